//
// Generated by NVIDIA NVVM Compiler
//
// Compiler Build ID: CL-36424714
// Cuda compilation tools, release 13.0, V13.0.88
// Based on NVVM 20.0.0
//

.version 9.0
.target sm_100
.address_size 64

	// .globl	_Z32test_l_chemv_special_v6_ts_teslai6float2PS_iS0_iS_S0_iS0_i
// _ZZ32test_l_chemv_special_v6_ts_teslai6float2PS_iS0_iS_S0_iS0_iE2la has been demoted
// _ZZ32test_l_chemv_special_v6_ts_teslai6float2PS_iS0_iS_S0_iS0_iE4buff has been demoted
// _ZZ32test_l_chemv_special_v6_ts_teslai6float2PS_iS0_iS_S0_iS0_iE5buff2 has been demoted
// _ZZ32test_l_chemv_generic_v6_ts_teslai6float2PS_iS0_iS_S0_iS0_iiE2la has been demoted
// _ZZ32test_l_chemv_generic_v6_ts_teslai6float2PS_iS0_iS_S0_iS0_iiE4buff has been demoted
// _ZZ32test_l_chemv_generic_v6_ts_teslai6float2PS_iS0_iS_S0_iS0_iiE5buff2 has been demoted

.visible .entry _Z32test_l_chemv_special_v6_ts_teslai6float2PS_iS0_iS_S0_iS0_i(
	.param .u32 _Z32test_l_chemv_special_v6_ts_teslai6float2PS_iS0_iS_S0_iS0_i_param_0,
	.param .align 8 .b8 _Z32test_l_chemv_special_v6_ts_teslai6float2PS_iS0_iS_S0_iS0_i_param_1[8],
	.param .u64 .ptr .align 1 _Z32test_l_chemv_special_v6_ts_teslai6float2PS_iS0_iS_S0_iS0_i_param_2,
	.param .u32 _Z32test_l_chemv_special_v6_ts_teslai6float2PS_iS0_iS_S0_iS0_i_param_3,
	.param .u64 .ptr .align 1 _Z32test_l_chemv_special_v6_ts_teslai6float2PS_iS0_iS_S0_iS0_i_param_4,
	.param .u32 _Z32test_l_chemv_special_v6_ts_teslai6float2PS_iS0_iS_S0_iS0_i_param_5,
	.param .align 8 .b8 _Z32test_l_chemv_special_v6_ts_teslai6float2PS_iS0_iS_S0_iS0_i_param_6[8],
	.param .u64 .ptr .align 1 _Z32test_l_chemv_special_v6_ts_teslai6float2PS_iS0_iS_S0_iS0_i_param_7,
	.param .u32 _Z32test_l_chemv_special_v6_ts_teslai6float2PS_iS0_iS_S0_iS0_i_param_8,
	.param .u64 .ptr .align 1 _Z32test_l_chemv_special_v6_ts_teslai6float2PS_iS0_iS_S0_iS0_i_param_9,
	.param .u32 _Z32test_l_chemv_special_v6_ts_teslai6float2PS_iS0_iS_S0_iS0_i_param_10
)
{
	.reg .pred 	%p<32>;
	.reg .b32 	%r<113>;
	.reg .b32 	%f<1240>;
	.reg .b64 	%rd<127>;
	// demoted variable
	.shared .align 8 .b8 _ZZ32test_l_chemv_special_v6_ts_teslai6float2PS_iS0_iS_S0_iS0_iE2la[8576];
	// demoted variable
	.shared .align 8 .b8 _ZZ32test_l_chemv_special_v6_ts_teslai6float2PS_iS0_iS_S0_iS0_iE4buff[512];
	// demoted variable
	.shared .align 8 .b8 _ZZ32test_l_chemv_special_v6_ts_teslai6float2PS_iS0_iS_S0_iS0_iE5buff2[512];
	ld.param.u64 	%rd31, [_Z32test_l_chemv_special_v6_ts_teslai6float2PS_iS0_iS_S0_iS0_i_param_2];
	ld.param.u32 	%r45, [_Z32test_l_chemv_special_v6_ts_teslai6float2PS_iS0_iS_S0_iS0_i_param_3];
	ld.param.u64 	%rd32, [_Z32test_l_chemv_special_v6_ts_teslai6float2PS_iS0_iS_S0_iS0_i_param_4];
	ld.param.u32 	%r46, [_Z32test_l_chemv_special_v6_ts_teslai6float2PS_iS0_iS_S0_iS0_i_param_5];
	ld.param.u64 	%rd33, [_Z32test_l_chemv_special_v6_ts_teslai6float2PS_iS0_iS_S0_iS0_i_param_9];
	ld.param.u32 	%r47, [_Z32test_l_chemv_special_v6_ts_teslai6float2PS_iS0_iS_S0_iS0_i_param_10];
	mov.u32 	%r1, %tid.x;
	mov.u32 	%r2, %tid.y;
	mov.u32 	%r108, %ctaid.x;
	mov.u32 	%r4, %nctaid.x;
	mul.hi.u32 	%r48, %r4, -2004318071;
	shr.u32 	%r49, %r48, 5;
	mul.lo.s32 	%r50, %r49, 60;
	sub.s32 	%r51, %r4, %r50;
	setp.lt.u32 	%p1, %r51, 30;
	@%p1 bra 	$L__BB0_2;
	add.s32 	%r52, %r108, 1;
	rem.u32 	%r108, %r52, %r4;
$L__BB0_2:
	shl.b32 	%r7, %r108, 6;
	mul.lo.s32 	%r53, %r7, %r46;
	cvt.s64.s32 	%rd34, %r53;
	mul.lo.s32 	%r8, %r108, %r45;
	shl.b32 	%r54, %r2, 6;
	add.s32 	%r9, %r54, %r1;
	and.b32  	%r10, %r1, 31;
	shr.u32 	%r11, %r9, 5;
	mul.lo.s32 	%r12, %r45, %r11;
	mul.lo.s32 	%r55, %r46, %r1;
	cvt.s64.s32 	%rd35, %r55;
	add.s64 	%rd36, %rd34, %rd35;
	cvta.to.global.u64 	%rd37, %rd32;
	shl.b64 	%rd38, %rd36, 3;
	add.s64 	%rd1, %rd37, %rd38;
	setp.ne.s32 	%p2, %r2, 0;
	shl.b32 	%r56, %r1, 3;
	mov.u32 	%r57, _ZZ32test_l_chemv_special_v6_ts_teslai6float2PS_iS0_iS_S0_iS0_iE4buff;
	add.s32 	%r13, %r57, %r56;
	@%p2 bra 	$L__BB0_6;
	setp.ne.s32 	%p3, %r108, 0;
	setp.gt.s32 	%p4, %r1, %r47;
	or.pred  	%p5, %p4, %p3;
	@%p5 bra 	$L__BB0_5;
	mov.f32 	%f39, 0f00000000;
	st.shared.v2.f32 	[%r13], {%f39, %f39};
	bra.uni 	$L__BB0_6;
$L__BB0_5:
	ld.global.v2.f32 	{%f37, %f38}, [%rd1];
	st.shared.v2.f32 	[%r13], {%f37, %f38};
$L__BB0_6:
	cvta.to.global.u64 	%rd39, %rd31;
	add.s32 	%r58, %r12, %r10;
	cvt.s64.s32 	%rd40, %r58;
	shl.b32 	%r59, %r8, 6;
	add.s32 	%r60, %r7, %r59;
	cvt.s64.s32 	%rd41, %r60;
	add.s64 	%rd42, %rd41, %rd40;
	shl.b64 	%rd43, %rd42, 3;
	add.s64 	%rd44, %rd39, %rd43;
	mad.lo.s32 	%r61, %r11, 33, %r10;
	shl.b32 	%r62, %r61, 3;
	mov.u32 	%r63, _ZZ32test_l_chemv_special_v6_ts_teslai6float2PS_iS0_iS_S0_iS0_iE2la;
	add.s32 	%r14, %r63, %r62;
	ld.global.v2.f32 	{%f40, %f41}, [%rd44];
	st.shared.v2.f32 	[%r14], {%f40, %f41};
	shl.b32 	%r15, %r45, 3;
	mul.wide.s32 	%rd3, %r15, 8;
	add.s64 	%rd45, %rd44, %rd3;
	ld.global.v2.f32 	{%f42, %f43}, [%rd45];
	st.shared.v2.f32 	[%r14+2112], {%f42, %f43};
	shl.b32 	%r64, %r45, 4;
	cvt.s64.s32 	%rd2, %r64;
	add.s64 	%rd46, %rd45, %rd3;
	ld.global.v2.f32 	{%f44, %f45}, [%rd46];
	st.shared.v2.f32 	[%r14+4224], {%f44, %f45};
	cvt.s64.s32 	%rd4, %r45;
	mul.wide.s32 	%rd5, %r45, 128;
	add.s64 	%rd6, %rd45, %rd5;
	ld.global.v2.f32 	{%f46, %f47}, [%rd6];
	st.shared.v2.f32 	[%r14+6336], {%f46, %f47};
	bar.sync 	0;
	shl.b32 	%r16, %r11, 2;
	setp.ge.u32 	%p6, %r16, %r10;
	mad.lo.s32 	%r65, %r10, 33, %r16;
	shl.b32 	%r66, %r65, 3;
	add.s32 	%r17, %r63, %r66;
	mad.lo.s32 	%r18, %r11, 792, %r14;
	@%p6 bra 	$L__BB0_8;
	ld.shared.v2.f32 	{%f48, %f49}, [%r18];
	mov.f32 	%f50, 0f00000000;
	sub.f32 	%f51, %f50, %f49;
	st.shared.v2.f32 	[%r17], {%f48, %f51};
$L__BB0_8:
	add.s32 	%r19, %r16, 1;
	setp.ge.u32 	%p7, %r19, %r10;
	@%p7 bra 	$L__BB0_10;
	ld.shared.v2.f32 	{%f52, %f53}, [%r18+264];
	mov.f32 	%f54, 0f00000000;
	sub.f32 	%f55, %f54, %f53;
	st.shared.v2.f32 	[%r17+8], {%f52, %f55};
$L__BB0_10:
	add.s32 	%r20, %r16, 2;
	setp.ge.u32 	%p8, %r20, %r10;
	@%p8 bra 	$L__BB0_12;
	ld.shared.v2.f32 	{%f56, %f57}, [%r18+528];
	mov.f32 	%f58, 0f00000000;
	sub.f32 	%f59, %f58, %f57;
	st.shared.v2.f32 	[%r17+16], {%f56, %f59};
$L__BB0_12:
	add.s32 	%r21, %r16, 3;
	setp.ge.u32 	%p9, %r21, %r10;
	@%p9 bra 	$L__BB0_14;
	ld.shared.v2.f32 	{%f60, %f61}, [%r18+792];
	mov.f32 	%f62, 0f00000000;
	sub.f32 	%f63, %f62, %f61;
	st.shared.v2.f32 	[%r17+24], {%f60, %f63};
$L__BB0_14:
	bar.sync 	0;
	ld.shared.v2.f32 	{%f65, %f66}, [%r17];
	mov.f32 	%f1224, 0f00000000;
	sub.f32 	%f67, %f1224, %f66;
	shl.b32 	%r67, %r16, 3;
	add.s32 	%r22, %r57, %r67;
	ld.shared.v2.f32 	{%f68, %f69}, [%r22];
	mul.f32 	%f70, %f65, %f68;
	mul.f32 	%f71, %f67, %f69;
	sub.f32 	%f72, %f70, %f71;
	mul.f32 	%f73, %f65, %f69;
	fma.rn.f32 	%f74, %f67, %f68, %f73;
	add.f32 	%f75, %f72, 0f00000000;
	add.f32 	%f76, %f74, 0f00000000;
	ld.shared.v2.f32 	{%f77, %f78}, [%r17+8];
	sub.f32 	%f79, %f1224, %f78;
	ld.shared.v2.f32 	{%f80, %f81}, [%r22+8];
	mul.f32 	%f82, %f77, %f80;
	mul.f32 	%f83, %f79, %f81;
	sub.f32 	%f84, %f82, %f83;
	mul.f32 	%f85, %f77, %f81;
	fma.rn.f32 	%f86, %f79, %f80, %f85;
	add.f32 	%f87, %f75, %f84;
	add.f32 	%f88, %f76, %f86;
	ld.shared.v2.f32 	{%f89, %f90}, [%r17+16];
	sub.f32 	%f91, %f1224, %f90;
	ld.shared.v2.f32 	{%f92, %f93}, [%r22+16];
	mul.f32 	%f94, %f89, %f92;
	mul.f32 	%f95, %f91, %f93;
	sub.f32 	%f96, %f94, %f95;
	mul.f32 	%f97, %f89, %f93;
	fma.rn.f32 	%f98, %f91, %f92, %f97;
	add.f32 	%f99, %f87, %f96;
	add.f32 	%f100, %f88, %f98;
	ld.shared.v2.f32 	{%f101, %f102}, [%r17+24];
	sub.f32 	%f103, %f1224, %f102;
	ld.shared.v2.f32 	{%f104, %f105}, [%r22+24];
	mul.f32 	%f106, %f101, %f104;
	mul.f32 	%f107, %f103, %f105;
	sub.f32 	%f108, %f106, %f107;
	mul.f32 	%f109, %f101, %f105;
	fma.rn.f32 	%f110, %f103, %f104, %f109;
	add.f32 	%f111, %f99, %f108;
	add.f32 	%f112, %f100, %f110;
	bar.sync 	0;
	mad.lo.s32 	%r23, %r11, -24, %r17;
	st.shared.v2.f32 	[%r23], {%f111, %f112};
	bar.sync 	0;
	setp.gt.u32 	%p10, %r9, 31;
	mad.lo.s32 	%r24, %r10, 264, %r63;
	mov.f32 	%f1225, %f1224;
	@%p10 bra 	$L__BB0_16;
	ld.shared.v2.f32 	{%f113, %f114}, [%r24];
	ld.shared.v2.f32 	{%f115, %f116}, [%r24+8];
	add.f32 	%f117, %f113, %f115;
	add.f32 	%f118, %f114, %f116;
	ld.shared.v2.f32 	{%f119, %f120}, [%r24+16];
	add.f32 	%f121, %f117, %f119;
	add.f32 	%f122, %f118, %f120;
	ld.shared.v2.f32 	{%f123, %f124}, [%r24+24];
	add.f32 	%f125, %f121, %f123;
	add.f32 	%f126, %f122, %f124;
	ld.shared.v2.f32 	{%f127, %f128}, [%r24+32];
	add.f32 	%f129, %f125, %f127;
	add.f32 	%f130, %f126, %f128;
	ld.shared.v2.f32 	{%f131, %f132}, [%r24+40];
	add.f32 	%f133, %f129, %f131;
	add.f32 	%f134, %f130, %f132;
	ld.shared.v2.f32 	{%f135, %f136}, [%r24+48];
	add.f32 	%f137, %f133, %f135;
	add.f32 	%f138, %f134, %f136;
	ld.shared.v2.f32 	{%f139, %f140}, [%r24+56];
	add.f32 	%f1225, %f137, %f139;
	add.f32 	%f1224, %f138, %f140;
$L__BB0_16:
	setp.ge.u32 	%p11, %r16, %r10;
	bar.sync 	0;
	shl.b64 	%rd47, %rd4, 6;
	add.s64 	%rd7, %rd6, %rd47;
	ld.global.v2.f32 	{%f141, %f142}, [%rd7+256];
	st.shared.v2.f32 	[%r14], {%f141, %f142};
	add.s64 	%rd49, %rd7, %rd3;
	ld.global.v2.f32 	{%f143, %f144}, [%rd49+256];
	st.shared.v2.f32 	[%r14+2112], {%f143, %f144};
	add.s64 	%rd50, %rd49, %rd3;
	ld.global.v2.f32 	{%f145, %f146}, [%rd50+256];
	st.shared.v2.f32 	[%r14+4224], {%f145, %f146};
	add.s64 	%rd51, %rd49, %rd5;
	ld.global.v2.f32 	{%f147, %f148}, [%rd51+256];
	st.shared.v2.f32 	[%r14+6336], {%f147, %f148};
	bar.sync 	0;
	@%p11 bra 	$L__BB0_18;
	ld.shared.v2.f32 	{%f1226, %f149}, [%r18];
	mov.f32 	%f150, 0f00000000;
	sub.f32 	%f1227, %f150, %f149;
	bra.uni 	$L__BB0_19;
$L__BB0_18:
	ld.shared.v2.f32 	{%f1226, %f1227}, [%r17];
$L__BB0_19:
	setp.ge.u32 	%p12, %r19, %r10;
	st.shared.v2.f32 	[%r17], {%f1226, %f1227};
	@%p12 bra 	$L__BB0_21;
	ld.shared.v2.f32 	{%f151, %f152}, [%r18+264];
	mov.f32 	%f153, 0f00000000;
	sub.f32 	%f154, %f153, %f152;
	st.shared.v2.f32 	[%r17+8], {%f151, %f154};
$L__BB0_21:
	setp.ge.u32 	%p13, %r20, %r10;
	@%p13 bra 	$L__BB0_23;
	ld.shared.v2.f32 	{%f155, %f156}, [%r18+528];
	mov.f32 	%f157, 0f00000000;
	sub.f32 	%f158, %f157, %f156;
	st.shared.v2.f32 	[%r17+16], {%f155, %f158};
$L__BB0_23:
	setp.ge.u32 	%p14, %r21, %r10;
	@%p14 bra 	$L__BB0_25;
	ld.shared.v2.f32 	{%f159, %f160}, [%r18+792];
	mov.f32 	%f161, 0f00000000;
	sub.f32 	%f162, %f161, %f160;
	st.shared.v2.f32 	[%r17+24], {%f159, %f162};
$L__BB0_25:
	bar.sync 	0;
	ld.shared.v2.f32 	{%f164, %f165}, [%r17];
	mov.f32 	%f1228, 0f00000000;
	sub.f32 	%f166, %f1228, %f165;
	ld.shared.v2.f32 	{%f167, %f168}, [%r22+256];
	mul.f32 	%f169, %f164, %f167;
	mul.f32 	%f170, %f166, %f168;
	sub.f32 	%f171, %f169, %f170;
	mul.f32 	%f172, %f164, %f168;
	fma.rn.f32 	%f173, %f166, %f167, %f172;
	add.f32 	%f174, %f171, 0f00000000;
	add.f32 	%f175, %f173, 0f00000000;
	ld.shared.v2.f32 	{%f176, %f177}, [%r17+8];
	sub.f32 	%f178, %f1228, %f177;
	ld.shared.v2.f32 	{%f179, %f180}, [%r22+264];
	mul.f32 	%f181, %f176, %f179;
	mul.f32 	%f182, %f178, %f180;
	sub.f32 	%f183, %f181, %f182;
	mul.f32 	%f184, %f176, %f180;
	fma.rn.f32 	%f185, %f178, %f179, %f184;
	add.f32 	%f186, %f174, %f183;
	add.f32 	%f187, %f175, %f185;
	ld.shared.v2.f32 	{%f188, %f189}, [%r17+16];
	sub.f32 	%f190, %f1228, %f189;
	ld.shared.v2.f32 	{%f191, %f192}, [%r22+272];
	mul.f32 	%f193, %f188, %f191;
	mul.f32 	%f194, %f190, %f192;
	sub.f32 	%f195, %f193, %f194;
	mul.f32 	%f196, %f188, %f192;
	fma.rn.f32 	%f197, %f190, %f191, %f196;
	add.f32 	%f198, %f186, %f195;
	add.f32 	%f199, %f187, %f197;
	ld.shared.v2.f32 	{%f200, %f201}, [%r17+24];
	sub.f32 	%f202, %f1228, %f201;
	ld.shared.v2.f32 	{%f203, %f204}, [%r22+280];
	mul.f32 	%f205, %f200, %f203;
	mul.f32 	%f206, %f202, %f204;
	sub.f32 	%f207, %f205, %f206;
	mul.f32 	%f208, %f200, %f204;
	fma.rn.f32 	%f209, %f202, %f203, %f208;
	add.f32 	%f210, %f198, %f207;
	add.f32 	%f211, %f199, %f209;
	bar.sync 	0;
	st.shared.v2.f32 	[%r23], {%f210, %f211};
	bar.sync 	0;
	setp.ne.s32 	%p15, %r11, 1;
	mov.f32 	%f1229, %f1228;
	@%p15 bra 	$L__BB0_27;
	ld.shared.v2.f32 	{%f212, %f213}, [%r24];
	ld.shared.v2.f32 	{%f214, %f215}, [%r24+8];
	add.f32 	%f216, %f212, %f214;
	add.f32 	%f217, %f213, %f215;
	ld.shared.v2.f32 	{%f218, %f219}, [%r24+16];
	add.f32 	%f220, %f216, %f218;
	add.f32 	%f221, %f217, %f219;
	ld.shared.v2.f32 	{%f222, %f223}, [%r24+24];
	add.f32 	%f224, %f220, %f222;
	add.f32 	%f225, %f221, %f223;
	ld.shared.v2.f32 	{%f226, %f227}, [%r24+32];
	add.f32 	%f228, %f224, %f226;
	add.f32 	%f229, %f225, %f227;
	ld.shared.v2.f32 	{%f230, %f231}, [%r24+40];
	add.f32 	%f232, %f228, %f230;
	add.f32 	%f233, %f229, %f231;
	ld.shared.v2.f32 	{%f234, %f235}, [%r24+48];
	add.f32 	%f236, %f232, %f234;
	add.f32 	%f237, %f233, %f235;
	ld.shared.v2.f32 	{%f238, %f239}, [%r24+56];
	add.f32 	%f1229, %f236, %f238;
	add.f32 	%f1228, %f237, %f239;
$L__BB0_27:
	setp.ne.s32 	%p16, %r11, 1;
	bar.sync 	0;
	shl.b32 	%r70, %r45, 5;
	neg.s32 	%r71, %r70;
	mul.wide.s32 	%rd52, %r71, 8;
	add.s64 	%rd53, %rd7, %rd52;
	add.s64 	%rd8, %rd53, 256;
	ld.global.v2.f32 	{%f241, %f242}, [%rd53+256];
	add.s64 	%rd55, %rd53, %rd3;
	ld.global.v2.f32 	{%f243, %f244}, [%rd55+256];
	add.s64 	%rd56, %rd55, %rd3;
	ld.global.v2.f32 	{%f245, %f246}, [%rd56+256];
	add.s64 	%rd57, %rd55, %rd5;
	ld.global.v2.f32 	{%f247, %f248}, [%rd57+256];
	mad.lo.s32 	%r72, %r11, -24, %r22;
	ld.shared.v2.f32 	{%f249, %f250}, [%r72];
	mul.f32 	%f251, %f241, %f249;
	mul.f32 	%f252, %f242, %f250;
	sub.f32 	%f253, %f251, %f252;
	mul.f32 	%f254, %f241, %f250;
	fma.rn.f32 	%f255, %f242, %f249, %f254;
	add.f32 	%f256, %f253, 0f00000000;
	add.f32 	%f257, %f255, 0f00000000;
	st.shared.v2.f32 	[%r14], {%f241, %f242};
	ld.shared.v2.f32 	{%f258, %f259}, [%r72+64];
	mul.f32 	%f260, %f243, %f258;
	mul.f32 	%f261, %f244, %f259;
	sub.f32 	%f262, %f260, %f261;
	mul.f32 	%f263, %f243, %f259;
	fma.rn.f32 	%f264, %f244, %f258, %f263;
	add.f32 	%f265, %f256, %f262;
	add.f32 	%f266, %f257, %f264;
	st.shared.v2.f32 	[%r14+2112], {%f243, %f244};
	ld.shared.v2.f32 	{%f267, %f268}, [%r72+128];
	mul.f32 	%f269, %f245, %f267;
	mul.f32 	%f270, %f246, %f268;
	sub.f32 	%f271, %f269, %f270;
	mul.f32 	%f272, %f245, %f268;
	fma.rn.f32 	%f273, %f246, %f267, %f272;
	add.f32 	%f274, %f265, %f271;
	add.f32 	%f275, %f266, %f273;
	st.shared.v2.f32 	[%r14+4224], {%f245, %f246};
	ld.shared.v2.f32 	{%f276, %f277}, [%r72+192];
	mul.f32 	%f278, %f247, %f276;
	mul.f32 	%f279, %f248, %f277;
	sub.f32 	%f280, %f278, %f279;
	mul.f32 	%f281, %f247, %f277;
	fma.rn.f32 	%f282, %f248, %f276, %f281;
	add.f32 	%f283, %f274, %f280;
	add.f32 	%f284, %f275, %f282;
	st.shared.v2.f32 	[%r14+6336], {%f247, %f248};
	bar.sync 	0;
	ld.shared.v2.f32 	{%f285, %f286}, [%r17];
	mov.f32 	%f1230, 0f00000000;
	sub.f32 	%f287, %f1230, %f286;
	ld.shared.v2.f32 	{%f288, %f289}, [%r22+256];
	mul.f32 	%f290, %f285, %f288;
	mul.f32 	%f291, %f287, %f289;
	sub.f32 	%f292, %f290, %f291;
	mul.f32 	%f293, %f285, %f289;
	fma.rn.f32 	%f294, %f287, %f288, %f293;
	add.f32 	%f295, %f292, 0f00000000;
	add.f32 	%f296, %f294, 0f00000000;
	ld.shared.v2.f32 	{%f297, %f298}, [%r17+8];
	sub.f32 	%f299, %f1230, %f298;
	ld.shared.v2.f32 	{%f300, %f301}, [%r22+264];
	mul.f32 	%f302, %f297, %f300;
	mul.f32 	%f303, %f299, %f301;
	sub.f32 	%f304, %f302, %f303;
	mul.f32 	%f305, %f297, %f301;
	fma.rn.f32 	%f306, %f299, %f300, %f305;
	add.f32 	%f307, %f295, %f304;
	add.f32 	%f308, %f296, %f306;
	ld.shared.v2.f32 	{%f309, %f310}, [%r17+16];
	sub.f32 	%f311, %f1230, %f310;
	ld.shared.v2.f32 	{%f312, %f313}, [%r22+272];
	mul.f32 	%f314, %f309, %f312;
	mul.f32 	%f315, %f311, %f313;
	sub.f32 	%f316, %f314, %f315;
	mul.f32 	%f317, %f309, %f313;
	fma.rn.f32 	%f318, %f311, %f312, %f317;
	add.f32 	%f319, %f307, %f316;
	add.f32 	%f320, %f308, %f318;
	ld.shared.v2.f32 	{%f321, %f322}, [%r17+24];
	sub.f32 	%f323, %f1230, %f322;
	ld.shared.v2.f32 	{%f324, %f325}, [%r22+280];
	mul.f32 	%f326, %f321, %f324;
	mul.f32 	%f327, %f323, %f325;
	sub.f32 	%f328, %f326, %f327;
	mul.f32 	%f329, %f321, %f325;
	fma.rn.f32 	%f330, %f323, %f324, %f329;
	add.f32 	%f15, %f319, %f328;
	add.f32 	%f16, %f320, %f330;
	bar.sync 	0;
	st.shared.v2.f32 	[%r23], {%f283, %f284};
	bar.sync 	0;
	mov.f32 	%f1231, %f1230;
	@%p16 bra 	$L__BB0_29;
	ld.shared.v2.f32 	{%f331, %f332}, [%r24];
	add.f32 	%f333, %f1229, %f331;
	add.f32 	%f334, %f1228, %f332;
	ld.shared.v2.f32 	{%f335, %f336}, [%r24+8];
	add.f32 	%f337, %f333, %f335;
	add.f32 	%f338, %f334, %f336;
	ld.shared.v2.f32 	{%f339, %f340}, [%r24+16];
	add.f32 	%f341, %f337, %f339;
	add.f32 	%f342, %f338, %f340;
	ld.shared.v2.f32 	{%f343, %f344}, [%r24+24];
	add.f32 	%f345, %f341, %f343;
	add.f32 	%f346, %f342, %f344;
	ld.shared.v2.f32 	{%f347, %f348}, [%r24+32];
	add.f32 	%f349, %f345, %f347;
	add.f32 	%f350, %f346, %f348;
	ld.shared.v2.f32 	{%f351, %f352}, [%r24+40];
	add.f32 	%f353, %f349, %f351;
	add.f32 	%f354, %f350, %f352;
	ld.shared.v2.f32 	{%f355, %f356}, [%r24+48];
	add.f32 	%f357, %f353, %f355;
	add.f32 	%f358, %f354, %f356;
	ld.shared.v2.f32 	{%f359, %f360}, [%r24+56];
	add.f32 	%f1231, %f357, %f359;
	add.f32 	%f1230, %f358, %f360;
$L__BB0_29:
	setp.gt.u32 	%p17, %r9, 31;
	bar.sync 	0;
	st.shared.v2.f32 	[%r23], {%f15, %f16};
	bar.sync 	0;
	mov.f32 	%f1232, 0f00000000;
	mov.f32 	%f1233, %f1232;
	@%p17 bra 	$L__BB0_31;
	ld.shared.v2.f32 	{%f362, %f363}, [%r24];
	add.f32 	%f364, %f1225, %f362;
	add.f32 	%f365, %f1224, %f363;
	ld.shared.v2.f32 	{%f366, %f367}, [%r24+8];
	add.f32 	%f368, %f364, %f366;
	add.f32 	%f369, %f365, %f367;
	ld.shared.v2.f32 	{%f370, %f371}, [%r24+16];
	add.f32 	%f372, %f368, %f370;
	add.f32 	%f373, %f369, %f371;
	ld.shared.v2.f32 	{%f374, %f375}, [%r24+24];
	add.f32 	%f376, %f372, %f374;
	add.f32 	%f377, %f373, %f375;
	ld.shared.v2.f32 	{%f378, %f379}, [%r24+32];
	add.f32 	%f380, %f376, %f378;
	add.f32 	%f381, %f377, %f379;
	ld.shared.v2.f32 	{%f382, %f383}, [%r24+40];
	add.f32 	%f384, %f380, %f382;
	add.f32 	%f385, %f381, %f383;
	ld.shared.v2.f32 	{%f386, %f387}, [%r24+48];
	add.f32 	%f388, %f384, %f386;
	add.f32 	%f389, %f385, %f387;
	ld.shared.v2.f32 	{%f390, %f391}, [%r24+56];
	add.f32 	%f1233, %f388, %f390;
	add.f32 	%f1232, %f389, %f391;
$L__BB0_31:
	setp.eq.s32 	%p18, %r11, 1;
	setp.lt.u32 	%p19, %r9, 32;
	setp.eq.s32 	%p20, %r2, 0;
	bar.sync 	0;
	and.pred  	%p21, %p20, %p19;
	and.pred  	%p22, %p20, %p18;
	selp.f32 	%f392, %f1230, 0f00000000, %p22;
	selp.f32 	%f393, %f1231, 0f00000000, %p22;
	selp.f32 	%f1238, %f1232, %f392, %p21;
	selp.f32 	%f1239, %f1233, %f393, %p21;
	neg.s32 	%r74, %r12;
	cvt.s64.s32 	%rd58, %r74;
	neg.s32 	%r75, %r10;
	cvt.s64.s32 	%rd59, %r75;
	neg.s32 	%r77, %r59;
	cvt.s64.s32 	%rd60, %r77;
	mul.lo.s32 	%r78, %r46, %r108;
	shl.b32 	%r79, %r78, 6;
	neg.s32 	%r80, %r79;
	mul.wide.s32 	%rd61, %r80, 8;
	add.s64 	%rd9, %rd1, %rd61;
	mul.lo.s32 	%r81, %r2, %r45;
	shl.b32 	%r82, %r81, 2;
	cvt.s64.s32 	%rd62, %r82;
	cvt.u64.u32 	%rd10, %r1;
	add.s64 	%rd63, %rd59, %rd10;
	add.s64 	%rd64, %rd63, %rd58;
	add.s64 	%rd65, %rd64, %rd62;
	add.s64 	%rd66, %rd65, %rd60;
	shl.b64 	%rd67, %rd66, 3;
	add.s64 	%rd11, %rd8, %rd67;
	add.s64 	%rd126, %rd11, -256;
	and.b32  	%r25, %r1, 15;
	shr.u32 	%r26, %r9, 4;
	neg.s32 	%r83, %r1;
	cvt.s64.s32 	%rd68, %r83;
	cvt.u64.u32 	%rd69, %r25;
	add.s64 	%rd70, %rd69, %rd68;
	add.s32 	%r84, %r7, %r1;
	cvt.u64.u32 	%rd71, %r84;
	add.s64 	%rd72, %rd70, %rd71;
	cvta.to.global.u64 	%rd73, %rd33;
	shl.b64 	%rd74, %rd72, 3;
	add.s64 	%rd13, %rd73, %rd74;
	setp.eq.s32 	%p23, %r108, 0;
	mov.u32 	%r86, _ZZ32test_l_chemv_special_v6_ts_teslai6float2PS_iS0_iS_S0_iS0_iE5buff2;
	add.s32 	%r27, %r86, %r56;
	add.s32 	%r28, %r63, %r56;
	mad.lo.s32 	%r29, %r25, 536, %r63;
	shl.b32 	%r88, %r2, 5;
	add.s32 	%r30, %r86, %r88;
	mad.lo.s32 	%r31, %r2, 2144, %r28;
	mov.b32 	%r109, 0;
	@%p23 bra 	$L__BB0_37;
	setp.ne.s32 	%p24, %r2, 0;
	@%p24 bra 	$L__BB0_34;
	ld.global.v2.f32 	{%f394, %f395}, [%rd9];
	setp.gt.s32 	%p25, %r1, %r47;
	selp.f32 	%f396, %f395, 0f00000000, %p25;
	selp.f32 	%f397, %f394, 0f00000000, %p25;
	st.shared.v2.f32 	[%r27], {%f397, %f396};
$L__BB0_34:
	bar.sync 	0;
	shl.b32 	%r89, %r26, 5;
	add.s32 	%r90, %r29, %r89;
	ld.global.v2.f32 	{%f398, %f399}, [%rd11+-256];
	shl.b64 	%rd75, %rd4, 3;
	add.s64 	%rd76, %rd11, %rd75;
	ld.global.v2.f32 	{%f400, %f401}, [%rd76+-256];
	add.s64 	%rd77, %rd76, %rd75;
	ld.global.v2.f32 	{%f402, %f403}, [%rd77+-256];
	add.s64 	%rd78, %rd77, %rd75;
	ld.global.v2.f32 	{%f404, %f405}, [%rd78+-256];
	ld.shared.v2.f32 	{%f406, %f407}, [%r13];
	ld.shared.v2.f32 	{%f408, %f409}, [%r30];
	mul.f32 	%f410, %f398, %f408;
	mul.f32 	%f411, %f399, %f409;
	sub.f32 	%f412, %f410, %f411;
	mul.f32 	%f413, %f398, %f409;
	fma.rn.f32 	%f414, %f399, %f408, %f413;
	add.f32 	%f415, %f1239, %f412;
	add.f32 	%f416, %f1238, %f414;
	mov.f32 	%f417, 0f00000000;
	sub.f32 	%f418, %f417, %f399;
	mul.f32 	%f419, %f398, %f406;
	mul.f32 	%f420, %f418, %f407;
	sub.f32 	%f421, %f419, %f420;
	mul.f32 	%f422, %f398, %f407;
	fma.rn.f32 	%f423, %f418, %f406, %f422;
	st.shared.v2.f32 	[%r31], {%f421, %f423};
	ld.shared.v2.f32 	{%f424, %f425}, [%r30+8];
	mul.f32 	%f426, %f400, %f424;
	mul.f32 	%f427, %f401, %f425;
	sub.f32 	%f428, %f426, %f427;
	mul.f32 	%f429, %f400, %f425;
	fma.rn.f32 	%f430, %f401, %f424, %f429;
	add.f32 	%f431, %f415, %f428;
	add.f32 	%f432, %f416, %f430;
	sub.f32 	%f433, %f417, %f401;
	mul.f32 	%f434, %f400, %f406;
	mul.f32 	%f435, %f433, %f407;
	sub.f32 	%f436, %f434, %f435;
	mul.f32 	%f437, %f400, %f407;
	fma.rn.f32 	%f438, %f433, %f406, %f437;
	st.shared.v2.f32 	[%r31+536], {%f436, %f438};
	ld.shared.v2.f32 	{%f439, %f440}, [%r30+16];
	mul.f32 	%f441, %f402, %f439;
	mul.f32 	%f442, %f403, %f440;
	sub.f32 	%f443, %f441, %f442;
	mul.f32 	%f444, %f402, %f440;
	fma.rn.f32 	%f445, %f403, %f439, %f444;
	add.f32 	%f446, %f431, %f443;
	add.f32 	%f447, %f432, %f445;
	sub.f32 	%f448, %f417, %f403;
	mul.f32 	%f449, %f402, %f406;
	mul.f32 	%f450, %f448, %f407;
	sub.f32 	%f451, %f449, %f450;
	mul.f32 	%f452, %f402, %f407;
	fma.rn.f32 	%f453, %f448, %f406, %f452;
	st.shared.v2.f32 	[%r31+1072], {%f451, %f453};
	ld.shared.v2.f32 	{%f454, %f455}, [%r30+24];
	mul.f32 	%f456, %f404, %f454;
	mul.f32 	%f457, %f405, %f455;
	sub.f32 	%f458, %f456, %f457;
	mul.f32 	%f459, %f404, %f455;
	fma.rn.f32 	%f460, %f405, %f454, %f459;
	add.f32 	%f461, %f446, %f458;
	add.f32 	%f462, %f447, %f460;
	sub.f32 	%f463, %f417, %f405;
	mul.f32 	%f464, %f404, %f406;
	mul.f32 	%f465, %f463, %f407;
	sub.f32 	%f466, %f464, %f465;
	mul.f32 	%f467, %f404, %f407;
	fma.rn.f32 	%f468, %f463, %f406, %f467;
	st.shared.v2.f32 	[%r31+1608], {%f466, %f468};
	bar.sync 	0;
	ld.shared.v2.f32 	{%f469, %f470}, [%r90];
	add.f32 	%f471, %f469, 0f00000000;
	add.f32 	%f472, %f470, 0f00000000;
	ld.shared.v2.f32 	{%f473, %f474}, [%r90+8];
	add.f32 	%f475, %f471, %f473;
	add.f32 	%f476, %f472, %f474;
	ld.shared.v2.f32 	{%f477, %f478}, [%r90+16];
	add.f32 	%f479, %f475, %f477;
	add.f32 	%f480, %f476, %f478;
	ld.shared.v2.f32 	{%f481, %f482}, [%r90+24];
	add.f32 	%f483, %f479, %f481;
	add.f32 	%f484, %f480, %f482;
	bar.sync 	0;
	shl.b64 	%rd79, %rd2, 3;
	add.s64 	%rd80, %rd11, %rd79;
	ld.global.v2.f32 	{%f485, %f486}, [%rd80+-256];
	add.s64 	%rd81, %rd80, %rd75;
	ld.global.v2.f32 	{%f487, %f488}, [%rd81+-256];
	add.s64 	%rd82, %rd81, %rd75;
	ld.global.v2.f32 	{%f489, %f490}, [%rd82+-256];
	add.s64 	%rd83, %rd82, %rd75;
	ld.global.v2.f32 	{%f491, %f492}, [%rd83+-256];
	ld.shared.v2.f32 	{%f493, %f494}, [%r13];
	ld.shared.v2.f32 	{%f495, %f496}, [%r30+128];
	mul.f32 	%f497, %f485, %f495;
	mul.f32 	%f498, %f486, %f496;
	sub.f32 	%f499, %f497, %f498;
	mul.f32 	%f500, %f485, %f496;
	fma.rn.f32 	%f501, %f486, %f495, %f500;
	add.f32 	%f502, %f461, %f499;
	add.f32 	%f503, %f462, %f501;
	sub.f32 	%f504, %f417, %f486;
	mul.f32 	%f505, %f485, %f493;
	mul.f32 	%f506, %f504, %f494;
	sub.f32 	%f507, %f505, %f506;
	mul.f32 	%f508, %f485, %f494;
	fma.rn.f32 	%f509, %f504, %f493, %f508;
	st.shared.v2.f32 	[%r31], {%f507, %f509};
	ld.shared.v2.f32 	{%f510, %f511}, [%r30+136];
	mul.f32 	%f512, %f487, %f510;
	mul.f32 	%f513, %f488, %f511;
	sub.f32 	%f514, %f512, %f513;
	mul.f32 	%f515, %f487, %f511;
	fma.rn.f32 	%f516, %f488, %f510, %f515;
	add.f32 	%f517, %f502, %f514;
	add.f32 	%f518, %f503, %f516;
	sub.f32 	%f519, %f417, %f488;
	mul.f32 	%f520, %f487, %f493;
	mul.f32 	%f521, %f519, %f494;
	sub.f32 	%f522, %f520, %f521;
	mul.f32 	%f523, %f487, %f494;
	fma.rn.f32 	%f524, %f519, %f493, %f523;
	st.shared.v2.f32 	[%r31+536], {%f522, %f524};
	ld.shared.v2.f32 	{%f525, %f526}, [%r30+144];
	mul.f32 	%f527, %f489, %f525;
	mul.f32 	%f528, %f490, %f526;
	sub.f32 	%f529, %f527, %f528;
	mul.f32 	%f530, %f489, %f526;
	fma.rn.f32 	%f531, %f490, %f525, %f530;
	add.f32 	%f532, %f517, %f529;
	add.f32 	%f533, %f518, %f531;
	sub.f32 	%f534, %f417, %f490;
	mul.f32 	%f535, %f489, %f493;
	mul.f32 	%f536, %f534, %f494;
	sub.f32 	%f537, %f535, %f536;
	mul.f32 	%f538, %f489, %f494;
	fma.rn.f32 	%f539, %f534, %f493, %f538;
	st.shared.v2.f32 	[%r31+1072], {%f537, %f539};
	ld.shared.v2.f32 	{%f540, %f541}, [%r30+152];
	mul.f32 	%f542, %f491, %f540;
	mul.f32 	%f543, %f492, %f541;
	sub.f32 	%f544, %f542, %f543;
	mul.f32 	%f545, %f491, %f541;
	fma.rn.f32 	%f546, %f492, %f540, %f545;
	add.f32 	%f547, %f532, %f544;
	add.f32 	%f548, %f533, %f546;
	sub.f32 	%f549, %f417, %f492;
	mul.f32 	%f550, %f491, %f493;
	mul.f32 	%f551, %f549, %f494;
	sub.f32 	%f552, %f550, %f551;
	mul.f32 	%f553, %f491, %f494;
	fma.rn.f32 	%f554, %f549, %f493, %f553;
	st.shared.v2.f32 	[%r31+1608], {%f552, %f554};
	bar.sync 	0;
	ld.shared.v2.f32 	{%f555, %f556}, [%r90];
	add.f32 	%f557, %f555, 0f00000000;
	add.f32 	%f558, %f556, 0f00000000;
	ld.shared.v2.f32 	{%f559, %f560}, [%r90+8];
	add.f32 	%f561, %f557, %f559;
	add.f32 	%f562, %f558, %f560;
	ld.shared.v2.f32 	{%f563, %f564}, [%r90+16];
	add.f32 	%f565, %f561, %f563;
	add.f32 	%f566, %f562, %f564;
	ld.shared.v2.f32 	{%f567, %f568}, [%r90+24];
	add.f32 	%f569, %f565, %f567;
	add.f32 	%f570, %f566, %f568;
	bar.sync 	0;
	add.s64 	%rd84, %rd80, %rd79;
	ld.global.v2.f32 	{%f571, %f572}, [%rd84+-256];
	add.s64 	%rd85, %rd84, %rd75;
	ld.global.v2.f32 	{%f573, %f574}, [%rd85+-256];
	add.s64 	%rd86, %rd85, %rd75;
	ld.global.v2.f32 	{%f575, %f576}, [%rd86+-256];
	add.s64 	%rd87, %rd86, %rd75;
	ld.global.v2.f32 	{%f577, %f578}, [%rd87+-256];
	ld.shared.v2.f32 	{%f579, %f580}, [%r13];
	ld.shared.v2.f32 	{%f581, %f582}, [%r30+256];
	mul.f32 	%f583, %f571, %f581;
	mul.f32 	%f584, %f572, %f582;
	sub.f32 	%f585, %f583, %f584;
	mul.f32 	%f586, %f571, %f582;
	fma.rn.f32 	%f587, %f572, %f581, %f586;
	add.f32 	%f588, %f547, %f585;
	add.f32 	%f589, %f548, %f587;
	sub.f32 	%f590, %f417, %f572;
	mul.f32 	%f591, %f571, %f579;
	mul.f32 	%f592, %f590, %f580;
	sub.f32 	%f593, %f591, %f592;
	mul.f32 	%f594, %f571, %f580;
	fma.rn.f32 	%f595, %f590, %f579, %f594;
	st.shared.v2.f32 	[%r31], {%f593, %f595};
	ld.shared.v2.f32 	{%f596, %f597}, [%r30+264];
	mul.f32 	%f598, %f573, %f596;
	mul.f32 	%f599, %f574, %f597;
	sub.f32 	%f600, %f598, %f599;
	mul.f32 	%f601, %f573, %f597;
	fma.rn.f32 	%f602, %f574, %f596, %f601;
	add.f32 	%f603, %f588, %f600;
	add.f32 	%f604, %f589, %f602;
	sub.f32 	%f605, %f417, %f574;
	mul.f32 	%f606, %f573, %f579;
	mul.f32 	%f607, %f605, %f580;
	sub.f32 	%f608, %f606, %f607;
	mul.f32 	%f609, %f573, %f580;
	fma.rn.f32 	%f610, %f605, %f579, %f609;
	st.shared.v2.f32 	[%r31+536], {%f608, %f610};
	ld.shared.v2.f32 	{%f611, %f612}, [%r30+272];
	mul.f32 	%f613, %f575, %f611;
	mul.f32 	%f614, %f576, %f612;
	sub.f32 	%f615, %f613, %f614;
	mul.f32 	%f616, %f575, %f612;
	fma.rn.f32 	%f617, %f576, %f611, %f616;
	add.f32 	%f618, %f603, %f615;
	add.f32 	%f619, %f604, %f617;
	sub.f32 	%f620, %f417, %f576;
	mul.f32 	%f621, %f575, %f579;
	mul.f32 	%f622, %f620, %f580;
	sub.f32 	%f623, %f621, %f622;
	mul.f32 	%f624, %f575, %f580;
	fma.rn.f32 	%f625, %f620, %f579, %f624;
	st.shared.v2.f32 	[%r31+1072], {%f623, %f625};
	ld.shared.v2.f32 	{%f626, %f627}, [%r30+280];
	mul.f32 	%f628, %f577, %f626;
	mul.f32 	%f629, %f578, %f627;
	sub.f32 	%f630, %f628, %f629;
	mul.f32 	%f631, %f577, %f627;
	fma.rn.f32 	%f632, %f578, %f626, %f631;
	add.f32 	%f633, %f618, %f630;
	add.f32 	%f634, %f619, %f632;
	sub.f32 	%f635, %f417, %f578;
	mul.f32 	%f636, %f577, %f579;
	mul.f32 	%f637, %f635, %f580;
	sub.f32 	%f638, %f636, %f637;
	mul.f32 	%f639, %f577, %f580;
	fma.rn.f32 	%f640, %f635, %f579, %f639;
	st.shared.v2.f32 	[%r31+1608], {%f638, %f640};
	bar.sync 	0;
	ld.shared.v2.f32 	{%f641, %f642}, [%r90];
	add.f32 	%f643, %f641, 0f00000000;
	add.f32 	%f644, %f642, 0f00000000;
	ld.shared.v2.f32 	{%f645, %f646}, [%r90+8];
	add.f32 	%f647, %f643, %f645;
	add.f32 	%f648, %f644, %f646;
	ld.shared.v2.f32 	{%f649, %f650}, [%r90+16];
	add.f32 	%f651, %f647, %f649;
	add.f32 	%f652, %f648, %f650;
	ld.shared.v2.f32 	{%f653, %f654}, [%r90+24];
	add.f32 	%f655, %f651, %f653;
	add.f32 	%f656, %f652, %f654;
	bar.sync 	0;
	add.s64 	%rd88, %rd84, %rd79;
	add.s64 	%rd89, %rd88, -256;
	ld.global.v2.f32 	{%f657, %f658}, [%rd88+-256];
	add.s64 	%rd90, %rd88, %rd75;
	ld.global.v2.f32 	{%f659, %f660}, [%rd90+-256];
	add.s64 	%rd91, %rd90, %rd75;
	ld.global.v2.f32 	{%f661, %f662}, [%rd91+-256];
	add.s64 	%rd92, %rd91, %rd75;
	ld.global.v2.f32 	{%f663, %f664}, [%rd92+-256];
	ld.shared.v2.f32 	{%f665, %f666}, [%r13];
	ld.shared.v2.f32 	{%f667, %f668}, [%r30+384];
	mul.f32 	%f669, %f657, %f667;
	mul.f32 	%f670, %f658, %f668;
	sub.f32 	%f671, %f669, %f670;
	mul.f32 	%f672, %f657, %f668;
	fma.rn.f32 	%f673, %f658, %f667, %f672;
	add.f32 	%f674, %f633, %f671;
	add.f32 	%f675, %f634, %f673;
	sub.f32 	%f676, %f417, %f658;
	mul.f32 	%f677, %f657, %f665;
	mul.f32 	%f678, %f676, %f666;
	sub.f32 	%f679, %f677, %f678;
	mul.f32 	%f680, %f657, %f666;
	fma.rn.f32 	%f681, %f676, %f665, %f680;
	st.shared.v2.f32 	[%r31], {%f679, %f681};
	ld.shared.v2.f32 	{%f682, %f683}, [%r30+392];
	mul.f32 	%f684, %f659, %f682;
	mul.f32 	%f685, %f660, %f683;
	sub.f32 	%f686, %f684, %f685;
	mul.f32 	%f687, %f659, %f683;
	fma.rn.f32 	%f688, %f660, %f682, %f687;
	add.f32 	%f689, %f674, %f686;
	add.f32 	%f690, %f675, %f688;
	sub.f32 	%f691, %f417, %f660;
	mul.f32 	%f692, %f659, %f665;
	mul.f32 	%f693, %f691, %f666;
	sub.f32 	%f694, %f692, %f693;
	mul.f32 	%f695, %f659, %f666;
	fma.rn.f32 	%f696, %f691, %f665, %f695;
	st.shared.v2.f32 	[%r31+536], {%f694, %f696};
	ld.shared.v2.f32 	{%f697, %f698}, [%r30+400];
	mul.f32 	%f699, %f661, %f697;
	mul.f32 	%f700, %f662, %f698;
	sub.f32 	%f701, %f699, %f700;
	mul.f32 	%f702, %f661, %f698;
	fma.rn.f32 	%f703, %f662, %f697, %f702;
	add.f32 	%f704, %f689, %f701;
	add.f32 	%f705, %f690, %f703;
	sub.f32 	%f706, %f417, %f662;
	mul.f32 	%f707, %f661, %f665;
	mul.f32 	%f708, %f706, %f666;
	sub.f32 	%f709, %f707, %f708;
	mul.f32 	%f710, %f661, %f666;
	fma.rn.f32 	%f711, %f706, %f665, %f710;
	st.shared.v2.f32 	[%r31+1072], {%f709, %f711};
	ld.shared.v2.f32 	{%f712, %f713}, [%r30+408];
	mul.f32 	%f714, %f663, %f712;
	mul.f32 	%f715, %f664, %f713;
	sub.f32 	%f716, %f714, %f715;
	mul.f32 	%f717, %f663, %f713;
	fma.rn.f32 	%f718, %f664, %f712, %f717;
	add.f32 	%f1239, %f704, %f716;
	add.f32 	%f1238, %f705, %f718;
	sub.f32 	%f719, %f417, %f664;
	mul.f32 	%f720, %f663, %f665;
	mul.f32 	%f721, %f719, %f666;
	sub.f32 	%f722, %f720, %f721;
	mul.f32 	%f723, %f663, %f666;
	fma.rn.f32 	%f724, %f719, %f665, %f723;
	st.shared.v2.f32 	[%r31+1608], {%f722, %f724};
	bar.sync 	0;
	ld.shared.v2.f32 	{%f725, %f726}, [%r90];
	add.f32 	%f727, %f725, 0f00000000;
	add.f32 	%f728, %f726, 0f00000000;
	ld.shared.v2.f32 	{%f729, %f730}, [%r90+8];
	add.f32 	%f731, %f727, %f729;
	add.f32 	%f732, %f728, %f730;
	ld.shared.v2.f32 	{%f733, %f734}, [%r90+16];
	add.f32 	%f735, %f731, %f733;
	add.f32 	%f736, %f732, %f734;
	ld.shared.v2.f32 	{%f737, %f738}, [%r90+24];
	add.f32 	%f739, %f735, %f737;
	add.f32 	%f740, %f736, %f738;
	bar.sync 	0;
	add.s64 	%rd126, %rd89, %rd79;
	mad.lo.s32 	%r91, %r26, -24, %r90;
	st.shared.v2.f32 	[%r91], {%f483, %f484};
	st.shared.v2.f32 	[%r91+128], {%f569, %f570};
	st.shared.v2.f32 	[%r91+256], {%f655, %f656};
	st.shared.v2.f32 	[%r91+384], {%f739, %f740};
	bar.sync 	0;
	setp.gt.u32 	%p26, %r9, 63;
	@%p26 bra 	$L__BB0_36;
	and.b32  	%r93, %r56, 384;
	add.s32 	%r94, %r29, %r93;
	ld.shared.v2.f32 	{%f741, %f742}, [%r94];
	ld.shared.v2.f32 	{%f743, %f744}, [%r94+8];
	add.f32 	%f745, %f741, %f743;
	add.f32 	%f746, %f742, %f744;
	ld.shared.v2.f32 	{%f747, %f748}, [%r94+16];
	add.f32 	%f749, %f745, %f747;
	add.f32 	%f750, %f746, %f748;
	ld.shared.v2.f32 	{%f751, %f752}, [%r94+24];
	add.f32 	%f753, %f749, %f751;
	add.f32 	%f754, %f750, %f752;
	ld.shared.v2.f32 	{%f755, %f756}, [%r94+32];
	add.f32 	%f757, %f753, %f755;
	add.f32 	%f758, %f754, %f756;
	ld.shared.v2.f32 	{%f759, %f760}, [%r94+40];
	add.f32 	%f761, %f757, %f759;
	add.f32 	%f762, %f758, %f760;
	ld.shared.v2.f32 	{%f763, %f764}, [%r94+48];
	add.f32 	%f765, %f761, %f763;
	add.f32 	%f766, %f762, %f764;
	ld.shared.v2.f32 	{%f767, %f768}, [%r94+56];
	add.f32 	%f769, %f765, %f767;
	add.f32 	%f770, %f766, %f768;
	ld.shared.v2.f32 	{%f771, %f772}, [%r94+64];
	add.f32 	%f773, %f769, %f771;
	add.f32 	%f774, %f770, %f772;
	ld.shared.v2.f32 	{%f775, %f776}, [%r94+72];
	add.f32 	%f777, %f773, %f775;
	add.f32 	%f778, %f774, %f776;
	ld.shared.v2.f32 	{%f779, %f780}, [%r94+80];
	add.f32 	%f781, %f777, %f779;
	add.f32 	%f782, %f778, %f780;
	ld.shared.v2.f32 	{%f783, %f784}, [%r94+88];
	add.f32 	%f785, %f781, %f783;
	add.f32 	%f786, %f782, %f784;
	ld.shared.v2.f32 	{%f787, %f788}, [%r94+96];
	add.f32 	%f789, %f785, %f787;
	add.f32 	%f790, %f786, %f788;
	ld.shared.v2.f32 	{%f791, %f792}, [%r94+104];
	add.f32 	%f793, %f789, %f791;
	add.f32 	%f794, %f790, %f792;
	ld.shared.v2.f32 	{%f795, %f796}, [%r94+112];
	add.f32 	%f797, %f793, %f795;
	add.f32 	%f798, %f794, %f796;
	ld.shared.v2.f32 	{%f799, %f800}, [%r94+120];
	add.f32 	%f801, %f797, %f799;
	add.f32 	%f802, %f798, %f800;
	cvt.u64.u32 	%rd93, %r56;
	and.b64  	%rd94, %rd93, 384;
	add.s64 	%rd95, %rd13, %rd94;
	st.global.v2.f32 	[%rd95], {%f801, %f802};
$L__BB0_36:
	bar.sync 	0;
	mov.b32 	%r109, 1;
$L__BB0_37:
	setp.lt.u32 	%p27, %r108, 2;
	@%p27 bra 	$L__BB0_44;
	and.b32  	%r96, %r1, 48;
	and.b32  	%r98, %r56, 384;
	add.s32 	%r33, %r29, %r98;
	max.s32 	%r99, %r7, 128;
	add.s32 	%r100, %r99, -65;
	shr.u32 	%r101, %r100, 6;
	shl.b32 	%r102, %r26, 5;
	add.s32 	%r34, %r29, %r102;
	mad.lo.s32 	%r35, %r26, -24, %r34;
	shl.b64 	%rd16, %rd2, 5;
	shl.b64 	%rd17, %rd2, 3;
	shl.b64 	%rd18, %rd2, 4;
	mul.lo.s64 	%rd19, %rd2, 24;
	shl.b64 	%rd20, %rd4, 4;
	add.s64 	%rd96, %rd4, %rd2;
	mul.lo.s64 	%rd21, %rd96, 24;
	shl.b64 	%rd22, %rd4, 3;
	add.s64 	%rd23, %rd20, %rd18;
	mul.lo.s64 	%rd24, %rd4, 24;
	add.s64 	%rd25, %rd18, %rd22;
	add.s64 	%rd26, %rd20, %rd17;
	add.s64 	%rd27, %rd24, %rd17;
	shl.b32 	%r36, %r46, 6;
	neg.s32 	%r111, %r101;
	mad.lo.s32 	%r110, %r109, %r45, %r96;
	mov.u32 	%r112, %r36;
$L__BB0_39:
	setp.ne.s32 	%p28, %r2, 0;
	@%p28 bra 	$L__BB0_41;
	mul.wide.s32 	%rd97, %r112, 8;
	add.s64 	%rd98, %rd9, %rd97;
	ld.global.v2.f32 	{%f803, %f804}, [%rd98];
	st.shared.v2.f32 	[%r27], {%f803, %f804};
$L__BB0_41:
	setp.gt.u32 	%p29, %r9, 63;
	bar.sync 	0;
	ld.global.v2.f32 	{%f805, %f806}, [%rd126];
	add.s64 	%rd99, %rd126, %rd22;
	ld.global.v2.f32 	{%f807, %f808}, [%rd99];
	add.s64 	%rd100, %rd126, %rd20;
	ld.global.v2.f32 	{%f809, %f810}, [%rd100];
	add.s64 	%rd101, %rd126, %rd24;
	ld.global.v2.f32 	{%f811, %f812}, [%rd101];
	ld.shared.v2.f32 	{%f813, %f814}, [%r13];
	ld.shared.v2.f32 	{%f815, %f816}, [%r30];
	mul.f32 	%f817, %f805, %f815;
	mul.f32 	%f818, %f806, %f816;
	sub.f32 	%f819, %f817, %f818;
	mul.f32 	%f820, %f805, %f816;
	fma.rn.f32 	%f821, %f806, %f815, %f820;
	add.f32 	%f822, %f1239, %f819;
	add.f32 	%f823, %f1238, %f821;
	mov.f32 	%f824, 0f00000000;
	sub.f32 	%f825, %f824, %f806;
	mul.f32 	%f826, %f805, %f813;
	mul.f32 	%f827, %f825, %f814;
	sub.f32 	%f828, %f826, %f827;
	mul.f32 	%f829, %f805, %f814;
	fma.rn.f32 	%f830, %f825, %f813, %f829;
	st.shared.v2.f32 	[%r31], {%f828, %f830};
	ld.shared.v2.f32 	{%f831, %f832}, [%r30+8];
	mul.f32 	%f833, %f807, %f831;
	mul.f32 	%f834, %f808, %f832;
	sub.f32 	%f835, %f833, %f834;
	mul.f32 	%f836, %f807, %f832;
	fma.rn.f32 	%f837, %f808, %f831, %f836;
	add.f32 	%f838, %f822, %f835;
	add.f32 	%f839, %f823, %f837;
	sub.f32 	%f840, %f824, %f808;
	mul.f32 	%f841, %f807, %f813;
	mul.f32 	%f842, %f840, %f814;
	sub.f32 	%f843, %f841, %f842;
	mul.f32 	%f844, %f807, %f814;
	fma.rn.f32 	%f845, %f840, %f813, %f844;
	st.shared.v2.f32 	[%r31+536], {%f843, %f845};
	ld.shared.v2.f32 	{%f846, %f847}, [%r30+16];
	mul.f32 	%f848, %f809, %f846;
	mul.f32 	%f849, %f810, %f847;
	sub.f32 	%f850, %f848, %f849;
	mul.f32 	%f851, %f809, %f847;
	fma.rn.f32 	%f852, %f810, %f846, %f851;
	add.f32 	%f853, %f838, %f850;
	add.f32 	%f854, %f839, %f852;
	sub.f32 	%f855, %f824, %f810;
	mul.f32 	%f856, %f809, %f813;
	mul.f32 	%f857, %f855, %f814;
	sub.f32 	%f858, %f856, %f857;
	mul.f32 	%f859, %f809, %f814;
	fma.rn.f32 	%f860, %f855, %f813, %f859;
	st.shared.v2.f32 	[%r31+1072], {%f858, %f860};
	ld.shared.v2.f32 	{%f861, %f862}, [%r30+24];
	mul.f32 	%f863, %f811, %f861;
	mul.f32 	%f864, %f812, %f862;
	sub.f32 	%f865, %f863, %f864;
	mul.f32 	%f866, %f811, %f862;
	fma.rn.f32 	%f867, %f812, %f861, %f866;
	add.f32 	%f868, %f853, %f865;
	add.f32 	%f869, %f854, %f867;
	sub.f32 	%f870, %f824, %f812;
	mul.f32 	%f871, %f811, %f813;
	mul.f32 	%f872, %f870, %f814;
	sub.f32 	%f873, %f871, %f872;
	mul.f32 	%f874, %f811, %f814;
	fma.rn.f32 	%f875, %f870, %f813, %f874;
	st.shared.v2.f32 	[%r31+1608], {%f873, %f875};
	bar.sync 	0;
	ld.shared.v2.f32 	{%f876, %f877}, [%r34];
	add.f32 	%f878, %f876, 0f00000000;
	add.f32 	%f879, %f877, 0f00000000;
	ld.shared.v2.f32 	{%f880, %f881}, [%r34+8];
	add.f32 	%f882, %f878, %f880;
	add.f32 	%f883, %f879, %f881;
	ld.shared.v2.f32 	{%f884, %f885}, [%r34+16];
	add.f32 	%f886, %f882, %f884;
	add.f32 	%f887, %f883, %f885;
	ld.shared.v2.f32 	{%f888, %f889}, [%r34+24];
	add.f32 	%f890, %f886, %f888;
	add.f32 	%f891, %f887, %f889;
	bar.sync 	0;
	add.s64 	%rd102, %rd126, %rd17;
	ld.global.v2.f32 	{%f892, %f893}, [%rd102];
	add.s64 	%rd103, %rd22, %rd17;
	add.s64 	%rd104, %rd126, %rd103;
	ld.global.v2.f32 	{%f894, %f895}, [%rd104];
	add.s64 	%rd105, %rd126, %rd26;
	ld.global.v2.f32 	{%f896, %f897}, [%rd105];
	add.s64 	%rd106, %rd126, %rd27;
	ld.global.v2.f32 	{%f898, %f899}, [%rd106];
	ld.shared.v2.f32 	{%f900, %f901}, [%r13];
	ld.shared.v2.f32 	{%f902, %f903}, [%r30+128];
	mul.f32 	%f904, %f892, %f902;
	mul.f32 	%f905, %f893, %f903;
	sub.f32 	%f906, %f904, %f905;
	mul.f32 	%f907, %f892, %f903;
	fma.rn.f32 	%f908, %f893, %f902, %f907;
	add.f32 	%f909, %f868, %f906;
	add.f32 	%f910, %f869, %f908;
	sub.f32 	%f911, %f824, %f893;
	mul.f32 	%f912, %f892, %f900;
	mul.f32 	%f913, %f911, %f901;
	sub.f32 	%f914, %f912, %f913;
	mul.f32 	%f915, %f892, %f901;
	fma.rn.f32 	%f916, %f911, %f900, %f915;
	st.shared.v2.f32 	[%r31], {%f914, %f916};
	ld.shared.v2.f32 	{%f917, %f918}, [%r30+136];
	mul.f32 	%f919, %f894, %f917;
	mul.f32 	%f920, %f895, %f918;
	sub.f32 	%f921, %f919, %f920;
	mul.f32 	%f922, %f894, %f918;
	fma.rn.f32 	%f923, %f895, %f917, %f922;
	add.f32 	%f924, %f909, %f921;
	add.f32 	%f925, %f910, %f923;
	sub.f32 	%f926, %f824, %f895;
	mul.f32 	%f927, %f894, %f900;
	mul.f32 	%f928, %f926, %f901;
	sub.f32 	%f929, %f927, %f928;
	mul.f32 	%f930, %f894, %f901;
	fma.rn.f32 	%f931, %f926, %f900, %f930;
	st.shared.v2.f32 	[%r31+536], {%f929, %f931};
	ld.shared.v2.f32 	{%f932, %f933}, [%r30+144];
	mul.f32 	%f934, %f896, %f932;
	mul.f32 	%f935, %f897, %f933;
	sub.f32 	%f936, %f934, %f935;
	mul.f32 	%f937, %f896, %f933;
	fma.rn.f32 	%f938, %f897, %f932, %f937;
	add.f32 	%f939, %f924, %f936;
	add.f32 	%f940, %f925, %f938;
	sub.f32 	%f941, %f824, %f897;
	mul.f32 	%f942, %f896, %f900;
	mul.f32 	%f943, %f941, %f901;
	sub.f32 	%f944, %f942, %f943;
	mul.f32 	%f945, %f896, %f901;
	fma.rn.f32 	%f946, %f941, %f900, %f945;
	st.shared.v2.f32 	[%r31+1072], {%f944, %f946};
	ld.shared.v2.f32 	{%f947, %f948}, [%r30+152];
	mul.f32 	%f949, %f898, %f947;
	mul.f32 	%f950, %f899, %f948;
	sub.f32 	%f951, %f949, %f950;
	mul.f32 	%f952, %f898, %f948;
	fma.rn.f32 	%f953, %f899, %f947, %f952;
	add.f32 	%f954, %f939, %f951;
	add.f32 	%f955, %f940, %f953;
	sub.f32 	%f956, %f824, %f899;
	mul.f32 	%f957, %f898, %f900;
	mul.f32 	%f958, %f956, %f901;
	sub.f32 	%f959, %f957, %f958;
	mul.f32 	%f960, %f898, %f901;
	fma.rn.f32 	%f961, %f956, %f900, %f960;
	st.shared.v2.f32 	[%r31+1608], {%f959, %f961};
	bar.sync 	0;
	ld.shared.v2.f32 	{%f962, %f963}, [%r34];
	add.f32 	%f964, %f962, 0f00000000;
	add.f32 	%f965, %f963, 0f00000000;
	ld.shared.v2.f32 	{%f966, %f967}, [%r34+8];
	add.f32 	%f968, %f964, %f966;
	add.f32 	%f969, %f965, %f967;
	ld.shared.v2.f32 	{%f970, %f971}, [%r34+16];
	add.f32 	%f972, %f968, %f970;
	add.f32 	%f973, %f969, %f971;
	ld.shared.v2.f32 	{%f974, %f975}, [%r34+24];
	add.f32 	%f976, %f972, %f974;
	add.f32 	%f977, %f973, %f975;
	bar.sync 	0;
	add.s64 	%rd107, %rd126, %rd18;
	ld.global.v2.f32 	{%f978, %f979}, [%rd107];
	add.s64 	%rd108, %rd126, %rd25;
	ld.global.v2.f32 	{%f980, %f981}, [%rd108];
	add.s64 	%rd109, %rd126, %rd23;
	ld.global.v2.f32 	{%f982, %f983}, [%rd109];
	add.s64 	%rd110, %rd24, %rd18;
	add.s64 	%rd111, %rd126, %rd110;
	ld.global.v2.f32 	{%f984, %f985}, [%rd111];
	ld.shared.v2.f32 	{%f986, %f987}, [%r13];
	ld.shared.v2.f32 	{%f988, %f989}, [%r30+256];
	mul.f32 	%f990, %f978, %f988;
	mul.f32 	%f991, %f979, %f989;
	sub.f32 	%f992, %f990, %f991;
	mul.f32 	%f993, %f978, %f989;
	fma.rn.f32 	%f994, %f979, %f988, %f993;
	add.f32 	%f995, %f954, %f992;
	add.f32 	%f996, %f955, %f994;
	sub.f32 	%f997, %f824, %f979;
	mul.f32 	%f998, %f978, %f986;
	mul.f32 	%f999, %f997, %f987;
	sub.f32 	%f1000, %f998, %f999;
	mul.f32 	%f1001, %f978, %f987;
	fma.rn.f32 	%f1002, %f997, %f986, %f1001;
	st.shared.v2.f32 	[%r31], {%f1000, %f1002};
	ld.shared.v2.f32 	{%f1003, %f1004}, [%r30+264];
	mul.f32 	%f1005, %f980, %f1003;
	mul.f32 	%f1006, %f981, %f1004;
	sub.f32 	%f1007, %f1005, %f1006;
	mul.f32 	%f1008, %f980, %f1004;
	fma.rn.f32 	%f1009, %f981, %f1003, %f1008;
	add.f32 	%f1010, %f995, %f1007;
	add.f32 	%f1011, %f996, %f1009;
	sub.f32 	%f1012, %f824, %f981;
	mul.f32 	%f1013, %f980, %f986;
	mul.f32 	%f1014, %f1012, %f987;
	sub.f32 	%f1015, %f1013, %f1014;
	mul.f32 	%f1016, %f980, %f987;
	fma.rn.f32 	%f1017, %f1012, %f986, %f1016;
	st.shared.v2.f32 	[%r31+536], {%f1015, %f1017};
	ld.shared.v2.f32 	{%f1018, %f1019}, [%r30+272];
	mul.f32 	%f1020, %f982, %f1018;
	mul.f32 	%f1021, %f983, %f1019;
	sub.f32 	%f1022, %f1020, %f1021;
	mul.f32 	%f1023, %f982, %f1019;
	fma.rn.f32 	%f1024, %f983, %f1018, %f1023;
	add.f32 	%f1025, %f1010, %f1022;
	add.f32 	%f1026, %f1011, %f1024;
	sub.f32 	%f1027, %f824, %f983;
	mul.f32 	%f1028, %f982, %f986;
	mul.f32 	%f1029, %f1027, %f987;
	sub.f32 	%f1030, %f1028, %f1029;
	mul.f32 	%f1031, %f982, %f987;
	fma.rn.f32 	%f1032, %f1027, %f986, %f1031;
	st.shared.v2.f32 	[%r31+1072], {%f1030, %f1032};
	ld.shared.v2.f32 	{%f1033, %f1034}, [%r30+280];
	mul.f32 	%f1035, %f984, %f1033;
	mul.f32 	%f1036, %f985, %f1034;
	sub.f32 	%f1037, %f1035, %f1036;
	mul.f32 	%f1038, %f984, %f1034;
	fma.rn.f32 	%f1039, %f985, %f1033, %f1038;
	add.f32 	%f1040, %f1025, %f1037;
	add.f32 	%f1041, %f1026, %f1039;
	sub.f32 	%f1042, %f824, %f985;
	mul.f32 	%f1043, %f984, %f986;
	mul.f32 	%f1044, %f1042, %f987;
	sub.f32 	%f1045, %f1043, %f1044;
	mul.f32 	%f1046, %f984, %f987;
	fma.rn.f32 	%f1047, %f1042, %f986, %f1046;
	st.shared.v2.f32 	[%r31+1608], {%f1045, %f1047};
	bar.sync 	0;
	ld.shared.v2.f32 	{%f1048, %f1049}, [%r34];
	add.f32 	%f1050, %f1048, 0f00000000;
	add.f32 	%f1051, %f1049, 0f00000000;
	ld.shared.v2.f32 	{%f1052, %f1053}, [%r34+8];
	add.f32 	%f1054, %f1050, %f1052;
	add.f32 	%f1055, %f1051, %f1053;
	ld.shared.v2.f32 	{%f1056, %f1057}, [%r34+16];
	add.f32 	%f1058, %f1054, %f1056;
	add.f32 	%f1059, %f1055, %f1057;
	ld.shared.v2.f32 	{%f1060, %f1061}, [%r34+24];
	add.f32 	%f1062, %f1058, %f1060;
	add.f32 	%f1063, %f1059, %f1061;
	bar.sync 	0;
	add.s64 	%rd112, %rd126, %rd19;
	ld.global.v2.f32 	{%f1064, %f1065}, [%rd112];
	add.s64 	%rd113, %rd19, %rd22;
	add.s64 	%rd114, %rd126, %rd113;
	ld.global.v2.f32 	{%f1066, %f1067}, [%rd114];
	add.s64 	%rd115, %rd19, %rd20;
	add.s64 	%rd116, %rd126, %rd115;
	ld.global.v2.f32 	{%f1068, %f1069}, [%rd116];
	add.s64 	%rd117, %rd126, %rd21;
	ld.global.v2.f32 	{%f1070, %f1071}, [%rd117];
	ld.shared.v2.f32 	{%f1072, %f1073}, [%r13];
	ld.shared.v2.f32 	{%f1074, %f1075}, [%r30+384];
	mul.f32 	%f1076, %f1064, %f1074;
	mul.f32 	%f1077, %f1065, %f1075;
	sub.f32 	%f1078, %f1076, %f1077;
	mul.f32 	%f1079, %f1064, %f1075;
	fma.rn.f32 	%f1080, %f1065, %f1074, %f1079;
	add.f32 	%f1081, %f1040, %f1078;
	add.f32 	%f1082, %f1041, %f1080;
	sub.f32 	%f1083, %f824, %f1065;
	mul.f32 	%f1084, %f1064, %f1072;
	mul.f32 	%f1085, %f1083, %f1073;
	sub.f32 	%f1086, %f1084, %f1085;
	mul.f32 	%f1087, %f1064, %f1073;
	fma.rn.f32 	%f1088, %f1083, %f1072, %f1087;
	st.shared.v2.f32 	[%r31], {%f1086, %f1088};
	ld.shared.v2.f32 	{%f1089, %f1090}, [%r30+392];
	mul.f32 	%f1091, %f1066, %f1089;
	mul.f32 	%f1092, %f1067, %f1090;
	sub.f32 	%f1093, %f1091, %f1092;
	mul.f32 	%f1094, %f1066, %f1090;
	fma.rn.f32 	%f1095, %f1067, %f1089, %f1094;
	add.f32 	%f1096, %f1081, %f1093;
	add.f32 	%f1097, %f1082, %f1095;
	sub.f32 	%f1098, %f824, %f1067;
	mul.f32 	%f1099, %f1066, %f1072;
	mul.f32 	%f1100, %f1098, %f1073;
	sub.f32 	%f1101, %f1099, %f1100;
	mul.f32 	%f1102, %f1066, %f1073;
	fma.rn.f32 	%f1103, %f1098, %f1072, %f1102;
	st.shared.v2.f32 	[%r31+536], {%f1101, %f1103};
	ld.shared.v2.f32 	{%f1104, %f1105}, [%r30+400];
	mul.f32 	%f1106, %f1068, %f1104;
	mul.f32 	%f1107, %f1069, %f1105;
	sub.f32 	%f1108, %f1106, %f1107;
	mul.f32 	%f1109, %f1068, %f1105;
	fma.rn.f32 	%f1110, %f1069, %f1104, %f1109;
	add.f32 	%f1111, %f1096, %f1108;
	add.f32 	%f1112, %f1097, %f1110;
	sub.f32 	%f1113, %f824, %f1069;
	mul.f32 	%f1114, %f1068, %f1072;
	mul.f32 	%f1115, %f1113, %f1073;
	sub.f32 	%f1116, %f1114, %f1115;
	mul.f32 	%f1117, %f1068, %f1073;
	fma.rn.f32 	%f1118, %f1113, %f1072, %f1117;
	st.shared.v2.f32 	[%r31+1072], {%f1116, %f1118};
	ld.shared.v2.f32 	{%f1119, %f1120}, [%r30+408];
	mul.f32 	%f1121, %f1070, %f1119;
	mul.f32 	%f1122, %f1071, %f1120;
	sub.f32 	%f1123, %f1121, %f1122;
	mul.f32 	%f1124, %f1070, %f1120;
	fma.rn.f32 	%f1125, %f1071, %f1119, %f1124;
	add.f32 	%f1239, %f1111, %f1123;
	add.f32 	%f1238, %f1112, %f1125;
	sub.f32 	%f1126, %f824, %f1071;
	mul.f32 	%f1127, %f1070, %f1072;
	mul.f32 	%f1128, %f1126, %f1073;
	sub.f32 	%f1129, %f1127, %f1128;
	mul.f32 	%f1130, %f1070, %f1073;
	fma.rn.f32 	%f1131, %f1126, %f1072, %f1130;
	st.shared.v2.f32 	[%r31+1608], {%f1129, %f1131};
	bar.sync 	0;
	ld.shared.v2.f32 	{%f1132, %f1133}, [%r34];
	add.f32 	%f1134, %f1132, 0f00000000;
	add.f32 	%f1135, %f1133, 0f00000000;
	ld.shared.v2.f32 	{%f1136, %f1137}, [%r34+8];
	add.f32 	%f1138, %f1134, %f1136;
	add.f32 	%f1139, %f1135, %f1137;
	ld.shared.v2.f32 	{%f1140, %f1141}, [%r34+16];
	add.f32 	%f1142, %f1138, %f1140;
	add.f32 	%f1143, %f1139, %f1141;
	ld.shared.v2.f32 	{%f1144, %f1145}, [%r34+24];
	add.f32 	%f1146, %f1142, %f1144;
	add.f32 	%f1147, %f1143, %f1145;
	bar.sync 	0;
	st.shared.v2.f32 	[%r35], {%f890, %f891};
	st.shared.v2.f32 	[%r35+128], {%f976, %f977};
	st.shared.v2.f32 	[%r35+256], {%f1062, %f1063};
	st.shared.v2.f32 	[%r35+384], {%f1146, %f1147};
	bar.sync 	0;
	@%p29 bra 	$L__BB0_43;
	ld.shared.v2.f32 	{%f1148, %f1149}, [%r33];
	ld.shared.v2.f32 	{%f1150, %f1151}, [%r33+8];
	add.f32 	%f1152, %f1148, %f1150;
	add.f32 	%f1153, %f1149, %f1151;
	ld.shared.v2.f32 	{%f1154, %f1155}, [%r33+16];
	add.f32 	%f1156, %f1152, %f1154;
	add.f32 	%f1157, %f1153, %f1155;
	ld.shared.v2.f32 	{%f1158, %f1159}, [%r33+24];
	add.f32 	%f1160, %f1156, %f1158;
	add.f32 	%f1161, %f1157, %f1159;
	ld.shared.v2.f32 	{%f1162, %f1163}, [%r33+32];
	add.f32 	%f1164, %f1160, %f1162;
	add.f32 	%f1165, %f1161, %f1163;
	ld.shared.v2.f32 	{%f1166, %f1167}, [%r33+40];
	add.f32 	%f1168, %f1164, %f1166;
	add.f32 	%f1169, %f1165, %f1167;
	ld.shared.v2.f32 	{%f1170, %f1171}, [%r33+48];
	add.f32 	%f1172, %f1168, %f1170;
	add.f32 	%f1173, %f1169, %f1171;
	ld.shared.v2.f32 	{%f1174, %f1175}, [%r33+56];
	add.f32 	%f1176, %f1172, %f1174;
	add.f32 	%f1177, %f1173, %f1175;
	ld.shared.v2.f32 	{%f1178, %f1179}, [%r33+64];
	add.f32 	%f1180, %f1176, %f1178;
	add.f32 	%f1181, %f1177, %f1179;
	ld.shared.v2.f32 	{%f1182, %f1183}, [%r33+72];
	add.f32 	%f1184, %f1180, %f1182;
	add.f32 	%f1185, %f1181, %f1183;
	ld.shared.v2.f32 	{%f1186, %f1187}, [%r33+80];
	add.f32 	%f1188, %f1184, %f1186;
	add.f32 	%f1189, %f1185, %f1187;
	ld.shared.v2.f32 	{%f1190, %f1191}, [%r33+88];
	add.f32 	%f1192, %f1188, %f1190;
	add.f32 	%f1193, %f1189, %f1191;
	ld.shared.v2.f32 	{%f1194, %f1195}, [%r33+96];
	add.f32 	%f1196, %f1192, %f1194;
	add.f32 	%f1197, %f1193, %f1195;
	ld.shared.v2.f32 	{%f1198, %f1199}, [%r33+104];
	add.f32 	%f1200, %f1196, %f1198;
	add.f32 	%f1201, %f1197, %f1199;
	ld.shared.v2.f32 	{%f1202, %f1203}, [%r33+112];
	add.f32 	%f1204, %f1200, %f1202;
	add.f32 	%f1205, %f1201, %f1203;
	ld.shared.v2.f32 	{%f1206, %f1207}, [%r33+120];
	add.f32 	%f1208, %f1204, %f1206;
	add.f32 	%f1209, %f1205, %f1207;
	mul.wide.s32 	%rd118, %r110, 8;
	add.s64 	%rd119, %rd13, %rd118;
	st.global.v2.f32 	[%rd119], {%f1208, %f1209};
$L__BB0_43:
	bar.sync 	0;
	add.s64 	%rd126, %rd126, %rd16;
	add.s32 	%r112, %r112, %r36;
	add.s32 	%r111, %r111, 1;
	add.s32 	%r110, %r110, %r45;
	setp.ne.s32 	%p30, %r111, 1;
	@%p30 bra 	$L__BB0_39;
$L__BB0_44:
	setp.ne.s32 	%p31, %r2, 0;
	neg.s32 	%r103, %r25;
	cvt.s64.s32 	%rd120, %r103;
	add.s64 	%rd30, %rd120, %rd10;
	mov.u32 	%r104, _ZZ32test_l_chemv_special_v6_ts_teslai6float2PS_iS0_iS_S0_iS0_iE2la;
	mad.lo.s32 	%r105, %r2, 536, %r104;
	shl.b32 	%r106, %r1, 3;
	add.s32 	%r107, %r105, %r106;
	st.shared.v2.f32 	[%r107], {%f1239, %f1238};
	bar.sync 	0;
	@%p31 bra 	$L__BB0_46;
	ld.shared.v2.f32 	{%f1210, %f1211}, [%r28];
	ld.shared.v2.f32 	{%f1212, %f1213}, [%r28+536];
	add.f32 	%f1214, %f1210, %f1212;
	add.f32 	%f1215, %f1211, %f1213;
	ld.shared.v2.f32 	{%f1216, %f1217}, [%r28+1072];
	add.f32 	%f1218, %f1214, %f1216;
	add.f32 	%f1219, %f1215, %f1217;
	ld.shared.v2.f32 	{%f1220, %f1221}, [%r28+1608];
	add.f32 	%f1222, %f1218, %f1220;
	add.f32 	%f1223, %f1219, %f1221;
	cvt.s64.s32 	%rd121, %r8;
	add.s64 	%rd122, %rd30, %rd121;
	shl.b64 	%rd123, %rd122, 3;
	add.s64 	%rd124, %rd13, %rd123;
	st.global.v2.f32 	[%rd124], {%f1222, %f1223};
$L__BB0_46:
	ret;

}
	// .globl	_Z39test_l_chemv_special_update_v6_ts_teslai6float2PS_iS0_iS_S0_iS0_i
.visible .entry _Z39test_l_chemv_special_update_v6_ts_teslai6float2PS_iS0_iS_S0_iS0_i(
	.param .u32 _Z39test_l_chemv_special_update_v6_ts_teslai6float2PS_iS0_iS_S0_iS0_i_param_0,
	.param .align 8 .b8 _Z39test_l_chemv_special_update_v6_ts_teslai6float2PS_iS0_iS_S0_iS0_i_param_1[8],
	.param .u64 .ptr .align 1 _Z39test_l_chemv_special_update_v6_ts_teslai6float2PS_iS0_iS_S0_iS0_i_param_2,
	.param .u32 _Z39test_l_chemv_special_update_v6_ts_teslai6float2PS_iS0_iS_S0_iS0_i_param_3,
	.param .u64 .ptr .align 1 _Z39test_l_chemv_special_update_v6_ts_teslai6float2PS_iS0_iS_S0_iS0_i_param_4,
	.param .u32 _Z39test_l_chemv_special_update_v6_ts_teslai6float2PS_iS0_iS_S0_iS0_i_param_5,
	.param .align 8 .b8 _Z39test_l_chemv_special_update_v6_ts_teslai6float2PS_iS0_iS_S0_iS0_i_param_6[8],
	.param .u64 .ptr .align 1 _Z39test_l_chemv_special_update_v6_ts_teslai6float2PS_iS0_iS_S0_iS0_i_param_7,
	.param .u32 _Z39test_l_chemv_special_update_v6_ts_teslai6float2PS_iS0_iS_S0_iS0_i_param_8,
	.param .u64 .ptr .align 1 _Z39test_l_chemv_special_update_v6_ts_teslai6float2PS_iS0_iS_S0_iS0_i_param_9,
	.param .u32 _Z39test_l_chemv_special_update_v6_ts_teslai6float2PS_iS0_iS_S0_iS0_i_param_10
)
{
	.reg .pred 	%p<11>;
	.reg .b32 	%r<29>;
	.reg .b32 	%f<177>;
	.reg .b64 	%rd<23>;

	ld.param.u32 	%r13, [_Z39test_l_chemv_special_update_v6_ts_teslai6float2PS_iS0_iS_S0_iS0_i_param_0];
	ld.param.v2.f32 	{%f27, %f28}, [_Z39test_l_chemv_special_update_v6_ts_teslai6float2PS_iS0_iS_S0_iS0_i_param_1];
	ld.param.u32 	%r16, [_Z39test_l_chemv_special_update_v6_ts_teslai6float2PS_iS0_iS_S0_iS0_i_param_3];
	ld.param.v2.f32 	{%f29, %f30}, [_Z39test_l_chemv_special_update_v6_ts_teslai6float2PS_iS0_iS_S0_iS0_i_param_6];
	ld.param.u64 	%rd12, [_Z39test_l_chemv_special_update_v6_ts_teslai6float2PS_iS0_iS_S0_iS0_i_param_7];
	ld.param.u32 	%r14, [_Z39test_l_chemv_special_update_v6_ts_teslai6float2PS_iS0_iS_S0_iS0_i_param_8];
	ld.param.u64 	%rd13, [_Z39test_l_chemv_special_update_v6_ts_teslai6float2PS_iS0_iS_S0_iS0_i_param_9];
	ld.param.u32 	%r15, [_Z39test_l_chemv_special_update_v6_ts_teslai6float2PS_iS0_iS_S0_iS0_i_param_10];
	cvta.to.global.u64 	%rd14, %rd13;
	cvta.to.global.u64 	%rd1, %rd12;
	mov.u32 	%r17, %tid.x;
	mov.u32 	%r18, %ctaid.x;
	shl.b32 	%r1, %r18, 6;
	add.s32 	%r2, %r1, %r17;
	mad.lo.s32 	%r19, %r16, %r18, %r2;
	mul.wide.u32 	%rd15, %r19, 8;
	add.s64 	%rd19, %rd14, %rd15;
	setp.ge.s32 	%p1, %r1, %r13;
	mov.f32 	%f175, 0f00000000;
	mov.f32 	%f176, %f175;
	@%p1 bra 	$L__BB1_13;
	add.s32 	%r20, %r1, 64;
	max.s32 	%r21, %r13, %r20;
	not.b32 	%r22, %r1;
	add.s32 	%r23, %r21, %r22;
	shr.u32 	%r24, %r23, 6;
	add.s32 	%r3, %r24, 1;
	and.b32  	%r4, %r3, 15;
	setp.lt.u32 	%p2, %r23, 960;
	mov.f32 	%f176, 0f00000000;
	mov.f32 	%f175, %f176;
	@%p2 bra 	$L__BB1_4;
	and.b32  	%r25, %r3, 134217712;
	neg.s32 	%r27, %r25;
	mov.f32 	%f176, 0f00000000;
$L__BB1_3:
	.pragma "nounroll";
	ld.global.v2.f32 	{%f35, %f36}, [%rd19];
	add.f32 	%f37, %f176, %f35;
	add.f32 	%f38, %f175, %f36;
	ld.global.v2.f32 	{%f39, %f40}, [%rd19+512];
	add.f32 	%f41, %f37, %f39;
	add.f32 	%f42, %f38, %f40;
	ld.global.v2.f32 	{%f43, %f44}, [%rd19+1024];
	add.f32 	%f45, %f41, %f43;
	add.f32 	%f46, %f42, %f44;
	ld.global.v2.f32 	{%f47, %f48}, [%rd19+1536];
	add.f32 	%f49, %f45, %f47;
	add.f32 	%f50, %f46, %f48;
	ld.global.v2.f32 	{%f51, %f52}, [%rd19+2048];
	add.f32 	%f53, %f49, %f51;
	add.f32 	%f54, %f50, %f52;
	ld.global.v2.f32 	{%f55, %f56}, [%rd19+2560];
	add.f32 	%f57, %f53, %f55;
	add.f32 	%f58, %f54, %f56;
	ld.global.v2.f32 	{%f59, %f60}, [%rd19+3072];
	add.f32 	%f61, %f57, %f59;
	add.f32 	%f62, %f58, %f60;
	ld.global.v2.f32 	{%f63, %f64}, [%rd19+3584];
	add.f32 	%f65, %f61, %f63;
	add.f32 	%f66, %f62, %f64;
	ld.global.v2.f32 	{%f67, %f68}, [%rd19+4096];
	add.f32 	%f69, %f65, %f67;
	add.f32 	%f70, %f66, %f68;
	ld.global.v2.f32 	{%f71, %f72}, [%rd19+4608];
	add.f32 	%f73, %f69, %f71;
	add.f32 	%f74, %f70, %f72;
	ld.global.v2.f32 	{%f75, %f76}, [%rd19+5120];
	add.f32 	%f77, %f73, %f75;
	add.f32 	%f78, %f74, %f76;
	ld.global.v2.f32 	{%f79, %f80}, [%rd19+5632];
	add.f32 	%f81, %f77, %f79;
	add.f32 	%f82, %f78, %f80;
	ld.global.v2.f32 	{%f83, %f84}, [%rd19+6144];
	add.f32 	%f85, %f81, %f83;
	add.f32 	%f86, %f82, %f84;
	ld.global.v2.f32 	{%f87, %f88}, [%rd19+6656];
	add.f32 	%f89, %f85, %f87;
	add.f32 	%f90, %f86, %f88;
	ld.global.v2.f32 	{%f91, %f92}, [%rd19+7168];
	add.f32 	%f93, %f89, %f91;
	add.f32 	%f94, %f90, %f92;
	ld.global.v2.f32 	{%f95, %f96}, [%rd19+7680];
	add.f32 	%f176, %f93, %f95;
	add.f32 	%f175, %f94, %f96;
	add.s64 	%rd19, %rd19, 8192;
	add.s32 	%r27, %r27, 16;
	setp.ne.s32 	%p3, %r27, 0;
	@%p3 bra 	$L__BB1_3;
$L__BB1_4:
	setp.eq.s32 	%p4, %r4, 0;
	@%p4 bra 	$L__BB1_13;
	and.b32  	%r8, %r3, 7;
	setp.lt.u32 	%p5, %r4, 8;
	@%p5 bra 	$L__BB1_7;
	ld.global.v2.f32 	{%f98, %f99}, [%rd19];
	add.f32 	%f100, %f176, %f98;
	add.f32 	%f101, %f175, %f99;
	ld.global.v2.f32 	{%f102, %f103}, [%rd19+512];
	add.f32 	%f104, %f100, %f102;
	add.f32 	%f105, %f101, %f103;
	ld.global.v2.f32 	{%f106, %f107}, [%rd19+1024];
	add.f32 	%f108, %f104, %f106;
	add.f32 	%f109, %f105, %f107;
	ld.global.v2.f32 	{%f110, %f111}, [%rd19+1536];
	add.f32 	%f112, %f108, %f110;
	add.f32 	%f113, %f109, %f111;
	ld.global.v2.f32 	{%f114, %f115}, [%rd19+2048];
	add.f32 	%f116, %f112, %f114;
	add.f32 	%f117, %f113, %f115;
	ld.global.v2.f32 	{%f118, %f119}, [%rd19+2560];
	add.f32 	%f120, %f116, %f118;
	add.f32 	%f121, %f117, %f119;
	ld.global.v2.f32 	{%f122, %f123}, [%rd19+3072];
	add.f32 	%f124, %f120, %f122;
	add.f32 	%f125, %f121, %f123;
	ld.global.v2.f32 	{%f126, %f127}, [%rd19+3584];
	add.f32 	%f176, %f124, %f126;
	add.f32 	%f175, %f125, %f127;
	add.s64 	%rd19, %rd19, 4096;
$L__BB1_7:
	setp.eq.s32 	%p6, %r8, 0;
	@%p6 bra 	$L__BB1_13;
	and.b32  	%r9, %r3, 3;
	setp.lt.u32 	%p7, %r8, 4;
	@%p7 bra 	$L__BB1_10;
	ld.global.v2.f32 	{%f129, %f130}, [%rd19];
	add.f32 	%f131, %f176, %f129;
	add.f32 	%f132, %f175, %f130;
	ld.global.v2.f32 	{%f133, %f134}, [%rd19+512];
	add.f32 	%f135, %f131, %f133;
	add.f32 	%f136, %f132, %f134;
	ld.global.v2.f32 	{%f137, %f138}, [%rd19+1024];
	add.f32 	%f139, %f135, %f137;
	add.f32 	%f140, %f136, %f138;
	ld.global.v2.f32 	{%f141, %f142}, [%rd19+1536];
	add.f32 	%f176, %f139, %f141;
	add.f32 	%f175, %f140, %f142;
	add.s64 	%rd19, %rd19, 2048;
$L__BB1_10:
	setp.eq.s32 	%p8, %r9, 0;
	@%p8 bra 	$L__BB1_13;
	neg.s32 	%r28, %r9;
$L__BB1_12:
	.pragma "nounroll";
	ld.global.v2.f32 	{%f143, %f144}, [%rd19];
	add.f32 	%f176, %f176, %f143;
	add.f32 	%f175, %f175, %f144;
	add.s64 	%rd19, %rd19, 512;
	add.s32 	%r28, %r28, 1;
	setp.ne.s32 	%p9, %r28, 0;
	@%p9 bra 	$L__BB1_12;
$L__BB1_13:
	setp.le.s32 	%p10, %r2, %r15;
	@%p10 bra 	$L__BB1_15;
	mul.lo.s32 	%r26, %r14, %r2;
	mul.wide.s32 	%rd16, %r26, 8;
	add.s64 	%rd17, %rd1, %rd16;
	ld.global.v2.f32 	{%f145, %f146}, [%rd17];
	mul.f32 	%f147, %f29, %f145;
	mul.f32 	%f148, %f30, %f146;
	sub.f32 	%f149, %f147, %f148;
	mul.f32 	%f150, %f29, %f146;
	fma.rn.f32 	%f151, %f30, %f145, %f150;
	mul.f32 	%f152, %f27, %f176;
	mul.f32 	%f153, %f28, %f175;
	sub.f32 	%f154, %f152, %f153;
	mul.f32 	%f155, %f28, %f176;
	fma.rn.f32 	%f156, %f27, %f175, %f155;
	add.f32 	%f157, %f154, %f149;
	add.f32 	%f158, %f156, %f151;
	st.global.v2.f32 	[%rd17], {%f157, %f158};
$L__BB1_15:
	ret;

}
	// .globl	_Z32test_l_chemv_generic_v6_ts_teslai6float2PS_iS0_iS_S0_iS0_ii
.visible .entry _Z32test_l_chemv_generic_v6_ts_teslai6float2PS_iS0_iS_S0_iS0_ii(
	.param .u32 _Z32test_l_chemv_generic_v6_ts_teslai6float2PS_iS0_iS_S0_iS0_ii_param_0,
	.param .align 8 .b8 _Z32test_l_chemv_generic_v6_ts_teslai6float2PS_iS0_iS_S0_iS0_ii_param_1[8],
	.param .u64 .ptr .align 1 _Z32test_l_chemv_generic_v6_ts_teslai6float2PS_iS0_iS_S0_iS0_ii_param_2,
	.param .u32 _Z32test_l_chemv_generic_v6_ts_teslai6float2PS_iS0_iS_S0_iS0_ii_param_3,
	.param .u64 .ptr .align 1 _Z32test_l_chemv_generic_v6_ts_teslai6float2PS_iS0_iS_S0_iS0_ii_param_4,
	.param .u32 _Z32test_l_chemv_generic_v6_ts_teslai6float2PS_iS0_iS_S0_iS0_ii_param_5,
	.param .align 8 .b8 _Z32test_l_chemv_generic_v6_ts_teslai6float2PS_iS0_iS_S0_iS0_ii_param_6[8],
	.param .u64 .ptr .align 1 _Z32test_l_chemv_generic_v6_ts_teslai6float2PS_iS0_iS_S0_iS0_ii_param_7,
	.param .u32 _Z32test_l_chemv_generic_v6_ts_teslai6float2PS_iS0_iS_S0_iS0_ii_param_8,
	.param .u64 .ptr .align 1 _Z32test_l_chemv_generic_v6_ts_teslai6float2PS_iS0_iS_S0_iS0_ii_param_9,
	.param .u32 _Z32test_l_chemv_generic_v6_ts_teslai6float2PS_iS0_iS_S0_iS0_ii_param_10,
	.param .u32 _Z32test_l_chemv_generic_v6_ts_teslai6float2PS_iS0_iS_S0_iS0_ii_param_11
)
{
	.reg .pred 	%p<51>;
	.reg .b32 	%r<151>;
	.reg .b32 	%f<1302>;
	.reg .b64 	%rd<183>;
	// demoted variable
	.shared .align 8 .b8 _ZZ32test_l_chemv_generic_v6_ts_teslai6float2PS_iS0_iS_S0_iS0_iiE2la[8576];
	// demoted variable
	.shared .align 8 .b8 _ZZ32test_l_chemv_generic_v6_ts_teslai6float2PS_iS0_iS_S0_iS0_iiE4buff[512];
	// demoted variable
	.shared .align 8 .b8 _ZZ32test_l_chemv_generic_v6_ts_teslai6float2PS_iS0_iS_S0_iS0_iiE5buff2[512];
	ld.param.u64 	%rd49, [_Z32test_l_chemv_generic_v6_ts_teslai6float2PS_iS0_iS_S0_iS0_ii_param_2];
	ld.param.u32 	%r49, [_Z32test_l_chemv_generic_v6_ts_teslai6float2PS_iS0_iS_S0_iS0_ii_param_3];
	ld.param.u64 	%rd51, [_Z32test_l_chemv_generic_v6_ts_teslai6float2PS_iS0_iS_S0_iS0_ii_param_4];
	ld.param.u32 	%r50, [_Z32test_l_chemv_generic_v6_ts_teslai6float2PS_iS0_iS_S0_iS0_ii_param_5];
	ld.param.u64 	%rd50, [_Z32test_l_chemv_generic_v6_ts_teslai6float2PS_iS0_iS_S0_iS0_ii_param_9];
	ld.param.u32 	%r51, [_Z32test_l_chemv_generic_v6_ts_teslai6float2PS_iS0_iS_S0_iS0_ii_param_10];
	ld.param.u32 	%r52, [_Z32test_l_chemv_generic_v6_ts_teslai6float2PS_iS0_iS_S0_iS0_ii_param_11];
	cvta.to.global.u64 	%rd52, %rd51;
	mov.u32 	%r1, %tid.x;
	mov.u32 	%r2, %tid.y;
	mov.u32 	%r3, %ctaid.x;
	shl.b32 	%r4, %r3, 6;
	shl.b32 	%r53, %r2, 6;
	add.s32 	%r5, %r53, %r1;
	and.b32  	%r6, %r1, 31;
	shr.u32 	%r7, %r5, 5;
	mul.lo.s32 	%r8, %r49, %r4;
	mul.lo.s32 	%r9, %r49, %r7;
	mul.lo.s32 	%r10, %r50, %r4;
	cvt.s64.s32 	%rd53, %r10;
	mul.lo.s32 	%r54, %r50, %r1;
	cvt.s64.s32 	%rd54, %r54;
	add.s64 	%rd55, %rd53, %rd54;
	shl.b64 	%rd56, %rd55, 3;
	add.s64 	%rd1, %rd52, %rd56;
	mov.u32 	%r55, %nctaid.x;
	add.s32 	%r11, %r55, -1;
	setp.ne.s32 	%p1, %r3, %r11;
	shl.b32 	%r56, %r1, 3;
	mov.u32 	%r57, _ZZ32test_l_chemv_generic_v6_ts_teslai6float2PS_iS0_iS_S0_iS0_iiE4buff;
	add.s32 	%r12, %r57, %r56;
	@%p1 bra 	$L__BB2_6;
	setp.ne.s32 	%p3, %r2, 0;
	@%p3 bra 	$L__BB2_5;
	setp.le.s32 	%p4, %r1, %r51;
	@%p4 bra 	$L__BB2_4;
	mov.f32 	%f81, 0f00000000;
	st.shared.v2.f32 	[%r12], {%f81, %f81};
	bra.uni 	$L__BB2_5;
$L__BB2_4:
	ld.global.v2.f32 	{%f79, %f80}, [%rd1];
	st.shared.v2.f32 	[%r12], {%f79, %f80};
$L__BB2_5:
	min.s32 	%r146, %r6, %r51;
	cvt.s64.s32 	%rd176, %r146;
	bra.uni 	$L__BB2_9;
$L__BB2_6:
	setp.ne.s32 	%p2, %r2, 0;
	@%p2 bra 	$L__BB2_8;
	ld.global.v2.f32 	{%f77, %f78}, [%rd1];
	st.shared.v2.f32 	[%r12], {%f77, %f78};
$L__BB2_8:
	cvt.u64.u32 	%rd176, %r6;
	mov.u32 	%r146, %r6;
$L__BB2_9:
	cvt.s64.s32 	%rd57, %r9;
	cvt.s64.s32 	%rd58, %r8;
	cvt.u64.u32 	%rd59, %r4;
	add.s64 	%rd60, %rd58, %rd59;
	add.s64 	%rd61, %rd60, %rd57;
	add.s64 	%rd62, %rd61, %rd176;
	cvta.to.global.u64 	%rd63, %rd49;
	shl.b64 	%rd64, %rd62, 3;
	add.s64 	%rd177, %rd63, %rd64;
	setp.gt.s32 	%p5, %r1, %r52;
	or.b32  	%r58, %r3, %r2;
	setp.ne.s32 	%p6, %r58, 0;
	or.pred  	%p7, %p6, %p5;
	@%p7 bra 	$L__BB2_11;
	mov.f32 	%f82, 0f00000000;
	st.shared.v2.f32 	[%r12], {%f82, %f82};
$L__BB2_11:
	setp.ne.s32 	%p8, %r3, %r11;
	@%p8 bra 	$L__BB2_25;
	setp.le.s32 	%p9, %r7, %r51;
	mad.lo.s32 	%r64, %r7, 33, %r6;
	shl.b32 	%r65, %r64, 3;
	mov.u32 	%r66, _ZZ32test_l_chemv_generic_v6_ts_teslai6float2PS_iS0_iS_S0_iS0_iiE2la;
	add.s32 	%r15, %r66, %r65;
	@%p9 bra 	$L__BB2_14;
	mov.f32 	%f93, 0f461C3C00;
	st.shared.v2.f32 	[%r15], {%f93, %f93};
	bra.uni 	$L__BB2_15;
$L__BB2_14:
	ld.global.v2.f32 	{%f91, %f92}, [%rd177];
	st.shared.v2.f32 	[%r15], {%f91, %f92};
$L__BB2_15:
	add.s32 	%r67, %r7, 8;
	setp.gt.s32 	%p10, %r67, %r51;
	shl.b32 	%r68, %r49, 3;
	mul.wide.s32 	%rd70, %r68, 8;
	add.s64 	%rd6, %rd177, %rd70;
	@%p10 bra 	$L__BB2_17;
	ld.global.v2.f32 	{%f94, %f95}, [%rd6];
	st.shared.v2.f32 	[%r15+2112], {%f94, %f95};
	bra.uni 	$L__BB2_18;
$L__BB2_17:
	mov.f32 	%f96, 0f461C3C00;
	st.shared.v2.f32 	[%r15+2112], {%f96, %f96};
$L__BB2_18:
	add.s32 	%r69, %r7, 16;
	setp.gt.s32 	%p11, %r69, %r51;
	mul.wide.s32 	%rd7, %r49, 64;
	add.s64 	%rd8, %rd6, %rd7;
	@%p11 bra 	$L__BB2_20;
	ld.global.v2.f32 	{%f97, %f98}, [%rd8];
	st.shared.v2.f32 	[%r15+4224], {%f97, %f98};
	bra.uni 	$L__BB2_21;
$L__BB2_20:
	mov.f32 	%f99, 0f461C3C00;
	st.shared.v2.f32 	[%r15+4224], {%f99, %f99};
$L__BB2_21:
	add.s32 	%r70, %r7, 24;
	setp.gt.s32 	%p12, %r70, %r51;
	@%p12 bra 	$L__BB2_23;
	add.s64 	%rd71, %rd8, %rd7;
	ld.global.v2.f32 	{%f100, %f101}, [%rd71];
	st.shared.v2.f32 	[%r15+6336], {%f100, %f101};
	bra.uni 	$L__BB2_24;
$L__BB2_23:
	mov.f32 	%f102, 0f461C3C00;
	st.shared.v2.f32 	[%r15+6336], {%f102, %f102};
$L__BB2_24:
	neg.s32 	%r71, %r146;
	mul.wide.s32 	%rd72, %r71, 8;
	add.s64 	%rd177, %rd177, %rd72;
	bra.uni 	$L__BB2_26;
$L__BB2_25:
	mad.lo.s32 	%r59, %r7, 33, %r6;
	shl.b32 	%r60, %r59, 3;
	mov.u32 	%r61, _ZZ32test_l_chemv_generic_v6_ts_teslai6float2PS_iS0_iS_S0_iS0_iiE2la;
	add.s32 	%r62, %r61, %r60;
	ld.global.v2.f32 	{%f83, %f84}, [%rd177];
	st.shared.v2.f32 	[%r62], {%f83, %f84};
	shl.b32 	%r63, %r49, 3;
	mul.wide.s32 	%rd65, %r63, 8;
	add.s64 	%rd66, %rd177, %rd65;
	ld.global.v2.f32 	{%f85, %f86}, [%rd66];
	st.shared.v2.f32 	[%r62+2112], {%f85, %f86};
	mul.wide.s32 	%rd67, %r49, 64;
	add.s64 	%rd68, %rd66, %rd67;
	ld.global.v2.f32 	{%f87, %f88}, [%rd68];
	st.shared.v2.f32 	[%r62+4224], {%f87, %f88};
	add.s64 	%rd69, %rd68, %rd67;
	ld.global.v2.f32 	{%f89, %f90}, [%rd69];
	st.shared.v2.f32 	[%r62+6336], {%f89, %f90};
$L__BB2_26:
	bar.sync 	0;
	shl.b32 	%r16, %r7, 2;
	setp.ge.u32 	%p13, %r16, %r6;
	mad.lo.s32 	%r72, %r7, 132, %r6;
	shl.b32 	%r73, %r72, 3;
	mov.u32 	%r74, _ZZ32test_l_chemv_generic_v6_ts_teslai6float2PS_iS0_iS_S0_iS0_iiE2la;
	add.s32 	%r17, %r74, %r73;
	mad.lo.s32 	%r75, %r6, 33, %r16;
	shl.b32 	%r76, %r75, 3;
	add.s32 	%r18, %r74, %r76;
	@%p13 bra 	$L__BB2_28;
	ld.shared.v2.f32 	{%f103, %f104}, [%r17];
	mov.f32 	%f105, 0f00000000;
	sub.f32 	%f106, %f105, %f104;
	st.shared.v2.f32 	[%r18], {%f103, %f106};
$L__BB2_28:
	add.s32 	%r19, %r16, 1;
	setp.ge.u32 	%p14, %r19, %r6;
	@%p14 bra 	$L__BB2_30;
	ld.shared.v2.f32 	{%f107, %f108}, [%r17+264];
	mov.f32 	%f109, 0f00000000;
	sub.f32 	%f110, %f109, %f108;
	st.shared.v2.f32 	[%r18+8], {%f107, %f110};
$L__BB2_30:
	add.s32 	%r20, %r16, 2;
	setp.ge.u32 	%p15, %r20, %r6;
	@%p15 bra 	$L__BB2_32;
	ld.shared.v2.f32 	{%f111, %f112}, [%r17+528];
	mov.f32 	%f113, 0f00000000;
	sub.f32 	%f114, %f113, %f112;
	st.shared.v2.f32 	[%r18+16], {%f111, %f114};
$L__BB2_32:
	add.s32 	%r21, %r16, 3;
	setp.ge.u32 	%p16, %r21, %r6;
	@%p16 bra 	$L__BB2_34;
	ld.shared.v2.f32 	{%f115, %f116}, [%r17+792];
	mov.f32 	%f117, 0f00000000;
	sub.f32 	%f118, %f117, %f116;
	st.shared.v2.f32 	[%r18+24], {%f115, %f118};
$L__BB2_34:
	bar.sync 	0;
	ld.shared.v2.f32 	{%f120, %f121}, [%r18];
	mov.f32 	%f1270, 0f00000000;
	sub.f32 	%f122, %f1270, %f121;
	shl.b32 	%r77, %r16, 3;
	add.s32 	%r22, %r57, %r77;
	ld.shared.v2.f32 	{%f123, %f124}, [%r22];
	mul.f32 	%f125, %f120, %f123;
	mul.f32 	%f126, %f122, %f124;
	sub.f32 	%f127, %f125, %f126;
	mul.f32 	%f128, %f120, %f124;
	fma.rn.f32 	%f129, %f122, %f123, %f128;
	add.f32 	%f130, %f127, 0f00000000;
	add.f32 	%f131, %f129, 0f00000000;
	ld.shared.v2.f32 	{%f132, %f133}, [%r18+8];
	sub.f32 	%f134, %f1270, %f133;
	ld.shared.v2.f32 	{%f135, %f136}, [%r22+8];
	mul.f32 	%f137, %f132, %f135;
	mul.f32 	%f138, %f134, %f136;
	sub.f32 	%f139, %f137, %f138;
	mul.f32 	%f140, %f132, %f136;
	fma.rn.f32 	%f141, %f134, %f135, %f140;
	add.f32 	%f142, %f130, %f139;
	add.f32 	%f143, %f131, %f141;
	ld.shared.v2.f32 	{%f144, %f145}, [%r18+16];
	sub.f32 	%f146, %f1270, %f145;
	ld.shared.v2.f32 	{%f147, %f148}, [%r22+16];
	mul.f32 	%f149, %f144, %f147;
	mul.f32 	%f150, %f146, %f148;
	sub.f32 	%f151, %f149, %f150;
	mul.f32 	%f152, %f144, %f148;
	fma.rn.f32 	%f153, %f146, %f147, %f152;
	add.f32 	%f154, %f142, %f151;
	add.f32 	%f155, %f143, %f153;
	ld.shared.v2.f32 	{%f156, %f157}, [%r18+24];
	sub.f32 	%f158, %f1270, %f157;
	ld.shared.v2.f32 	{%f159, %f160}, [%r22+24];
	mul.f32 	%f161, %f156, %f159;
	mul.f32 	%f162, %f158, %f160;
	sub.f32 	%f163, %f161, %f162;
	mul.f32 	%f164, %f156, %f160;
	fma.rn.f32 	%f165, %f158, %f159, %f164;
	add.f32 	%f166, %f154, %f163;
	add.f32 	%f167, %f155, %f165;
	bar.sync 	0;
	mad.lo.s32 	%r23, %r7, -24, %r18;
	st.shared.v2.f32 	[%r23], {%f166, %f167};
	bar.sync 	0;
	setp.gt.u32 	%p17, %r5, 31;
	mad.lo.s32 	%r24, %r6, 264, %r74;
	mov.f32 	%f1271, %f1270;
	@%p17 bra 	$L__BB2_36;
	ld.shared.v2.f32 	{%f168, %f169}, [%r24];
	ld.shared.v2.f32 	{%f170, %f171}, [%r24+8];
	add.f32 	%f172, %f168, %f170;
	add.f32 	%f173, %f169, %f171;
	ld.shared.v2.f32 	{%f174, %f175}, [%r24+16];
	add.f32 	%f176, %f172, %f174;
	add.f32 	%f177, %f173, %f175;
	ld.shared.v2.f32 	{%f178, %f179}, [%r24+24];
	add.f32 	%f180, %f176, %f178;
	add.f32 	%f181, %f177, %f179;
	ld.shared.v2.f32 	{%f182, %f183}, [%r24+32];
	add.f32 	%f184, %f180, %f182;
	add.f32 	%f185, %f181, %f183;
	ld.shared.v2.f32 	{%f186, %f187}, [%r24+40];
	add.f32 	%f188, %f184, %f186;
	add.f32 	%f189, %f185, %f187;
	ld.shared.v2.f32 	{%f190, %f191}, [%r24+48];
	add.f32 	%f192, %f188, %f190;
	add.f32 	%f193, %f189, %f191;
	ld.shared.v2.f32 	{%f194, %f195}, [%r24+56];
	add.f32 	%f1271, %f192, %f194;
	add.f32 	%f1270, %f193, %f195;
$L__BB2_36:
	setp.ne.s32 	%p18, %r3, %r11;
	bar.sync 	0;
	@%p18 bra 	$L__BB2_50;
	or.b32  	%r86, %r6, 32;
	min.s32 	%r25, %r86, %r51;
	shl.b32 	%r26, %r49, 5;
	add.s32 	%r87, %r25, %r26;
	mul.wide.s32 	%rd79, %r87, 8;
	add.s64 	%rd11, %rd177, %rd79;
	add.s32 	%r88, %r7, 32;
	setp.le.s32 	%p19, %r88, %r51;
	mad.lo.s32 	%r89, %r7, 33, %r6;
	shl.b32 	%r90, %r89, 3;
	add.s32 	%r27, %r74, %r90;
	@%p19 bra 	$L__BB2_39;
	mov.f32 	%f206, 0f47C34F80;
	st.shared.v2.f32 	[%r27], {%f206, %f206};
	bra.uni 	$L__BB2_40;
$L__BB2_39:
	ld.global.v2.f32 	{%f204, %f205}, [%rd11];
	st.shared.v2.f32 	[%r27], {%f204, %f205};
$L__BB2_40:
	add.s32 	%r92, %r7, 40;
	setp.gt.s32 	%p20, %r92, %r51;
	shl.b32 	%r93, %r49, 3;
	mul.wide.s32 	%rd80, %r93, 8;
	add.s64 	%rd12, %rd11, %rd80;
	@%p20 bra 	$L__BB2_42;
	ld.global.v2.f32 	{%f207, %f208}, [%rd12];
	st.shared.v2.f32 	[%r27+2112], {%f207, %f208};
	bra.uni 	$L__BB2_43;
$L__BB2_42:
	mov.f32 	%f209, 0f47C34F80;
	st.shared.v2.f32 	[%r27+2112], {%f209, %f209};
$L__BB2_43:
	add.s32 	%r94, %r7, 48;
	setp.gt.s32 	%p21, %r94, %r51;
	mul.wide.s32 	%rd13, %r49, 64;
	add.s64 	%rd14, %rd12, %rd13;
	@%p21 bra 	$L__BB2_45;
	ld.global.v2.f32 	{%f210, %f211}, [%rd14];
	st.shared.v2.f32 	[%r27+4224], {%f210, %f211};
	bra.uni 	$L__BB2_46;
$L__BB2_45:
	mov.f32 	%f212, 0f47C34F80;
	st.shared.v2.f32 	[%r27+4224], {%f212, %f212};
$L__BB2_46:
	add.s32 	%r95, %r7, 56;
	setp.gt.s32 	%p22, %r95, %r51;
	@%p22 bra 	$L__BB2_48;
	add.s64 	%rd81, %rd14, %rd13;
	ld.global.v2.f32 	{%f213, %f214}, [%rd81];
	st.shared.v2.f32 	[%r27+6336], {%f213, %f214};
	bra.uni 	$L__BB2_49;
$L__BB2_48:
	mov.f32 	%f215, 0f47C34F80;
	st.shared.v2.f32 	[%r27+6336], {%f215, %f215};
$L__BB2_49:
	add.s32 	%r97, %r26, %r25;
	neg.s32 	%r98, %r97;
	cvt.s64.s32 	%rd82, %r98;
	cvt.u64.u32 	%rd83, %r6;
	cvt.s64.s32 	%rd84, %r26;
	add.s64 	%rd85, %rd84, %rd83;
	add.s64 	%rd86, %rd85, %rd82;
	shl.b64 	%rd87, %rd86, 3;
	add.s64 	%rd178, %rd11, %rd87;
	bra.uni 	$L__BB2_51;
$L__BB2_50:
	shl.b32 	%r80, %r49, 5;
	mul.wide.s32 	%rd73, %r80, 8;
	add.s64 	%rd178, %rd177, %rd73;
	mad.lo.s32 	%r81, %r7, 33, %r6;
	shl.b32 	%r82, %r81, 3;
	add.s32 	%r84, %r74, %r82;
	ld.global.v2.f32 	{%f196, %f197}, [%rd178+256];
	st.shared.v2.f32 	[%r84], {%f196, %f197};
	shl.b32 	%r85, %r49, 3;
	mul.wide.s32 	%rd74, %r85, 8;
	add.s64 	%rd75, %rd178, %rd74;
	ld.global.v2.f32 	{%f198, %f199}, [%rd75+256];
	st.shared.v2.f32 	[%r84+2112], {%f198, %f199};
	mul.wide.s32 	%rd76, %r49, 64;
	add.s64 	%rd77, %rd75, %rd76;
	ld.global.v2.f32 	{%f200, %f201}, [%rd77+256];
	st.shared.v2.f32 	[%r84+4224], {%f200, %f201};
	add.s64 	%rd78, %rd77, %rd76;
	ld.global.v2.f32 	{%f202, %f203}, [%rd78+256];
	st.shared.v2.f32 	[%r84+6336], {%f202, %f203};
$L__BB2_51:
	setp.ge.u32 	%p23, %r16, %r6;
	bar.sync 	0;
	@%p23 bra 	$L__BB2_53;
	ld.shared.v2.f32 	{%f1272, %f216}, [%r17];
	mov.f32 	%f217, 0f00000000;
	sub.f32 	%f1273, %f217, %f216;
	bra.uni 	$L__BB2_54;
$L__BB2_53:
	ld.shared.v2.f32 	{%f1272, %f1273}, [%r18];
$L__BB2_54:
	setp.ge.u32 	%p24, %r19, %r6;
	st.shared.v2.f32 	[%r18], {%f1272, %f1273};
	@%p24 bra 	$L__BB2_56;
	ld.shared.v2.f32 	{%f218, %f219}, [%r17+264];
	mov.f32 	%f220, 0f00000000;
	sub.f32 	%f221, %f220, %f219;
	st.shared.v2.f32 	[%r18+8], {%f218, %f221};
$L__BB2_56:
	setp.ge.u32 	%p25, %r20, %r6;
	@%p25 bra 	$L__BB2_58;
	ld.shared.v2.f32 	{%f222, %f223}, [%r17+528];
	mov.f32 	%f224, 0f00000000;
	sub.f32 	%f225, %f224, %f223;
	st.shared.v2.f32 	[%r18+16], {%f222, %f225};
$L__BB2_58:
	setp.ge.u32 	%p26, %r21, %r6;
	@%p26 bra 	$L__BB2_60;
	ld.shared.v2.f32 	{%f226, %f227}, [%r17+792];
	mov.f32 	%f228, 0f00000000;
	sub.f32 	%f229, %f228, %f227;
	st.shared.v2.f32 	[%r18+24], {%f226, %f229};
$L__BB2_60:
	bar.sync 	0;
	ld.shared.v2.f32 	{%f231, %f232}, [%r18];
	mov.f32 	%f1274, 0f00000000;
	sub.f32 	%f233, %f1274, %f232;
	ld.shared.v2.f32 	{%f234, %f235}, [%r22+256];
	mul.f32 	%f236, %f231, %f234;
	mul.f32 	%f237, %f233, %f235;
	sub.f32 	%f238, %f236, %f237;
	mul.f32 	%f239, %f231, %f235;
	fma.rn.f32 	%f240, %f233, %f234, %f239;
	add.f32 	%f241, %f238, 0f00000000;
	add.f32 	%f242, %f240, 0f00000000;
	ld.shared.v2.f32 	{%f243, %f244}, [%r18+8];
	sub.f32 	%f245, %f1274, %f244;
	ld.shared.v2.f32 	{%f246, %f247}, [%r22+264];
	mul.f32 	%f248, %f243, %f246;
	mul.f32 	%f249, %f245, %f247;
	sub.f32 	%f250, %f248, %f249;
	mul.f32 	%f251, %f243, %f247;
	fma.rn.f32 	%f252, %f245, %f246, %f251;
	add.f32 	%f253, %f241, %f250;
	add.f32 	%f254, %f242, %f252;
	ld.shared.v2.f32 	{%f255, %f256}, [%r18+16];
	sub.f32 	%f257, %f1274, %f256;
	ld.shared.v2.f32 	{%f258, %f259}, [%r22+272];
	mul.f32 	%f260, %f255, %f258;
	mul.f32 	%f261, %f257, %f259;
	sub.f32 	%f262, %f260, %f261;
	mul.f32 	%f263, %f255, %f259;
	fma.rn.f32 	%f264, %f257, %f258, %f263;
	add.f32 	%f265, %f253, %f262;
	add.f32 	%f266, %f254, %f264;
	ld.shared.v2.f32 	{%f267, %f268}, [%r18+24];
	sub.f32 	%f269, %f1274, %f268;
	ld.shared.v2.f32 	{%f270, %f271}, [%r22+280];
	mul.f32 	%f272, %f267, %f270;
	mul.f32 	%f273, %f269, %f271;
	sub.f32 	%f274, %f272, %f273;
	mul.f32 	%f275, %f267, %f271;
	fma.rn.f32 	%f276, %f269, %f270, %f275;
	add.f32 	%f277, %f265, %f274;
	add.f32 	%f278, %f266, %f276;
	bar.sync 	0;
	st.shared.v2.f32 	[%r23], {%f277, %f278};
	bar.sync 	0;
	setp.ne.s32 	%p27, %r7, 1;
	mov.f32 	%f1275, %f1274;
	@%p27 bra 	$L__BB2_62;
	ld.shared.v2.f32 	{%f279, %f280}, [%r24];
	ld.shared.v2.f32 	{%f281, %f282}, [%r24+8];
	add.f32 	%f283, %f279, %f281;
	add.f32 	%f284, %f280, %f282;
	ld.shared.v2.f32 	{%f285, %f286}, [%r24+16];
	add.f32 	%f287, %f283, %f285;
	add.f32 	%f288, %f284, %f286;
	ld.shared.v2.f32 	{%f289, %f290}, [%r24+24];
	add.f32 	%f291, %f287, %f289;
	add.f32 	%f292, %f288, %f290;
	ld.shared.v2.f32 	{%f293, %f294}, [%r24+32];
	add.f32 	%f295, %f291, %f293;
	add.f32 	%f296, %f292, %f294;
	ld.shared.v2.f32 	{%f297, %f298}, [%r24+40];
	add.f32 	%f299, %f295, %f297;
	add.f32 	%f300, %f296, %f298;
	ld.shared.v2.f32 	{%f301, %f302}, [%r24+48];
	add.f32 	%f303, %f299, %f301;
	add.f32 	%f304, %f300, %f302;
	ld.shared.v2.f32 	{%f305, %f306}, [%r24+56];
	add.f32 	%f1275, %f303, %f305;
	add.f32 	%f1274, %f304, %f306;
$L__BB2_62:
	setp.ne.s32 	%p28, %r3, %r11;
	shl.b32 	%r99, %r49, 5;
	neg.s32 	%r100, %r99;
	mul.wide.s32 	%rd88, %r100, 8;
	add.s64 	%rd89, %rd178, %rd88;
	bar.sync 	0;
	bar.sync 	0;
	add.s64 	%rd179, %rd89, 256;
	@%p28 bra 	$L__BB2_72;
	neg.s32 	%r102, %r6;
	cvt.s64.s32 	%rd95, %r102;
	min.s32 	%r28, %r6, %r51;
	cvt.s64.s32 	%rd96, %r28;
	add.s64 	%rd97, %rd96, %rd95;
	shl.b64 	%rd98, %rd97, 3;
	add.s64 	%rd19, %rd179, %rd98;
	setp.gt.s32 	%p29, %r7, %r51;
	mov.f32 	%f1284, 0f47C34F80;
	mov.f32 	%f1285, %f1284;
	@%p29 bra 	$L__BB2_65;
	ld.global.v2.f32 	{%f1284, %f1285}, [%rd19];
$L__BB2_65:
	add.s32 	%r103, %r7, 8;
	setp.gt.s32 	%p30, %r103, %r51;
	shl.b32 	%r104, %r49, 3;
	mul.wide.s32 	%rd99, %r104, 8;
	add.s64 	%rd20, %rd19, %rd99;
	mov.f32 	%f1286, 0f47C34F80;
	mov.f32 	%f1287, %f1286;
	@%p30 bra 	$L__BB2_67;
	ld.global.v2.f32 	{%f1286, %f1287}, [%rd20];
$L__BB2_67:
	add.s32 	%r105, %r7, 16;
	setp.gt.s32 	%p31, %r105, %r51;
	mul.wide.s32 	%rd21, %r49, 64;
	add.s64 	%rd22, %rd20, %rd21;
	mov.f32 	%f1288, 0f47C34F80;
	mov.f32 	%f1289, %f1288;
	@%p31 bra 	$L__BB2_69;
	ld.global.v2.f32 	{%f1288, %f1289}, [%rd22];
$L__BB2_69:
	add.s32 	%r106, %r7, 24;
	setp.gt.s32 	%p32, %r106, %r51;
	mov.f32 	%f1290, 0f47C34F80;
	mov.f32 	%f1291, %f1290;
	@%p32 bra 	$L__BB2_71;
	add.s64 	%rd100, %rd22, %rd21;
	ld.global.v2.f32 	{%f1290, %f1291}, [%rd100];
$L__BB2_71:
	neg.s32 	%r107, %r28;
	cvt.s64.s32 	%rd101, %r107;
	cvt.u64.u32 	%rd102, %r6;
	add.s64 	%rd103, %rd101, %rd102;
	shl.b64 	%rd104, %rd103, 3;
	add.s64 	%rd179, %rd19, %rd104;
	bra.uni 	$L__BB2_73;
$L__BB2_72:
	ld.global.v2.f32 	{%f1284, %f1285}, [%rd179];
	shl.b32 	%r101, %r49, 3;
	mul.wide.s32 	%rd90, %r101, 8;
	add.s64 	%rd91, %rd179, %rd90;
	ld.global.v2.f32 	{%f1286, %f1287}, [%rd91];
	mul.wide.s32 	%rd92, %r49, 64;
	add.s64 	%rd93, %rd91, %rd92;
	ld.global.v2.f32 	{%f1288, %f1289}, [%rd93];
	add.s64 	%rd94, %rd93, %rd92;
	ld.global.v2.f32 	{%f1290, %f1291}, [%rd94];
$L__BB2_73:
	setp.ne.s32 	%p33, %r7, 1;
	bar.sync 	0;
	mad.lo.s32 	%r108, %r7, -24, %r22;
	ld.shared.v2.f32 	{%f312, %f313}, [%r108];
	mul.f32 	%f314, %f1284, %f312;
	mul.f32 	%f315, %f1285, %f313;
	sub.f32 	%f316, %f314, %f315;
	mul.f32 	%f317, %f1284, %f313;
	fma.rn.f32 	%f318, %f1285, %f312, %f317;
	add.f32 	%f319, %f316, 0f00000000;
	add.f32 	%f320, %f318, 0f00000000;
	mad.lo.s32 	%r109, %r7, 33, %r6;
	shl.b32 	%r110, %r109, 3;
	add.s32 	%r112, %r74, %r110;
	st.shared.v2.f32 	[%r112], {%f1284, %f1285};
	ld.shared.v2.f32 	{%f321, %f322}, [%r108+64];
	mul.f32 	%f323, %f1286, %f321;
	mul.f32 	%f324, %f1287, %f322;
	sub.f32 	%f325, %f323, %f324;
	mul.f32 	%f326, %f1286, %f322;
	fma.rn.f32 	%f327, %f1287, %f321, %f326;
	add.f32 	%f328, %f319, %f325;
	add.f32 	%f329, %f320, %f327;
	st.shared.v2.f32 	[%r112+2112], {%f1286, %f1287};
	ld.shared.v2.f32 	{%f330, %f331}, [%r108+128];
	mul.f32 	%f332, %f1288, %f330;
	mul.f32 	%f333, %f1289, %f331;
	sub.f32 	%f334, %f332, %f333;
	mul.f32 	%f335, %f1288, %f331;
	fma.rn.f32 	%f336, %f1289, %f330, %f335;
	add.f32 	%f337, %f328, %f334;
	add.f32 	%f338, %f329, %f336;
	st.shared.v2.f32 	[%r112+4224], {%f1288, %f1289};
	ld.shared.v2.f32 	{%f339, %f340}, [%r108+192];
	mul.f32 	%f341, %f1290, %f339;
	mul.f32 	%f342, %f1291, %f340;
	sub.f32 	%f343, %f341, %f342;
	mul.f32 	%f344, %f1290, %f340;
	fma.rn.f32 	%f345, %f1291, %f339, %f344;
	add.f32 	%f346, %f337, %f343;
	add.f32 	%f347, %f338, %f345;
	st.shared.v2.f32 	[%r112+6336], {%f1290, %f1291};
	bar.sync 	0;
	ld.shared.v2.f32 	{%f348, %f349}, [%r18];
	mov.f32 	%f1292, 0f00000000;
	sub.f32 	%f350, %f1292, %f349;
	ld.shared.v2.f32 	{%f351, %f352}, [%r22+256];
	mul.f32 	%f353, %f348, %f351;
	mul.f32 	%f354, %f350, %f352;
	sub.f32 	%f355, %f353, %f354;
	mul.f32 	%f356, %f348, %f352;
	fma.rn.f32 	%f357, %f350, %f351, %f356;
	add.f32 	%f358, %f355, 0f00000000;
	add.f32 	%f359, %f357, 0f00000000;
	ld.shared.v2.f32 	{%f360, %f361}, [%r18+8];
	sub.f32 	%f362, %f1292, %f361;
	ld.shared.v2.f32 	{%f363, %f364}, [%r22+264];
	mul.f32 	%f365, %f360, %f363;
	mul.f32 	%f366, %f362, %f364;
	sub.f32 	%f367, %f365, %f366;
	mul.f32 	%f368, %f360, %f364;
	fma.rn.f32 	%f369, %f362, %f363, %f368;
	add.f32 	%f370, %f358, %f367;
	add.f32 	%f371, %f359, %f369;
	ld.shared.v2.f32 	{%f372, %f373}, [%r18+16];
	sub.f32 	%f374, %f1292, %f373;
	ld.shared.v2.f32 	{%f375, %f376}, [%r22+272];
	mul.f32 	%f377, %f372, %f375;
	mul.f32 	%f378, %f374, %f376;
	sub.f32 	%f379, %f377, %f378;
	mul.f32 	%f380, %f372, %f376;
	fma.rn.f32 	%f381, %f374, %f375, %f380;
	add.f32 	%f382, %f370, %f379;
	add.f32 	%f383, %f371, %f381;
	ld.shared.v2.f32 	{%f384, %f385}, [%r18+24];
	sub.f32 	%f386, %f1292, %f385;
	ld.shared.v2.f32 	{%f387, %f388}, [%r22+280];
	mul.f32 	%f389, %f384, %f387;
	mul.f32 	%f390, %f386, %f388;
	sub.f32 	%f391, %f389, %f390;
	mul.f32 	%f392, %f384, %f388;
	fma.rn.f32 	%f393, %f386, %f387, %f392;
	add.f32 	%f47, %f382, %f391;
	add.f32 	%f48, %f383, %f393;
	bar.sync 	0;
	st.shared.v2.f32 	[%r23], {%f346, %f347};
	bar.sync 	0;
	mov.f32 	%f1293, %f1292;
	@%p33 bra 	$L__BB2_75;
	ld.shared.v2.f32 	{%f394, %f395}, [%r24];
	add.f32 	%f396, %f1275, %f394;
	add.f32 	%f397, %f1274, %f395;
	ld.shared.v2.f32 	{%f398, %f399}, [%r24+8];
	add.f32 	%f400, %f396, %f398;
	add.f32 	%f401, %f397, %f399;
	ld.shared.v2.f32 	{%f402, %f403}, [%r24+16];
	add.f32 	%f404, %f400, %f402;
	add.f32 	%f405, %f401, %f403;
	ld.shared.v2.f32 	{%f406, %f407}, [%r24+24];
	add.f32 	%f408, %f404, %f406;
	add.f32 	%f409, %f405, %f407;
	ld.shared.v2.f32 	{%f410, %f411}, [%r24+32];
	add.f32 	%f412, %f408, %f410;
	add.f32 	%f413, %f409, %f411;
	ld.shared.v2.f32 	{%f414, %f415}, [%r24+40];
	add.f32 	%f416, %f412, %f414;
	add.f32 	%f417, %f413, %f415;
	ld.shared.v2.f32 	{%f418, %f419}, [%r24+48];
	add.f32 	%f420, %f416, %f418;
	add.f32 	%f421, %f417, %f419;
	ld.shared.v2.f32 	{%f422, %f423}, [%r24+56];
	add.f32 	%f1293, %f420, %f422;
	add.f32 	%f1292, %f421, %f423;
$L__BB2_75:
	setp.gt.u32 	%p34, %r5, 31;
	bar.sync 	0;
	st.shared.v2.f32 	[%r23], {%f47, %f48};
	bar.sync 	0;
	mov.f32 	%f1294, 0f00000000;
	mov.f32 	%f1295, %f1294;
	@%p34 bra 	$L__BB2_77;
	ld.shared.v2.f32 	{%f425, %f426}, [%r24];
	add.f32 	%f427, %f1271, %f425;
	add.f32 	%f428, %f1270, %f426;
	ld.shared.v2.f32 	{%f429, %f430}, [%r24+8];
	add.f32 	%f431, %f427, %f429;
	add.f32 	%f432, %f428, %f430;
	ld.shared.v2.f32 	{%f433, %f434}, [%r24+16];
	add.f32 	%f435, %f431, %f433;
	add.f32 	%f436, %f432, %f434;
	ld.shared.v2.f32 	{%f437, %f438}, [%r24+24];
	add.f32 	%f439, %f435, %f437;
	add.f32 	%f440, %f436, %f438;
	ld.shared.v2.f32 	{%f441, %f442}, [%r24+32];
	add.f32 	%f443, %f439, %f441;
	add.f32 	%f444, %f440, %f442;
	ld.shared.v2.f32 	{%f445, %f446}, [%r24+40];
	add.f32 	%f447, %f443, %f445;
	add.f32 	%f448, %f444, %f446;
	ld.shared.v2.f32 	{%f449, %f450}, [%r24+48];
	add.f32 	%f451, %f447, %f449;
	add.f32 	%f452, %f448, %f450;
	ld.shared.v2.f32 	{%f453, %f454}, [%r24+56];
	add.f32 	%f1295, %f451, %f453;
	add.f32 	%f1294, %f452, %f454;
$L__BB2_77:
	setp.eq.s32 	%p35, %r7, 1;
	setp.lt.u32 	%p36, %r5, 32;
	setp.ne.s32 	%p37, %r3, %r11;
	bar.sync 	0;
	setp.eq.s32 	%p38, %r2, 0;
	and.pred  	%p39, %p38, %p36;
	and.pred  	%p40, %p38, %p35;
	selp.f32 	%f455, %f1292, 0f00000000, %p40;
	selp.f32 	%f456, %f1293, 0f00000000, %p40;
	selp.f32 	%f1300, %f1294, %f455, %p39;
	selp.f32 	%f1301, %f1295, %f456, %p39;
	neg.s32 	%r113, %r9;
	cvt.s64.s32 	%rd105, %r113;
	neg.s32 	%r114, %r6;
	cvt.s64.s32 	%rd106, %r114;
	add.s64 	%rd107, %rd105, %rd106;
	neg.s32 	%r115, %r8;
	cvt.s64.s32 	%rd108, %r115;
	add.s64 	%rd25, %rd107, %rd108;
	neg.s32 	%r116, %r10;
	mul.wide.s32 	%rd109, %r116, 8;
	add.s64 	%rd26, %rd1, %rd109;
	@%p37 bra 	$L__BB2_81;
	setp.gt.s32 	%p41, %r1, %r51;
	@%p41 bra 	$L__BB2_80;
	cvt.u64.u32 	%rd180, %r1;
	bra.uni 	$L__BB2_82;
$L__BB2_80:
	cvt.s64.s32 	%rd180, %r51;
	bra.uni 	$L__BB2_82;
$L__BB2_81:
	cvt.u64.u32 	%rd180, %r1;
$L__BB2_82:
	mul.lo.s32 	%r118, %r2, %r49;
	shl.b32 	%r119, %r118, 2;
	cvt.s64.s32 	%rd110, %r119;
	add.s64 	%rd111, %rd25, %rd110;
	add.s64 	%rd112, %rd180, %rd111;
	shl.b64 	%rd113, %rd112, 3;
	add.s64 	%rd31, %rd179, %rd113;
	add.s64 	%rd182, %rd31, -256;
	and.b32  	%r29, %r1, 15;
	shr.u32 	%r30, %r5, 4;
	neg.s32 	%r120, %r1;
	cvt.s64.s32 	%rd114, %r120;
	cvt.u64.u32 	%rd115, %r29;
	add.s64 	%rd116, %rd115, %rd114;
	add.s32 	%r121, %r4, %r1;
	cvt.u64.u32 	%rd117, %r121;
	add.s64 	%rd118, %rd116, %rd117;
	cvta.to.global.u64 	%rd119, %rd50;
	shl.b64 	%rd120, %rd118, 3;
	add.s64 	%rd33, %rd119, %rd120;
	shl.b32 	%r122, %r30, 5;
	add.s32 	%r124, %r57, %r122;
	ld.shared.v2.f32 	{%f59, %f60}, [%r124];
	ld.shared.v2.f32 	{%f61, %f62}, [%r124+8];
	ld.shared.v2.f32 	{%f63, %f64}, [%r124+16];
	ld.shared.v2.f32 	{%f65, %f66}, [%r124+24];
	setp.eq.s32 	%p42, %r3, 0;
	mov.u32 	%r126, _ZZ32test_l_chemv_generic_v6_ts_teslai6float2PS_iS0_iS_S0_iS0_iiE5buff2;
	add.s32 	%r31, %r126, %r56;
	add.s32 	%r32, %r74, %r56;
	mad.lo.s32 	%r33, %r29, 536, %r74;
	add.s32 	%r34, %r33, %r122;
	shl.b32 	%r128, %r2, 5;
	add.s32 	%r35, %r126, %r128;
	mad.lo.s32 	%r36, %r2, 2144, %r32;
	mov.b32 	%r147, 0;
	@%p42 bra 	$L__BB2_90;
	setp.ne.s32 	%p43, %r2, 0;
	@%p43 bra 	$L__BB2_87;
	setp.le.s32 	%p44, %r1, %r52;
	@%p44 bra 	$L__BB2_86;
	ld.global.v2.f32 	{%f458, %f459}, [%rd26];
	st.shared.v2.f32 	[%r31], {%f458, %f459};
	bra.uni 	$L__BB2_87;
$L__BB2_86:
	mov.f32 	%f457, 0f00000000;
	st.shared.v2.f32 	[%r31], {%f457, %f457};
$L__BB2_87:
	bar.sync 	0;
	add.s64 	%rd121, %rd31, -256;
	ld.global.v2.f32 	{%f460, %f461}, [%rd31+-256];
	mul.wide.s32 	%rd122, %r49, 8;
	add.s64 	%rd123, %rd121, %rd122;
	ld.global.v2.f32 	{%f462, %f463}, [%rd123];
	add.s64 	%rd124, %rd123, %rd122;
	ld.global.v2.f32 	{%f464, %f465}, [%rd124];
	add.s64 	%rd125, %rd124, %rd122;
	ld.global.v2.f32 	{%f466, %f467}, [%rd125];
	ld.shared.v2.f32 	{%f468, %f469}, [%r35];
	mul.f32 	%f470, %f460, %f468;
	mul.f32 	%f471, %f461, %f469;
	sub.f32 	%f472, %f470, %f471;
	mul.f32 	%f473, %f460, %f469;
	fma.rn.f32 	%f474, %f461, %f468, %f473;
	add.f32 	%f475, %f1301, %f472;
	add.f32 	%f476, %f1300, %f474;
	mov.f32 	%f477, 0f00000000;
	sub.f32 	%f478, %f477, %f461;
	st.shared.v2.f32 	[%r36], {%f460, %f478};
	ld.shared.v2.f32 	{%f479, %f480}, [%r35+8];
	mul.f32 	%f481, %f462, %f479;
	mul.f32 	%f482, %f463, %f480;
	sub.f32 	%f483, %f481, %f482;
	mul.f32 	%f484, %f462, %f480;
	fma.rn.f32 	%f485, %f463, %f479, %f484;
	add.f32 	%f486, %f475, %f483;
	add.f32 	%f487, %f476, %f485;
	sub.f32 	%f488, %f477, %f463;
	st.shared.v2.f32 	[%r36+536], {%f462, %f488};
	ld.shared.v2.f32 	{%f489, %f490}, [%r35+16];
	mul.f32 	%f491, %f464, %f489;
	mul.f32 	%f492, %f465, %f490;
	sub.f32 	%f493, %f491, %f492;
	mul.f32 	%f494, %f464, %f490;
	fma.rn.f32 	%f495, %f465, %f489, %f494;
	add.f32 	%f496, %f486, %f493;
	add.f32 	%f497, %f487, %f495;
	sub.f32 	%f498, %f477, %f465;
	st.shared.v2.f32 	[%r36+1072], {%f464, %f498};
	ld.shared.v2.f32 	{%f499, %f500}, [%r35+24];
	mul.f32 	%f501, %f466, %f499;
	mul.f32 	%f502, %f467, %f500;
	sub.f32 	%f503, %f501, %f502;
	mul.f32 	%f504, %f466, %f500;
	fma.rn.f32 	%f505, %f467, %f499, %f504;
	add.f32 	%f506, %f496, %f503;
	add.f32 	%f507, %f497, %f505;
	sub.f32 	%f508, %f477, %f467;
	st.shared.v2.f32 	[%r36+1608], {%f466, %f508};
	bar.sync 	0;
	ld.shared.v2.f32 	{%f509, %f510}, [%r34];
	mul.f32 	%f511, %f509, %f59;
	mul.f32 	%f512, %f510, %f60;
	sub.f32 	%f513, %f511, %f512;
	mul.f32 	%f514, %f509, %f60;
	fma.rn.f32 	%f515, %f510, %f59, %f514;
	add.f32 	%f516, %f513, 0f00000000;
	add.f32 	%f517, %f515, 0f00000000;
	ld.shared.v2.f32 	{%f518, %f519}, [%r34+8];
	mul.f32 	%f520, %f518, %f61;
	mul.f32 	%f521, %f519, %f62;
	sub.f32 	%f522, %f520, %f521;
	mul.f32 	%f523, %f518, %f62;
	fma.rn.f32 	%f524, %f519, %f61, %f523;
	add.f32 	%f525, %f516, %f522;
	add.f32 	%f526, %f517, %f524;
	ld.shared.v2.f32 	{%f527, %f528}, [%r34+16];
	mul.f32 	%f529, %f527, %f63;
	mul.f32 	%f530, %f528, %f64;
	sub.f32 	%f531, %f529, %f530;
	mul.f32 	%f532, %f527, %f64;
	fma.rn.f32 	%f533, %f528, %f63, %f532;
	add.f32 	%f534, %f525, %f531;
	add.f32 	%f535, %f526, %f533;
	ld.shared.v2.f32 	{%f536, %f537}, [%r34+24];
	mul.f32 	%f538, %f536, %f65;
	mul.f32 	%f539, %f537, %f66;
	sub.f32 	%f540, %f538, %f539;
	mul.f32 	%f541, %f536, %f66;
	fma.rn.f32 	%f542, %f537, %f65, %f541;
	add.f32 	%f543, %f534, %f540;
	add.f32 	%f544, %f535, %f542;
	bar.sync 	0;
	mul.wide.s32 	%rd126, %r49, 104;
	add.s64 	%rd127, %rd125, %rd126;
	ld.global.v2.f32 	{%f545, %f546}, [%rd127];
	add.s64 	%rd128, %rd127, %rd122;
	ld.global.v2.f32 	{%f547, %f548}, [%rd128];
	add.s64 	%rd129, %rd128, %rd122;
	ld.global.v2.f32 	{%f549, %f550}, [%rd129];
	add.s64 	%rd130, %rd129, %rd122;
	ld.global.v2.f32 	{%f551, %f552}, [%rd130];
	ld.shared.v2.f32 	{%f553, %f554}, [%r35+128];
	mul.f32 	%f555, %f545, %f553;
	mul.f32 	%f556, %f546, %f554;
	sub.f32 	%f557, %f555, %f556;
	mul.f32 	%f558, %f545, %f554;
	fma.rn.f32 	%f559, %f546, %f553, %f558;
	add.f32 	%f560, %f506, %f557;
	add.f32 	%f561, %f507, %f559;
	sub.f32 	%f562, %f477, %f546;
	st.shared.v2.f32 	[%r36], {%f545, %f562};
	ld.shared.v2.f32 	{%f563, %f564}, [%r35+136];
	mul.f32 	%f565, %f547, %f563;
	mul.f32 	%f566, %f548, %f564;
	sub.f32 	%f567, %f565, %f566;
	mul.f32 	%f568, %f547, %f564;
	fma.rn.f32 	%f569, %f548, %f563, %f568;
	add.f32 	%f570, %f560, %f567;
	add.f32 	%f571, %f561, %f569;
	sub.f32 	%f572, %f477, %f548;
	st.shared.v2.f32 	[%r36+536], {%f547, %f572};
	ld.shared.v2.f32 	{%f573, %f574}, [%r35+144];
	mul.f32 	%f575, %f549, %f573;
	mul.f32 	%f576, %f550, %f574;
	sub.f32 	%f577, %f575, %f576;
	mul.f32 	%f578, %f549, %f574;
	fma.rn.f32 	%f579, %f550, %f573, %f578;
	add.f32 	%f580, %f570, %f577;
	add.f32 	%f581, %f571, %f579;
	sub.f32 	%f582, %f477, %f550;
	st.shared.v2.f32 	[%r36+1072], {%f549, %f582};
	ld.shared.v2.f32 	{%f583, %f584}, [%r35+152];
	mul.f32 	%f585, %f551, %f583;
	mul.f32 	%f586, %f552, %f584;
	sub.f32 	%f587, %f585, %f586;
	mul.f32 	%f588, %f551, %f584;
	fma.rn.f32 	%f589, %f552, %f583, %f588;
	add.f32 	%f590, %f580, %f587;
	add.f32 	%f591, %f581, %f589;
	sub.f32 	%f592, %f477, %f552;
	st.shared.v2.f32 	[%r36+1608], {%f551, %f592};
	bar.sync 	0;
	ld.shared.v2.f32 	{%f593, %f594}, [%r34];
	mul.f32 	%f595, %f593, %f59;
	mul.f32 	%f596, %f594, %f60;
	sub.f32 	%f597, %f595, %f596;
	mul.f32 	%f598, %f593, %f60;
	fma.rn.f32 	%f599, %f594, %f59, %f598;
	add.f32 	%f600, %f597, 0f00000000;
	add.f32 	%f601, %f599, 0f00000000;
	ld.shared.v2.f32 	{%f602, %f603}, [%r34+8];
	mul.f32 	%f604, %f602, %f61;
	mul.f32 	%f605, %f603, %f62;
	sub.f32 	%f606, %f604, %f605;
	mul.f32 	%f607, %f602, %f62;
	fma.rn.f32 	%f608, %f603, %f61, %f607;
	add.f32 	%f609, %f600, %f606;
	add.f32 	%f610, %f601, %f608;
	ld.shared.v2.f32 	{%f611, %f612}, [%r34+16];
	mul.f32 	%f613, %f611, %f63;
	mul.f32 	%f614, %f612, %f64;
	sub.f32 	%f615, %f613, %f614;
	mul.f32 	%f616, %f611, %f64;
	fma.rn.f32 	%f617, %f612, %f63, %f616;
	add.f32 	%f618, %f609, %f615;
	add.f32 	%f619, %f610, %f617;
	ld.shared.v2.f32 	{%f620, %f621}, [%r34+24];
	mul.f32 	%f622, %f620, %f65;
	mul.f32 	%f623, %f621, %f66;
	sub.f32 	%f624, %f622, %f623;
	mul.f32 	%f625, %f620, %f66;
	fma.rn.f32 	%f626, %f621, %f65, %f625;
	add.f32 	%f627, %f618, %f624;
	add.f32 	%f628, %f619, %f626;
	bar.sync 	0;
	add.s64 	%rd131, %rd130, %rd126;
	ld.global.v2.f32 	{%f629, %f630}, [%rd131];
	add.s64 	%rd132, %rd131, %rd122;
	ld.global.v2.f32 	{%f631, %f632}, [%rd132];
	add.s64 	%rd133, %rd132, %rd122;
	ld.global.v2.f32 	{%f633, %f634}, [%rd133];
	add.s64 	%rd134, %rd133, %rd122;
	ld.global.v2.f32 	{%f635, %f636}, [%rd134];
	ld.shared.v2.f32 	{%f637, %f638}, [%r35+256];
	mul.f32 	%f639, %f629, %f637;
	mul.f32 	%f640, %f630, %f638;
	sub.f32 	%f641, %f639, %f640;
	mul.f32 	%f642, %f629, %f638;
	fma.rn.f32 	%f643, %f630, %f637, %f642;
	add.f32 	%f644, %f590, %f641;
	add.f32 	%f645, %f591, %f643;
	sub.f32 	%f646, %f477, %f630;
	st.shared.v2.f32 	[%r36], {%f629, %f646};
	ld.shared.v2.f32 	{%f647, %f648}, [%r35+264];
	mul.f32 	%f649, %f631, %f647;
	mul.f32 	%f650, %f632, %f648;
	sub.f32 	%f651, %f649, %f650;
	mul.f32 	%f652, %f631, %f648;
	fma.rn.f32 	%f653, %f632, %f647, %f652;
	add.f32 	%f654, %f644, %f651;
	add.f32 	%f655, %f645, %f653;
	sub.f32 	%f656, %f477, %f632;
	st.shared.v2.f32 	[%r36+536], {%f631, %f656};
	ld.shared.v2.f32 	{%f657, %f658}, [%r35+272];
	mul.f32 	%f659, %f633, %f657;
	mul.f32 	%f660, %f634, %f658;
	sub.f32 	%f661, %f659, %f660;
	mul.f32 	%f662, %f633, %f658;
	fma.rn.f32 	%f663, %f634, %f657, %f662;
	add.f32 	%f664, %f654, %f661;
	add.f32 	%f665, %f655, %f663;
	sub.f32 	%f666, %f477, %f634;
	st.shared.v2.f32 	[%r36+1072], {%f633, %f666};
	ld.shared.v2.f32 	{%f667, %f668}, [%r35+280];
	mul.f32 	%f669, %f635, %f667;
	mul.f32 	%f670, %f636, %f668;
	sub.f32 	%f671, %f669, %f670;
	mul.f32 	%f672, %f635, %f668;
	fma.rn.f32 	%f673, %f636, %f667, %f672;
	add.f32 	%f674, %f664, %f671;
	add.f32 	%f675, %f665, %f673;
	sub.f32 	%f676, %f477, %f636;
	st.shared.v2.f32 	[%r36+1608], {%f635, %f676};
	bar.sync 	0;
	ld.shared.v2.f32 	{%f677, %f678}, [%r34];
	mul.f32 	%f679, %f677, %f59;
	mul.f32 	%f680, %f678, %f60;
	sub.f32 	%f681, %f679, %f680;
	mul.f32 	%f682, %f677, %f60;
	fma.rn.f32 	%f683, %f678, %f59, %f682;
	add.f32 	%f684, %f681, 0f00000000;
	add.f32 	%f685, %f683, 0f00000000;
	ld.shared.v2.f32 	{%f686, %f687}, [%r34+8];
	mul.f32 	%f688, %f686, %f61;
	mul.f32 	%f689, %f687, %f62;
	sub.f32 	%f690, %f688, %f689;
	mul.f32 	%f691, %f686, %f62;
	fma.rn.f32 	%f692, %f687, %f61, %f691;
	add.f32 	%f693, %f684, %f690;
	add.f32 	%f694, %f685, %f692;
	ld.shared.v2.f32 	{%f695, %f696}, [%r34+16];
	mul.f32 	%f697, %f695, %f63;
	mul.f32 	%f698, %f696, %f64;
	sub.f32 	%f699, %f697, %f698;
	mul.f32 	%f700, %f695, %f64;
	fma.rn.f32 	%f701, %f696, %f63, %f700;
	add.f32 	%f702, %f693, %f699;
	add.f32 	%f703, %f694, %f701;
	ld.shared.v2.f32 	{%f704, %f705}, [%r34+24];
	mul.f32 	%f706, %f704, %f65;
	mul.f32 	%f707, %f705, %f66;
	sub.f32 	%f708, %f706, %f707;
	mul.f32 	%f709, %f704, %f66;
	fma.rn.f32 	%f710, %f705, %f65, %f709;
	add.f32 	%f711, %f702, %f708;
	add.f32 	%f712, %f703, %f710;
	bar.sync 	0;
	add.s64 	%rd135, %rd134, %rd126;
	ld.global.v2.f32 	{%f713, %f714}, [%rd135];
	add.s64 	%rd136, %rd135, %rd122;
	ld.global.v2.f32 	{%f715, %f716}, [%rd136];
	add.s64 	%rd137, %rd136, %rd122;
	ld.global.v2.f32 	{%f717, %f718}, [%rd137];
	add.s64 	%rd138, %rd137, %rd122;
	ld.global.v2.f32 	{%f719, %f720}, [%rd138];
	ld.shared.v2.f32 	{%f721, %f722}, [%r35+384];
	mul.f32 	%f723, %f713, %f721;
	mul.f32 	%f724, %f714, %f722;
	sub.f32 	%f725, %f723, %f724;
	mul.f32 	%f726, %f713, %f722;
	fma.rn.f32 	%f727, %f714, %f721, %f726;
	add.f32 	%f728, %f674, %f725;
	add.f32 	%f729, %f675, %f727;
	sub.f32 	%f730, %f477, %f714;
	st.shared.v2.f32 	[%r36], {%f713, %f730};
	ld.shared.v2.f32 	{%f731, %f732}, [%r35+392];
	mul.f32 	%f733, %f715, %f731;
	mul.f32 	%f734, %f716, %f732;
	sub.f32 	%f735, %f733, %f734;
	mul.f32 	%f736, %f715, %f732;
	fma.rn.f32 	%f737, %f716, %f731, %f736;
	add.f32 	%f738, %f728, %f735;
	add.f32 	%f739, %f729, %f737;
	sub.f32 	%f740, %f477, %f716;
	st.shared.v2.f32 	[%r36+536], {%f715, %f740};
	ld.shared.v2.f32 	{%f741, %f742}, [%r35+400];
	mul.f32 	%f743, %f717, %f741;
	mul.f32 	%f744, %f718, %f742;
	sub.f32 	%f745, %f743, %f744;
	mul.f32 	%f746, %f717, %f742;
	fma.rn.f32 	%f747, %f718, %f741, %f746;
	add.f32 	%f748, %f738, %f745;
	add.f32 	%f749, %f739, %f747;
	sub.f32 	%f750, %f477, %f718;
	st.shared.v2.f32 	[%r36+1072], {%f717, %f750};
	ld.shared.v2.f32 	{%f751, %f752}, [%r35+408];
	mul.f32 	%f753, %f719, %f751;
	mul.f32 	%f754, %f720, %f752;
	sub.f32 	%f755, %f753, %f754;
	mul.f32 	%f756, %f719, %f752;
	fma.rn.f32 	%f757, %f720, %f751, %f756;
	add.f32 	%f1301, %f748, %f755;
	add.f32 	%f1300, %f749, %f757;
	sub.f32 	%f758, %f477, %f720;
	st.shared.v2.f32 	[%r36+1608], {%f719, %f758};
	bar.sync 	0;
	ld.shared.v2.f32 	{%f759, %f760}, [%r34];
	mul.f32 	%f761, %f759, %f59;
	mul.f32 	%f762, %f760, %f60;
	sub.f32 	%f763, %f761, %f762;
	mul.f32 	%f764, %f759, %f60;
	fma.rn.f32 	%f765, %f760, %f59, %f764;
	add.f32 	%f766, %f763, 0f00000000;
	add.f32 	%f767, %f765, 0f00000000;
	ld.shared.v2.f32 	{%f768, %f769}, [%r34+8];
	mul.f32 	%f770, %f768, %f61;
	mul.f32 	%f771, %f769, %f62;
	sub.f32 	%f772, %f770, %f771;
	mul.f32 	%f773, %f768, %f62;
	fma.rn.f32 	%f774, %f769, %f61, %f773;
	add.f32 	%f775, %f766, %f772;
	add.f32 	%f776, %f767, %f774;
	ld.shared.v2.f32 	{%f777, %f778}, [%r34+16];
	mul.f32 	%f779, %f777, %f63;
	mul.f32 	%f780, %f778, %f64;
	sub.f32 	%f781, %f779, %f780;
	mul.f32 	%f782, %f777, %f64;
	fma.rn.f32 	%f783, %f778, %f63, %f782;
	add.f32 	%f784, %f775, %f781;
	add.f32 	%f785, %f776, %f783;
	ld.shared.v2.f32 	{%f786, %f787}, [%r34+24];
	mul.f32 	%f788, %f786, %f65;
	mul.f32 	%f789, %f787, %f66;
	sub.f32 	%f790, %f788, %f789;
	mul.f32 	%f791, %f786, %f66;
	fma.rn.f32 	%f792, %f787, %f65, %f791;
	add.f32 	%f793, %f784, %f790;
	add.f32 	%f794, %f785, %f792;
	bar.sync 	0;
	add.s64 	%rd182, %rd138, %rd126;
	mad.lo.s32 	%r129, %r30, -24, %r34;
	st.shared.v2.f32 	[%r129], {%f543, %f544};
	st.shared.v2.f32 	[%r129+128], {%f627, %f628};
	st.shared.v2.f32 	[%r129+256], {%f711, %f712};
	st.shared.v2.f32 	[%r129+384], {%f793, %f794};
	bar.sync 	0;
	setp.gt.u32 	%p45, %r5, 63;
	@%p45 bra 	$L__BB2_89;
	and.b32  	%r131, %r56, 384;
	add.s32 	%r132, %r33, %r131;
	ld.shared.v2.f32 	{%f795, %f796}, [%r132];
	ld.shared.v2.f32 	{%f797, %f798}, [%r132+8];
	add.f32 	%f799, %f795, %f797;
	add.f32 	%f800, %f796, %f798;
	ld.shared.v2.f32 	{%f801, %f802}, [%r132+16];
	add.f32 	%f803, %f799, %f801;
	add.f32 	%f804, %f800, %f802;
	ld.shared.v2.f32 	{%f805, %f806}, [%r132+24];
	add.f32 	%f807, %f803, %f805;
	add.f32 	%f808, %f804, %f806;
	ld.shared.v2.f32 	{%f809, %f810}, [%r132+32];
	add.f32 	%f811, %f807, %f809;
	add.f32 	%f812, %f808, %f810;
	ld.shared.v2.f32 	{%f813, %f814}, [%r132+40];
	add.f32 	%f815, %f811, %f813;
	add.f32 	%f816, %f812, %f814;
	ld.shared.v2.f32 	{%f817, %f818}, [%r132+48];
	add.f32 	%f819, %f815, %f817;
	add.f32 	%f820, %f816, %f818;
	ld.shared.v2.f32 	{%f821, %f822}, [%r132+56];
	add.f32 	%f823, %f819, %f821;
	add.f32 	%f824, %f820, %f822;
	ld.shared.v2.f32 	{%f825, %f826}, [%r132+64];
	add.f32 	%f827, %f823, %f825;
	add.f32 	%f828, %f824, %f826;
	ld.shared.v2.f32 	{%f829, %f830}, [%r132+72];
	add.f32 	%f831, %f827, %f829;
	add.f32 	%f832, %f828, %f830;
	ld.shared.v2.f32 	{%f833, %f834}, [%r132+80];
	add.f32 	%f835, %f831, %f833;
	add.f32 	%f836, %f832, %f834;
	ld.shared.v2.f32 	{%f837, %f838}, [%r132+88];
	add.f32 	%f839, %f835, %f837;
	add.f32 	%f840, %f836, %f838;
	ld.shared.v2.f32 	{%f841, %f842}, [%r132+96];
	add.f32 	%f843, %f839, %f841;
	add.f32 	%f844, %f840, %f842;
	ld.shared.v2.f32 	{%f845, %f846}, [%r132+104];
	add.f32 	%f847, %f843, %f845;
	add.f32 	%f848, %f844, %f846;
	ld.shared.v2.f32 	{%f849, %f850}, [%r132+112];
	add.f32 	%f851, %f847, %f849;
	add.f32 	%f852, %f848, %f850;
	ld.shared.v2.f32 	{%f853, %f854}, [%r132+120];
	add.f32 	%f855, %f851, %f853;
	add.f32 	%f856, %f852, %f854;
	cvt.u64.u32 	%rd139, %r56;
	and.b64  	%rd140, %rd139, 384;
	add.s64 	%rd141, %rd33, %rd140;
	st.global.v2.f32 	[%rd141], {%f855, %f856};
$L__BB2_89:
	bar.sync 	0;
	mov.b32 	%r147, 1;
$L__BB2_90:
	setp.lt.u32 	%p46, %r4, 65;
	@%p46 bra 	$L__BB2_97;
	shl.b32 	%r134, %r49, 4;
	cvt.s64.s32 	%rd142, %r134;
	and.b32  	%r135, %r1, 48;
	and.b32  	%r137, %r56, 384;
	add.s32 	%r38, %r33, %r137;
	add.s32 	%r138, %r4, -65;
	shr.u32 	%r139, %r138, 6;
	cvt.s64.s32 	%rd143, %r49;
	mad.lo.s32 	%r39, %r30, -24, %r34;
	mul.wide.s32 	%rd36, %r134, 32;
	mul.wide.s32 	%rd37, %r134, 8;
	mul.wide.s32 	%rd38, %r134, 16;
	mul.wide.s32 	%rd39, %r134, 24;
	mul.wide.s32 	%rd40, %r49, 16;
	add.s64 	%rd41, %rd39, %rd40;
	add.s64 	%rd144, %rd143, %rd142;
	mul.lo.s64 	%rd42, %rd144, 24;
	mul.wide.s32 	%rd43, %r49, 8;
	add.s64 	%rd44, %rd39, %rd43;
	mul.wide.s32 	%rd45, %r49, 24;
	add.s64 	%rd46, %rd45, %rd37;
	shl.b32 	%r40, %r50, 6;
	neg.s32 	%r149, %r139;
	mad.lo.s32 	%r148, %r147, %r49, %r135;
	mov.u32 	%r150, %r40;
$L__BB2_92:
	setp.ne.s32 	%p47, %r2, 0;
	@%p47 bra 	$L__BB2_94;
	mul.wide.s32 	%rd145, %r150, 8;
	add.s64 	%rd146, %rd26, %rd145;
	ld.global.v2.f32 	{%f857, %f858}, [%rd146];
	st.shared.v2.f32 	[%r31], {%f857, %f858};
$L__BB2_94:
	setp.gt.u32 	%p48, %r5, 63;
	bar.sync 	0;
	ld.global.v2.f32 	{%f859, %f860}, [%rd182];
	add.s64 	%rd147, %rd182, %rd43;
	ld.global.v2.f32 	{%f861, %f862}, [%rd147];
	add.s64 	%rd148, %rd182, %rd40;
	ld.global.v2.f32 	{%f863, %f864}, [%rd148];
	add.s64 	%rd149, %rd182, %rd45;
	ld.global.v2.f32 	{%f865, %f866}, [%rd149];
	ld.shared.v2.f32 	{%f867, %f868}, [%r35];
	mul.f32 	%f869, %f859, %f867;
	mul.f32 	%f870, %f860, %f868;
	sub.f32 	%f871, %f869, %f870;
	mul.f32 	%f872, %f859, %f868;
	fma.rn.f32 	%f873, %f860, %f867, %f872;
	add.f32 	%f874, %f1301, %f871;
	add.f32 	%f875, %f1300, %f873;
	mov.f32 	%f876, 0f00000000;
	sub.f32 	%f877, %f876, %f860;
	st.shared.v2.f32 	[%r36], {%f859, %f877};
	ld.shared.v2.f32 	{%f878, %f879}, [%r35+8];
	mul.f32 	%f880, %f861, %f878;
	mul.f32 	%f881, %f862, %f879;
	sub.f32 	%f882, %f880, %f881;
	mul.f32 	%f883, %f861, %f879;
	fma.rn.f32 	%f884, %f862, %f878, %f883;
	add.f32 	%f885, %f874, %f882;
	add.f32 	%f886, %f875, %f884;
	sub.f32 	%f887, %f876, %f862;
	st.shared.v2.f32 	[%r36+536], {%f861, %f887};
	ld.shared.v2.f32 	{%f888, %f889}, [%r35+16];
	mul.f32 	%f890, %f863, %f888;
	mul.f32 	%f891, %f864, %f889;
	sub.f32 	%f892, %f890, %f891;
	mul.f32 	%f893, %f863, %f889;
	fma.rn.f32 	%f894, %f864, %f888, %f893;
	add.f32 	%f895, %f885, %f892;
	add.f32 	%f896, %f886, %f894;
	sub.f32 	%f897, %f876, %f864;
	st.shared.v2.f32 	[%r36+1072], {%f863, %f897};
	ld.shared.v2.f32 	{%f898, %f899}, [%r35+24];
	mul.f32 	%f900, %f865, %f898;
	mul.f32 	%f901, %f866, %f899;
	sub.f32 	%f902, %f900, %f901;
	mul.f32 	%f903, %f865, %f899;
	fma.rn.f32 	%f904, %f866, %f898, %f903;
	add.f32 	%f905, %f895, %f902;
	add.f32 	%f906, %f896, %f904;
	sub.f32 	%f907, %f876, %f866;
	st.shared.v2.f32 	[%r36+1608], {%f865, %f907};
	bar.sync 	0;
	ld.shared.v2.f32 	{%f908, %f909}, [%r34];
	mul.f32 	%f910, %f908, %f59;
	mul.f32 	%f911, %f909, %f60;
	sub.f32 	%f912, %f910, %f911;
	mul.f32 	%f913, %f908, %f60;
	fma.rn.f32 	%f914, %f909, %f59, %f913;
	add.f32 	%f915, %f912, 0f00000000;
	add.f32 	%f916, %f914, 0f00000000;
	ld.shared.v2.f32 	{%f917, %f918}, [%r34+8];
	mul.f32 	%f919, %f917, %f61;
	mul.f32 	%f920, %f918, %f62;
	sub.f32 	%f921, %f919, %f920;
	mul.f32 	%f922, %f917, %f62;
	fma.rn.f32 	%f923, %f918, %f61, %f922;
	add.f32 	%f924, %f915, %f921;
	add.f32 	%f925, %f916, %f923;
	ld.shared.v2.f32 	{%f926, %f927}, [%r34+16];
	mul.f32 	%f928, %f926, %f63;
	mul.f32 	%f929, %f927, %f64;
	sub.f32 	%f930, %f928, %f929;
	mul.f32 	%f931, %f926, %f64;
	fma.rn.f32 	%f932, %f927, %f63, %f931;
	add.f32 	%f933, %f924, %f930;
	add.f32 	%f934, %f925, %f932;
	ld.shared.v2.f32 	{%f935, %f936}, [%r34+24];
	mul.f32 	%f937, %f935, %f65;
	mul.f32 	%f938, %f936, %f66;
	sub.f32 	%f939, %f937, %f938;
	mul.f32 	%f940, %f935, %f66;
	fma.rn.f32 	%f941, %f936, %f65, %f940;
	add.f32 	%f942, %f933, %f939;
	add.f32 	%f943, %f934, %f941;
	bar.sync 	0;
	add.s64 	%rd150, %rd182, %rd37;
	ld.global.v2.f32 	{%f944, %f945}, [%rd150];
	add.s64 	%rd151, %rd43, %rd37;
	add.s64 	%rd152, %rd182, %rd151;
	ld.global.v2.f32 	{%f946, %f947}, [%rd152];
	add.s64 	%rd153, %rd40, %rd37;
	add.s64 	%rd154, %rd182, %rd153;
	ld.global.v2.f32 	{%f948, %f949}, [%rd154];
	add.s64 	%rd155, %rd182, %rd46;
	ld.global.v2.f32 	{%f950, %f951}, [%rd155];
	ld.shared.v2.f32 	{%f952, %f953}, [%r35+128];
	mul.f32 	%f954, %f944, %f952;
	mul.f32 	%f955, %f945, %f953;
	sub.f32 	%f956, %f954, %f955;
	mul.f32 	%f957, %f944, %f953;
	fma.rn.f32 	%f958, %f945, %f952, %f957;
	add.f32 	%f959, %f905, %f956;
	add.f32 	%f960, %f906, %f958;
	sub.f32 	%f961, %f876, %f945;
	st.shared.v2.f32 	[%r36], {%f944, %f961};
	ld.shared.v2.f32 	{%f962, %f963}, [%r35+136];
	mul.f32 	%f964, %f946, %f962;
	mul.f32 	%f965, %f947, %f963;
	sub.f32 	%f966, %f964, %f965;
	mul.f32 	%f967, %f946, %f963;
	fma.rn.f32 	%f968, %f947, %f962, %f967;
	add.f32 	%f969, %f959, %f966;
	add.f32 	%f970, %f960, %f968;
	sub.f32 	%f971, %f876, %f947;
	st.shared.v2.f32 	[%r36+536], {%f946, %f971};
	ld.shared.v2.f32 	{%f972, %f973}, [%r35+144];
	mul.f32 	%f974, %f948, %f972;
	mul.f32 	%f975, %f949, %f973;
	sub.f32 	%f976, %f974, %f975;
	mul.f32 	%f977, %f948, %f973;
	fma.rn.f32 	%f978, %f949, %f972, %f977;
	add.f32 	%f979, %f969, %f976;
	add.f32 	%f980, %f970, %f978;
	sub.f32 	%f981, %f876, %f949;
	st.shared.v2.f32 	[%r36+1072], {%f948, %f981};
	ld.shared.v2.f32 	{%f982, %f983}, [%r35+152];
	mul.f32 	%f984, %f950, %f982;
	mul.f32 	%f985, %f951, %f983;
	sub.f32 	%f986, %f984, %f985;
	mul.f32 	%f987, %f950, %f983;
	fma.rn.f32 	%f988, %f951, %f982, %f987;
	add.f32 	%f989, %f979, %f986;
	add.f32 	%f990, %f980, %f988;
	sub.f32 	%f991, %f876, %f951;
	st.shared.v2.f32 	[%r36+1608], {%f950, %f991};
	bar.sync 	0;
	ld.shared.v2.f32 	{%f992, %f993}, [%r34];
	mul.f32 	%f994, %f992, %f59;
	mul.f32 	%f995, %f993, %f60;
	sub.f32 	%f996, %f994, %f995;
	mul.f32 	%f997, %f992, %f60;
	fma.rn.f32 	%f998, %f993, %f59, %f997;
	add.f32 	%f999, %f996, 0f00000000;
	add.f32 	%f1000, %f998, 0f00000000;
	ld.shared.v2.f32 	{%f1001, %f1002}, [%r34+8];
	mul.f32 	%f1003, %f1001, %f61;
	mul.f32 	%f1004, %f1002, %f62;
	sub.f32 	%f1005, %f1003, %f1004;
	mul.f32 	%f1006, %f1001, %f62;
	fma.rn.f32 	%f1007, %f1002, %f61, %f1006;
	add.f32 	%f1008, %f999, %f1005;
	add.f32 	%f1009, %f1000, %f1007;
	ld.shared.v2.f32 	{%f1010, %f1011}, [%r34+16];
	mul.f32 	%f1012, %f1010, %f63;
	mul.f32 	%f1013, %f1011, %f64;
	sub.f32 	%f1014, %f1012, %f1013;
	mul.f32 	%f1015, %f1010, %f64;
	fma.rn.f32 	%f1016, %f1011, %f63, %f1015;
	add.f32 	%f1017, %f1008, %f1014;
	add.f32 	%f1018, %f1009, %f1016;
	ld.shared.v2.f32 	{%f1019, %f1020}, [%r34+24];
	mul.f32 	%f1021, %f1019, %f65;
	mul.f32 	%f1022, %f1020, %f66;
	sub.f32 	%f1023, %f1021, %f1022;
	mul.f32 	%f1024, %f1019, %f66;
	fma.rn.f32 	%f1025, %f1020, %f65, %f1024;
	add.f32 	%f1026, %f1017, %f1023;
	add.f32 	%f1027, %f1018, %f1025;
	bar.sync 	0;
	add.s64 	%rd156, %rd182, %rd38;
	ld.global.v2.f32 	{%f1028, %f1029}, [%rd156];
	add.s64 	%rd157, %rd38, %rd43;
	add.s64 	%rd158, %rd182, %rd157;
	ld.global.v2.f32 	{%f1030, %f1031}, [%rd158];
	add.s64 	%rd159, %rd40, %rd38;
	add.s64 	%rd160, %rd182, %rd159;
	ld.global.v2.f32 	{%f1032, %f1033}, [%rd160];
	add.s64 	%rd161, %rd45, %rd38;
	add.s64 	%rd162, %rd182, %rd161;
	ld.global.v2.f32 	{%f1034, %f1035}, [%rd162];
	ld.shared.v2.f32 	{%f1036, %f1037}, [%r35+256];
	mul.f32 	%f1038, %f1028, %f1036;
	mul.f32 	%f1039, %f1029, %f1037;
	sub.f32 	%f1040, %f1038, %f1039;
	mul.f32 	%f1041, %f1028, %f1037;
	fma.rn.f32 	%f1042, %f1029, %f1036, %f1041;
	add.f32 	%f1043, %f989, %f1040;
	add.f32 	%f1044, %f990, %f1042;
	sub.f32 	%f1045, %f876, %f1029;
	st.shared.v2.f32 	[%r36], {%f1028, %f1045};
	ld.shared.v2.f32 	{%f1046, %f1047}, [%r35+264];
	mul.f32 	%f1048, %f1030, %f1046;
	mul.f32 	%f1049, %f1031, %f1047;
	sub.f32 	%f1050, %f1048, %f1049;
	mul.f32 	%f1051, %f1030, %f1047;
	fma.rn.f32 	%f1052, %f1031, %f1046, %f1051;
	add.f32 	%f1053, %f1043, %f1050;
	add.f32 	%f1054, %f1044, %f1052;
	sub.f32 	%f1055, %f876, %f1031;
	st.shared.v2.f32 	[%r36+536], {%f1030, %f1055};
	ld.shared.v2.f32 	{%f1056, %f1057}, [%r35+272];
	mul.f32 	%f1058, %f1032, %f1056;
	mul.f32 	%f1059, %f1033, %f1057;
	sub.f32 	%f1060, %f1058, %f1059;
	mul.f32 	%f1061, %f1032, %f1057;
	fma.rn.f32 	%f1062, %f1033, %f1056, %f1061;
	add.f32 	%f1063, %f1053, %f1060;
	add.f32 	%f1064, %f1054, %f1062;
	sub.f32 	%f1065, %f876, %f1033;
	st.shared.v2.f32 	[%r36+1072], {%f1032, %f1065};
	ld.shared.v2.f32 	{%f1066, %f1067}, [%r35+280];
	mul.f32 	%f1068, %f1034, %f1066;
	mul.f32 	%f1069, %f1035, %f1067;
	sub.f32 	%f1070, %f1068, %f1069;
	mul.f32 	%f1071, %f1034, %f1067;
	fma.rn.f32 	%f1072, %f1035, %f1066, %f1071;
	add.f32 	%f1073, %f1063, %f1070;
	add.f32 	%f1074, %f1064, %f1072;
	sub.f32 	%f1075, %f876, %f1035;
	st.shared.v2.f32 	[%r36+1608], {%f1034, %f1075};
	bar.sync 	0;
	ld.shared.v2.f32 	{%f1076, %f1077}, [%r34];
	mul.f32 	%f1078, %f1076, %f59;
	mul.f32 	%f1079, %f1077, %f60;
	sub.f32 	%f1080, %f1078, %f1079;
	mul.f32 	%f1081, %f1076, %f60;
	fma.rn.f32 	%f1082, %f1077, %f59, %f1081;
	add.f32 	%f1083, %f1080, 0f00000000;
	add.f32 	%f1084, %f1082, 0f00000000;
	ld.shared.v2.f32 	{%f1085, %f1086}, [%r34+8];
	mul.f32 	%f1087, %f1085, %f61;
	mul.f32 	%f1088, %f1086, %f62;
	sub.f32 	%f1089, %f1087, %f1088;
	mul.f32 	%f1090, %f1085, %f62;
	fma.rn.f32 	%f1091, %f1086, %f61, %f1090;
	add.f32 	%f1092, %f1083, %f1089;
	add.f32 	%f1093, %f1084, %f1091;
	ld.shared.v2.f32 	{%f1094, %f1095}, [%r34+16];
	mul.f32 	%f1096, %f1094, %f63;
	mul.f32 	%f1097, %f1095, %f64;
	sub.f32 	%f1098, %f1096, %f1097;
	mul.f32 	%f1099, %f1094, %f64;
	fma.rn.f32 	%f1100, %f1095, %f63, %f1099;
	add.f32 	%f1101, %f1092, %f1098;
	add.f32 	%f1102, %f1093, %f1100;
	ld.shared.v2.f32 	{%f1103, %f1104}, [%r34+24];
	mul.f32 	%f1105, %f1103, %f65;
	mul.f32 	%f1106, %f1104, %f66;
	sub.f32 	%f1107, %f1105, %f1106;
	mul.f32 	%f1108, %f1103, %f66;
	fma.rn.f32 	%f1109, %f1104, %f65, %f1108;
	add.f32 	%f1110, %f1101, %f1107;
	add.f32 	%f1111, %f1102, %f1109;
	bar.sync 	0;
	add.s64 	%rd163, %rd182, %rd39;
	ld.global.v2.f32 	{%f1112, %f1113}, [%rd163];
	add.s64 	%rd164, %rd182, %rd44;
	ld.global.v2.f32 	{%f1114, %f1115}, [%rd164];
	add.s64 	%rd165, %rd182, %rd41;
	ld.global.v2.f32 	{%f1116, %f1117}, [%rd165];
	add.s64 	%rd166, %rd182, %rd42;
	ld.global.v2.f32 	{%f1118, %f1119}, [%rd166];
	ld.shared.v2.f32 	{%f1120, %f1121}, [%r35+384];
	mul.f32 	%f1122, %f1112, %f1120;
	mul.f32 	%f1123, %f1113, %f1121;
	sub.f32 	%f1124, %f1122, %f1123;
	mul.f32 	%f1125, %f1112, %f1121;
	fma.rn.f32 	%f1126, %f1113, %f1120, %f1125;
	add.f32 	%f1127, %f1073, %f1124;
	add.f32 	%f1128, %f1074, %f1126;
	sub.f32 	%f1129, %f876, %f1113;
	st.shared.v2.f32 	[%r36], {%f1112, %f1129};
	ld.shared.v2.f32 	{%f1130, %f1131}, [%r35+392];
	mul.f32 	%f1132, %f1114, %f1130;
	mul.f32 	%f1133, %f1115, %f1131;
	sub.f32 	%f1134, %f1132, %f1133;
	mul.f32 	%f1135, %f1114, %f1131;
	fma.rn.f32 	%f1136, %f1115, %f1130, %f1135;
	add.f32 	%f1137, %f1127, %f1134;
	add.f32 	%f1138, %f1128, %f1136;
	sub.f32 	%f1139, %f876, %f1115;
	st.shared.v2.f32 	[%r36+536], {%f1114, %f1139};
	ld.shared.v2.f32 	{%f1140, %f1141}, [%r35+400];
	mul.f32 	%f1142, %f1116, %f1140;
	mul.f32 	%f1143, %f1117, %f1141;
	sub.f32 	%f1144, %f1142, %f1143;
	mul.f32 	%f1145, %f1116, %f1141;
	fma.rn.f32 	%f1146, %f1117, %f1140, %f1145;
	add.f32 	%f1147, %f1137, %f1144;
	add.f32 	%f1148, %f1138, %f1146;
	sub.f32 	%f1149, %f876, %f1117;
	st.shared.v2.f32 	[%r36+1072], {%f1116, %f1149};
	ld.shared.v2.f32 	{%f1150, %f1151}, [%r35+408];
	mul.f32 	%f1152, %f1118, %f1150;
	mul.f32 	%f1153, %f1119, %f1151;
	sub.f32 	%f1154, %f1152, %f1153;
	mul.f32 	%f1155, %f1118, %f1151;
	fma.rn.f32 	%f1156, %f1119, %f1150, %f1155;
	add.f32 	%f1301, %f1147, %f1154;
	add.f32 	%f1300, %f1148, %f1156;
	sub.f32 	%f1157, %f876, %f1119;
	st.shared.v2.f32 	[%r36+1608], {%f1118, %f1157};
	bar.sync 	0;
	ld.shared.v2.f32 	{%f1158, %f1159}, [%r34];
	mul.f32 	%f1160, %f1158, %f59;
	mul.f32 	%f1161, %f1159, %f60;
	sub.f32 	%f1162, %f1160, %f1161;
	mul.f32 	%f1163, %f1158, %f60;
	fma.rn.f32 	%f1164, %f1159, %f59, %f1163;
	add.f32 	%f1165, %f1162, 0f00000000;
	add.f32 	%f1166, %f1164, 0f00000000;
	ld.shared.v2.f32 	{%f1167, %f1168}, [%r34+8];
	mul.f32 	%f1169, %f1167, %f61;
	mul.f32 	%f1170, %f1168, %f62;
	sub.f32 	%f1171, %f1169, %f1170;
	mul.f32 	%f1172, %f1167, %f62;
	fma.rn.f32 	%f1173, %f1168, %f61, %f1172;
	add.f32 	%f1174, %f1165, %f1171;
	add.f32 	%f1175, %f1166, %f1173;
	ld.shared.v2.f32 	{%f1176, %f1177}, [%r34+16];
	mul.f32 	%f1178, %f1176, %f63;
	mul.f32 	%f1179, %f1177, %f64;
	sub.f32 	%f1180, %f1178, %f1179;
	mul.f32 	%f1181, %f1176, %f64;
	fma.rn.f32 	%f1182, %f1177, %f63, %f1181;
	add.f32 	%f1183, %f1174, %f1180;
	add.f32 	%f1184, %f1175, %f1182;
	ld.shared.v2.f32 	{%f1185, %f1186}, [%r34+24];
	mul.f32 	%f1187, %f1185, %f65;
	mul.f32 	%f1188, %f1186, %f66;
	sub.f32 	%f1189, %f1187, %f1188;
	mul.f32 	%f1190, %f1185, %f66;
	fma.rn.f32 	%f1191, %f1186, %f65, %f1190;
	add.f32 	%f1192, %f1183, %f1189;
	add.f32 	%f1193, %f1184, %f1191;
	bar.sync 	0;
	st.shared.v2.f32 	[%r39], {%f942, %f943};
	st.shared.v2.f32 	[%r39+128], {%f1026, %f1027};
	st.shared.v2.f32 	[%r39+256], {%f1110, %f1111};
	st.shared.v2.f32 	[%r39+384], {%f1192, %f1193};
	bar.sync 	0;
	@%p48 bra 	$L__BB2_96;
	ld.shared.v2.f32 	{%f1194, %f1195}, [%r38];
	ld.shared.v2.f32 	{%f1196, %f1197}, [%r38+8];
	add.f32 	%f1198, %f1194, %f1196;
	add.f32 	%f1199, %f1195, %f1197;
	ld.shared.v2.f32 	{%f1200, %f1201}, [%r38+16];
	add.f32 	%f1202, %f1198, %f1200;
	add.f32 	%f1203, %f1199, %f1201;
	ld.shared.v2.f32 	{%f1204, %f1205}, [%r38+24];
	add.f32 	%f1206, %f1202, %f1204;
	add.f32 	%f1207, %f1203, %f1205;
	ld.shared.v2.f32 	{%f1208, %f1209}, [%r38+32];
	add.f32 	%f1210, %f1206, %f1208;
	add.f32 	%f1211, %f1207, %f1209;
	ld.shared.v2.f32 	{%f1212, %f1213}, [%r38+40];
	add.f32 	%f1214, %f1210, %f1212;
	add.f32 	%f1215, %f1211, %f1213;
	ld.shared.v2.f32 	{%f1216, %f1217}, [%r38+48];
	add.f32 	%f1218, %f1214, %f1216;
	add.f32 	%f1219, %f1215, %f1217;
	ld.shared.v2.f32 	{%f1220, %f1221}, [%r38+56];
	add.f32 	%f1222, %f1218, %f1220;
	add.f32 	%f1223, %f1219, %f1221;
	ld.shared.v2.f32 	{%f1224, %f1225}, [%r38+64];
	add.f32 	%f1226, %f1222, %f1224;
	add.f32 	%f1227, %f1223, %f1225;
	ld.shared.v2.f32 	{%f1228, %f1229}, [%r38+72];
	add.f32 	%f1230, %f1226, %f1228;
	add.f32 	%f1231, %f1227, %f1229;
	ld.shared.v2.f32 	{%f1232, %f1233}, [%r38+80];
	add.f32 	%f1234, %f1230, %f1232;
	add.f32 	%f1235, %f1231, %f1233;
	ld.shared.v2.f32 	{%f1236, %f1237}, [%r38+88];
	add.f32 	%f1238, %f1234, %f1236;
	add.f32 	%f1239, %f1235, %f1237;
	ld.shared.v2.f32 	{%f1240, %f1241}, [%r38+96];
	add.f32 	%f1242, %f1238, %f1240;
	add.f32 	%f1243, %f1239, %f1241;
	ld.shared.v2.f32 	{%f1244, %f1245}, [%r38+104];
	add.f32 	%f1246, %f1242, %f1244;
	add.f32 	%f1247, %f1243, %f1245;
	ld.shared.v2.f32 	{%f1248, %f1249}, [%r38+112];
	add.f32 	%f1250, %f1246, %f1248;
	add.f32 	%f1251, %f1247, %f1249;
	ld.shared.v2.f32 	{%f1252, %f1253}, [%r38+120];
	add.f32 	%f1254, %f1250, %f1252;
	add.f32 	%f1255, %f1251, %f1253;
	mul.wide.s32 	%rd167, %r148, 8;
	add.s64 	%rd168, %rd33, %rd167;
	st.global.v2.f32 	[%rd168], {%f1254, %f1255};
$L__BB2_96:
	bar.sync 	0;
	add.s64 	%rd182, %rd182, %rd36;
	add.s32 	%r150, %r150, %r40;
	add.s32 	%r149, %r149, 1;
	add.s32 	%r148, %r148, %r49;
	setp.ne.s32 	%p49, %r149, 1;
	@%p49 bra 	$L__BB2_92;
$L__BB2_97:
	setp.ne.s32 	%p50, %r2, 0;
	mov.u32 	%r140, _ZZ32test_l_chemv_generic_v6_ts_teslai6float2PS_iS0_iS_S0_iS0_iiE2la;
	mad.lo.s32 	%r141, %r2, 536, %r140;
	shl.b32 	%r142, %r1, 3;
	add.s32 	%r143, %r141, %r142;
	st.shared.v2.f32 	[%r143], {%f1301, %f1300};
	bar.sync 	0;
	@%p50 bra 	$L__BB2_99;
	ld.shared.v2.f32 	{%f1256, %f1257}, [%r32];
	ld.shared.v2.f32 	{%f1258, %f1259}, [%r32+536];
	add.f32 	%f1260, %f1256, %f1258;
	add.f32 	%f1261, %f1257, %f1259;
	ld.shared.v2.f32 	{%f1262, %f1263}, [%r32+1072];
	add.f32 	%f1264, %f1260, %f1262;
	add.f32 	%f1265, %f1261, %f1263;
	ld.shared.v2.f32 	{%f1266, %f1267}, [%r32+1608];
	add.f32 	%f1268, %f1264, %f1266;
	add.f32 	%f1269, %f1265, %f1267;
	mul.lo.s32 	%r144, %r49, %r3;
	cvt.s64.s32 	%rd169, %r144;
	neg.s32 	%r145, %r29;
	cvt.s64.s32 	%rd170, %r145;
	cvt.u64.u32 	%rd171, %r1;
	add.s64 	%rd172, %rd170, %rd171;
	add.s64 	%rd173, %rd172, %rd169;
	shl.b64 	%rd174, %rd173, 3;
	add.s64 	%rd175, %rd33, %rd174;
	st.global.v2.f32 	[%rd175], {%f1268, %f1269};
$L__BB2_99:
	ret;

}
	// .globl	_Z39test_l_chemv_generic_update_v6_ts_teslai6float2PS_iS0_iS_S0_iS0_i
.visible .entry _Z39test_l_chemv_generic_update_v6_ts_teslai6float2PS_iS0_iS_S0_iS0_i(
	.param .u32 _Z39test_l_chemv_generic_update_v6_ts_teslai6float2PS_iS0_iS_S0_iS0_i_param_0,
	.param .align 8 .b8 _Z39test_l_chemv_generic_update_v6_ts_teslai6float2PS_iS0_iS_S0_iS0_i_param_1[8],
	.param .u64 .ptr .align 1 _Z39test_l_chemv_generic_update_v6_ts_teslai6float2PS_iS0_iS_S0_iS0_i_param_2,
	.param .u32 _Z39test_l_chemv_generic_update_v6_ts_teslai6float2PS_iS0_iS_S0_iS0_i_param_3,
	.param .u64 .ptr .align 1 _Z39test_l_chemv_generic_update_v6_ts_teslai6float2PS_iS0_iS_S0_iS0_i_param_4,
	.param .u32 _Z39test_l_chemv_generic_update_v6_ts_teslai6float2PS_iS0_iS_S0_iS0_i_param_5,
	.param .align 8 .b8 _Z39test_l_chemv_generic_update_v6_ts_teslai6float2PS_iS0_iS_S0_iS0_i_param_6[8],
	.param .u64 .ptr .align 1 _Z39test_l_chemv_generic_update_v6_ts_teslai6float2PS_iS0_iS_S0_iS0_i_param_7,
	.param .u32 _Z39test_l_chemv_generic_update_v6_ts_teslai6float2PS_iS0_iS_S0_iS0_i_param_8,
	.param .u64 .ptr .align 1 _Z39test_l_chemv_generic_update_v6_ts_teslai6float2PS_iS0_iS_S0_iS0_i_param_9,
	.param .u32 _Z39test_l_chemv_generic_update_v6_ts_teslai6float2PS_iS0_iS_S0_iS0_i_param_10
)
{
	.reg .pred 	%p<13>;
	.reg .b32 	%r<29>;
	.reg .b32 	%f<177>;
	.reg .b64 	%rd<23>;

	ld.param.u32 	%r13, [_Z39test_l_chemv_generic_update_v6_ts_teslai6float2PS_iS0_iS_S0_iS0_i_param_0];
	ld.param.v2.f32 	{%f27, %f28}, [_Z39test_l_chemv_generic_update_v6_ts_teslai6float2PS_iS0_iS_S0_iS0_i_param_1];
	ld.param.u32 	%r16, [_Z39test_l_chemv_generic_update_v6_ts_teslai6float2PS_iS0_iS_S0_iS0_i_param_3];
	ld.param.v2.f32 	{%f29, %f30}, [_Z39test_l_chemv_generic_update_v6_ts_teslai6float2PS_iS0_iS_S0_iS0_i_param_6];
	ld.param.u64 	%rd12, [_Z39test_l_chemv_generic_update_v6_ts_teslai6float2PS_iS0_iS_S0_iS0_i_param_7];
	ld.param.u32 	%r14, [_Z39test_l_chemv_generic_update_v6_ts_teslai6float2PS_iS0_iS_S0_iS0_i_param_8];
	ld.param.u64 	%rd13, [_Z39test_l_chemv_generic_update_v6_ts_teslai6float2PS_iS0_iS_S0_iS0_i_param_9];
	ld.param.u32 	%r15, [_Z39test_l_chemv_generic_update_v6_ts_teslai6float2PS_iS0_iS_S0_iS0_i_param_10];
	cvta.to.global.u64 	%rd14, %rd13;
	cvta.to.global.u64 	%rd1, %rd12;
	mov.u32 	%r17, %tid.x;
	mov.u32 	%r18, %ctaid.x;
	shl.b32 	%r1, %r18, 6;
	add.s32 	%r2, %r1, %r17;
	mad.lo.s32 	%r19, %r16, %r18, %r2;
	mul.wide.u32 	%rd15, %r19, 8;
	add.s64 	%rd19, %rd14, %rd15;
	setp.ge.s32 	%p1, %r1, %r13;
	mov.f32 	%f175, 0f00000000;
	mov.f32 	%f176, %f175;
	@%p1 bra 	$L__BB3_13;
	add.s32 	%r20, %r1, 64;
	max.s32 	%r21, %r13, %r20;
	not.b32 	%r22, %r1;
	add.s32 	%r23, %r21, %r22;
	shr.u32 	%r24, %r23, 6;
	add.s32 	%r3, %r24, 1;
	and.b32  	%r4, %r3, 15;
	setp.lt.u32 	%p2, %r23, 960;
	mov.f32 	%f176, 0f00000000;
	mov.f32 	%f175, %f176;
	@%p2 bra 	$L__BB3_4;
	and.b32  	%r25, %r3, 134217712;
	neg.s32 	%r27, %r25;
	mov.f32 	%f176, 0f00000000;
$L__BB3_3:
	.pragma "nounroll";
	ld.global.v2.f32 	{%f35, %f36}, [%rd19];
	add.f32 	%f37, %f176, %f35;
	add.f32 	%f38, %f175, %f36;
	ld.global.v2.f32 	{%f39, %f40}, [%rd19+512];
	add.f32 	%f41, %f37, %f39;
	add.f32 	%f42, %f38, %f40;
	ld.global.v2.f32 	{%f43, %f44}, [%rd19+1024];
	add.f32 	%f45, %f41, %f43;
	add.f32 	%f46, %f42, %f44;
	ld.global.v2.f32 	{%f47, %f48}, [%rd19+1536];
	add.f32 	%f49, %f45, %f47;
	add.f32 	%f50, %f46, %f48;
	ld.global.v2.f32 	{%f51, %f52}, [%rd19+2048];
	add.f32 	%f53, %f49, %f51;
	add.f32 	%f54, %f50, %f52;
	ld.global.v2.f32 	{%f55, %f56}, [%rd19+2560];
	add.f32 	%f57, %f53, %f55;
	add.f32 	%f58, %f54, %f56;
	ld.global.v2.f32 	{%f59, %f60}, [%rd19+3072];
	add.f32 	%f61, %f57, %f59;
	add.f32 	%f62, %f58, %f60;
	ld.global.v2.f32 	{%f63, %f64}, [%rd19+3584];
	add.f32 	%f65, %f61, %f63;
	add.f32 	%f66, %f62, %f64;
	ld.global.v2.f32 	{%f67, %f68}, [%rd19+4096];
	add.f32 	%f69, %f65, %f67;
	add.f32 	%f70, %f66, %f68;
	ld.global.v2.f32 	{%f71, %f72}, [%rd19+4608];
	add.f32 	%f73, %f69, %f71;
	add.f32 	%f74, %f70, %f72;
	ld.global.v2.f32 	{%f75, %f76}, [%rd19+5120];
	add.f32 	%f77, %f73, %f75;
	add.f32 	%f78, %f74, %f76;
	ld.global.v2.f32 	{%f79, %f80}, [%rd19+5632];
	add.f32 	%f81, %f77, %f79;
	add.f32 	%f82, %f78, %f80;
	ld.global.v2.f32 	{%f83, %f84}, [%rd19+6144];
	add.f32 	%f85, %f81, %f83;
	add.f32 	%f86, %f82, %f84;
	ld.global.v2.f32 	{%f87, %f88}, [%rd19+6656];
	add.f32 	%f89, %f85, %f87;
	add.f32 	%f90, %f86, %f88;
	ld.global.v2.f32 	{%f91, %f92}, [%rd19+7168];
	add.f32 	%f93, %f89, %f91;
	add.f32 	%f94, %f90, %f92;
	ld.global.v2.f32 	{%f95, %f96}, [%rd19+7680];
	add.f32 	%f176, %f93, %f95;
	add.f32 	%f175, %f94, %f96;
	add.s64 	%rd19, %rd19, 8192;
	add.s32 	%r27, %r27, 16;
	setp.ne.s32 	%p3, %r27, 0;
	@%p3 bra 	$L__BB3_3;
$L__BB3_4:
	setp.eq.s32 	%p4, %r4, 0;
	@%p4 bra 	$L__BB3_13;
	and.b32  	%r8, %r3, 7;
	setp.lt.u32 	%p5, %r4, 8;
	@%p5 bra 	$L__BB3_7;
	ld.global.v2.f32 	{%f98, %f99}, [%rd19];
	add.f32 	%f100, %f176, %f98;
	add.f32 	%f101, %f175, %f99;
	ld.global.v2.f32 	{%f102, %f103}, [%rd19+512];
	add.f32 	%f104, %f100, %f102;
	add.f32 	%f105, %f101, %f103;
	ld.global.v2.f32 	{%f106, %f107}, [%rd19+1024];
	add.f32 	%f108, %f104, %f106;
	add.f32 	%f109, %f105, %f107;
	ld.global.v2.f32 	{%f110, %f111}, [%rd19+1536];
	add.f32 	%f112, %f108, %f110;
	add.f32 	%f113, %f109, %f111;
	ld.global.v2.f32 	{%f114, %f115}, [%rd19+2048];
	add.f32 	%f116, %f112, %f114;
	add.f32 	%f117, %f113, %f115;
	ld.global.v2.f32 	{%f118, %f119}, [%rd19+2560];
	add.f32 	%f120, %f116, %f118;
	add.f32 	%f121, %f117, %f119;
	ld.global.v2.f32 	{%f122, %f123}, [%rd19+3072];
	add.f32 	%f124, %f120, %f122;
	add.f32 	%f125, %f121, %f123;
	ld.global.v2.f32 	{%f126, %f127}, [%rd19+3584];
	add.f32 	%f176, %f124, %f126;
	add.f32 	%f175, %f125, %f127;
	add.s64 	%rd19, %rd19, 4096;
$L__BB3_7:
	setp.eq.s32 	%p6, %r8, 0;
	@%p6 bra 	$L__BB3_13;
	and.b32  	%r9, %r3, 3;
	setp.lt.u32 	%p7, %r8, 4;
	@%p7 bra 	$L__BB3_10;
	ld.global.v2.f32 	{%f129, %f130}, [%rd19];
	add.f32 	%f131, %f176, %f129;
	add.f32 	%f132, %f175, %f130;
	ld.global.v2.f32 	{%f133, %f134}, [%rd19+512];
	add.f32 	%f135, %f131, %f133;
	add.f32 	%f136, %f132, %f134;
	ld.global.v2.f32 	{%f137, %f138}, [%rd19+1024];
	add.f32 	%f139, %f135, %f137;
	add.f32 	%f140, %f136, %f138;
	ld.global.v2.f32 	{%f141, %f142}, [%rd19+1536];
	add.f32 	%f176, %f139, %f141;
	add.f32 	%f175, %f140, %f142;
	add.s64 	%rd19, %rd19, 2048;
$L__BB3_10:
	setp.eq.s32 	%p8, %r9, 0;
	@%p8 bra 	$L__BB3_13;
	neg.s32 	%r28, %r9;
$L__BB3_12:
	.pragma "nounroll";
	ld.global.v2.f32 	{%f143, %f144}, [%rd19];
	add.f32 	%f176, %f176, %f143;
	add.f32 	%f175, %f175, %f144;
	add.s64 	%rd19, %rd19, 512;
	add.s32 	%r28, %r28, 1;
	setp.ne.s32 	%p9, %r28, 0;
	@%p9 bra 	$L__BB3_12;
$L__BB3_13:
	setp.le.s32 	%p10, %r2, %r15;
	setp.ge.s32 	%p11, %r2, %r13;
	or.pred  	%p12, %p11, %p10;
	@%p12 bra 	$L__BB3_15;
	mul.lo.s32 	%r26, %r14, %r2;
	mul.wide.s32 	%rd16, %r26, 8;
	add.s64 	%rd17, %rd1, %rd16;
	ld.global.v2.f32 	{%f145, %f146}, [%rd17];
	mul.f32 	%f147, %f29, %f145;
	mul.f32 	%f148, %f30, %f146;
	sub.f32 	%f149, %f147, %f148;
	mul.f32 	%f150, %f29, %f146;
	fma.rn.f32 	%f151, %f30, %f145, %f150;
	mul.f32 	%f152, %f27, %f176;
	mul.f32 	%f153, %f28, %f175;
	sub.f32 	%f154, %f152, %f153;
	mul.f32 	%f155, %f28, %f176;
	fma.rn.f32 	%f156, %f27, %f175, %f155;
	add.f32 	%f157, %f154, %f149;
	add.f32 	%f158, %f156, %f151;
	st.global.v2.f32 	[%rd17], {%f157, %f158};
$L__BB3_15:
	ret;

}
	// .globl	_Z32test_u_chemv_generic_v6_ts_teslai6float2PS_iS0_iS_S0_iii
.visible .entry _Z32test_u_chemv_generic_v6_ts_teslai6float2PS_iS0_iS_S0_iii(
	.param .u32 _Z32test_u_chemv_generic_v6_ts_teslai6float2PS_iS0_iS_S0_iii_param_0,
	.param .align 8 .b8 _Z32test_u_chemv_generic_v6_ts_teslai6float2PS_iS0_iS_S0_iii_param_1[8],
	.param .u64 .ptr .align 1 _Z32test_u_chemv_generic_v6_ts_teslai6float2PS_iS0_iS_S0_iii_param_2,
	.param .u32 _Z32test_u_chemv_generic_v6_ts_teslai6float2PS_iS0_iS_S0_iii_param_3,
	.param .u64 .ptr .align 1 _Z32test_u_chemv_generic_v6_ts_teslai6float2PS_iS0_iS_S0_iii_param_4,
	.param .u32 _Z32test_u_chemv_generic_v6_ts_teslai6float2PS_iS0_iS_S0_iii_param_5,
	.param .align 8 .b8 _Z32test_u_chemv_generic_v6_ts_teslai6float2PS_iS0_iS_S0_iii_param_6[8],
	.param .u64 .ptr .align 1 _Z32test_u_chemv_generic_v6_ts_teslai6float2PS_iS0_iS_S0_iii_param_7,
	.param .u32 _Z32test_u_chemv_generic_v6_ts_teslai6float2PS_iS0_iS_S0_iii_param_8,
	.param .u32 _Z32test_u_chemv_generic_v6_ts_teslai6float2PS_iS0_iS_S0_iii_param_9,
	.param .u32 _Z32test_u_chemv_generic_v6_ts_teslai6float2PS_iS0_iS_S0_iii_param_10
)
{


	ret;

}
	// .globl	_Z32test_u_chemv_special_v6_ts_teslai6float2PS_iS0_iS_S0_i
.visible .entry _Z32test_u_chemv_special_v6_ts_teslai6float2PS_iS0_iS_S0_i(
	.param .u32 _Z32test_u_chemv_special_v6_ts_teslai6float2PS_iS0_iS_S0_i_param_0,
	.param .align 8 .b8 _Z32test_u_chemv_special_v6_ts_teslai6float2PS_iS0_iS_S0_i_param_1[8],
	.param .u64 .ptr .align 1 _Z32test_u_chemv_special_v6_ts_teslai6float2PS_iS0_iS_S0_i_param_2,
	.param .u32 _Z32test_u_chemv_special_v6_ts_teslai6float2PS_iS0_iS_S0_i_param_3,
	.param .u64 .ptr .align 1 _Z32test_u_chemv_special_v6_ts_teslai6float2PS_iS0_iS_S0_i_param_4,
	.param .u32 _Z32test_u_chemv_special_v6_ts_teslai6float2PS_iS0_iS_S0_i_param_5,
	.param .align 8 .b8 _Z32test_u_chemv_special_v6_ts_teslai6float2PS_iS0_iS_S0_i_param_6[8],
	.param .u64 .ptr .align 1 _Z32test_u_chemv_special_v6_ts_teslai6float2PS_iS0_iS_S0_i_param_7,
	.param .u32 _Z32test_u_chemv_special_v6_ts_teslai6float2PS_iS0_iS_S0_i_param_8
)
{


	ret;

}


// ===== COMPILED SASS (sm_100) =====

	.target	sm_100

	.elftype	@"ET_EXEC"


//--------------------- .note.nv.tkinfo           --------------------------
	.section	.note.nv.tkinfo,"",@"SHT_NOTE"
	.sectionflags	@"SHF_NOTE_NV_TKINFO"
	.tkinfo
        /*0018*/ 	.word	0x00000002
        /*0030*/ 	.string	""
        /*0030*/ 	.string	"ptxas"
        /*0030*/ 	.string	"Cuda compilation tools, release 13.0, V13.0.88"
        /*0030*/ 	.string	"Build cuda_13.0.r13.0/compiler.36424714_0"
        /*0030*/ 	.string	"-arch sm_100 -m 64 "



//--------------------- .note.nv.cuinfo           --------------------------
	.section	.note.nv.cuinfo,"",@"SHT_NOTE"
	.sectionflags	@"SHF_NOTE_NV_CUINFO"
        /*0018*/ 	.short	0x0002
        /*001a*/ 	.short	0x0064
        /*001c*/ 	.short	0x0082
	.zero		2


//--------------------- .nv.info                  --------------------------
	.section	.nv.info,"",@"SHT_CUDA_INFO"
	.align	4


	//----- nvinfo : EIATTR_REGCOUNT
	.align		4
        /*0000*/ 	.byte	0x04, 0x2f
        /*0002*/ 	.short	(.L_1 - .L_0)
	.align		4
.L_0:
        /*0004*/ 	.word	index@(_Z32test_l_chemv_special_v6_ts_teslai6float2PS_iS0_iS_S0_iS0_i)
        /*0008*/ 	.word	0x0000002c


	//----- nvinfo : EIATTR_FRAME_SIZE
	.align		4
.L_1:
        /*000c*/ 	.byte	0x04, 0x11
        /*000e*/ 	.short	(.L_3 - .L_2)
	.align		4
.L_2:
        /*0010*/ 	.word	index@(_Z32test_l_chemv_special_v6_ts_teslai6float2PS_iS0_iS_S0_iS0_i)
        /*0014*/ 	.word	0x00000000


	//----- nvinfo : EIATTR_REGCOUNT
	.align		4
.L_3:
        /*0018*/ 	.byte	0x04, 0x2f
        /*001a*/ 	.short	(.L_5 - .L_4)
	.align		4
.L_4:
        /*001c*/ 	.word	index@(_Z39test_l_chemv_special_update_v6_ts_teslai6float2PS_iS0_iS_S0_iS0_i)
        /*0020*/ 	.word	0x0000001d


	//----- nvinfo : EIATTR_FRAME_SIZE
	.align		4
.L_5:
        /*0024*/ 	.byte	0x04, 0x11
        /*0026*/ 	.short	(.L_7 - .L_6)
	.align		4
.L_6:
        /*0028*/ 	.word	index@(_Z39test_l_chemv_special_update_v6_ts_teslai6float2PS_iS0_iS_S0_iS0_i)
        /*002c*/ 	.word	0x00000000


	//----- nvinfo : EIATTR_REGCOUNT
	.align		4
.L_7:
        /*0030*/ 	.byte	0x04, 0x2f
        /*0032*/ 	.short	(.L_9 - .L_8)
	.align		4
.L_8:
        /*0034*/ 	.word	index@(_Z32test_l_chemv_generic_v6_ts_teslai6float2PS_iS0_iS_S0_iS0_ii)
        /*0038*/ 	.word	0x00000036


	//----- nvinfo : EIATTR_FRAME_SIZE
	.align		4
.L_9:
        /*003c*/ 	.byte	0x04, 0x11
        /*003e*/ 	.short	(.L_11 - .L_10)
	.align		4
.L_10:
        /*0040*/ 	.word	index@(_Z32test_l_chemv_generic_v6_ts_teslai6float2PS_iS0_iS_S0_iS0_ii)
        /*0044*/ 	.word	0x00000000


	//----- nvinfo : EIATTR_REGCOUNT
	.align		4
.L_11:
        /*0048*/ 	.byte	0x04, 0x2f
        /*004a*/ 	.short	(.L_13 - .L_12)
	.align		4
.L_12:
        /*004c*/ 	.word	index@(_Z39test_l_chemv_generic_update_v6_ts_teslai6float2PS_iS0_iS_S0_iS0_i)
        /*0050*/ 	.word	0x0000001e


	//----- nvinfo : EIATTR_FRAME_SIZE
	.align		4
.L_13:
        /*0054*/ 	.byte	0x04, 0x11
        /*0056*/ 	.short	(.L_15 - .L_14)
	.align		4
.L_14:
        /*0058*/ 	.word	index@(_Z39test_l_chemv_generic_update_v6_ts_teslai6float2PS_iS0_iS_S0_iS0_i)
        /*005c*/ 	.word	0x00000000


	//----- nvinfo : EIATTR_REGCOUNT
	.align		4
.L_15:
        /*0060*/ 	.byte	0x04, 0x2f
        /*0062*/ 	.short	(.L_17 - .L_16)
	.align		4
.L_16:
        /*0064*/ 	.word	index@(_Z32test_u_chemv_generic_v6_ts_teslai6float2PS_iS0_iS_S0_iii)
        /*0068*/ 	.word	0x00000004


	//----- nvinfo : EIATTR_FRAME_SIZE
	.align		4
.L_17:
        /*006c*/ 	.byte	0x04, 0x11
        /*006e*/ 	.short	(.L_19 - .L_18)
	.align		4
.L_18:
        /*0070*/ 	.word	index@(_Z32test_u_chemv_generic_v6_ts_teslai6float2PS_iS0_iS_S0_iii)
        /*0074*/ 	.word	0x00000000


	//----- nvinfo : EIATTR_REGCOUNT
	.align		4
.L_19:
        /*0078*/ 	.byte	0x04, 0x2f
        /*007a*/ 	.short	(.L_21 - .L_20)
	.align		4
.L_20:
        /*007c*/ 	.word	index@(_Z32test_u_chemv_special_v6_ts_teslai6float2PS_iS0_iS_S0_i)
        /*0080*/ 	.word	0x00000004


	//----- nvinfo : EIATTR_FRAME_SIZE
	.align		4
.L_21:
        /*0084*/ 	.byte	0x04, 0x11
        /*0086*/ 	.short	(.L_23 - .L_22)
	.align		4
.L_22:
        /*0088*/ 	.word	index@(_Z32test_u_chemv_special_v6_ts_teslai6float2PS_iS0_iS_S0_i)
        /*008c*/ 	.word	0x00000000


	//----- nvinfo : EIATTR_MIN_STACK_SIZE
	.align		4
.L_23:
        /*0090*/ 	.byte	0x04, 0x12
        /*0092*/ 	.short	(.L_25 - .L_24)
	.align		4
.L_24:
        /*0094*/ 	.word	index@(_Z32test_u_chemv_special_v6_ts_teslai6float2PS_iS0_iS_S0_i)
        /*0098*/ 	.word	0x00000000


	//----- nvinfo : EIATTR_MIN_STACK_SIZE
	.align		4
.L_25:
        /*009c*/ 	.byte	0x04, 0x12
        /*009e*/ 	.short	(.L_27 - .L_26)
	.align		4
.L_26:
        /*00a0*/ 	.word	index@(_Z32test_u_chemv_generic_v6_ts_teslai6float2PS_iS0_iS_S0_iii)
        /*00a4*/ 	.word	0x00000000


	//----- nvinfo : EIATTR_MIN_STACK_SIZE
	.align		4
.L_27:
        /*00a8*/ 	.byte	0x04, 0x12
        /*00aa*/ 	.short	(.L_29 - .L_28)
	.align		4
.L_28:
        /*00ac*/ 	.word	index@(_Z39test_l_chemv_generic_update_v6_ts_teslai6float2PS_iS0_iS_S0_iS0_i)
        /*00b0*/ 	.word	0x00000000


	//----- nvinfo : EIATTR_MIN_STACK_SIZE
	.align		4
.L_29:
        /*00b4*/ 	.byte	0x04, 0x12
        /*00b6*/ 	.short	(.L_31 - .L_30)
	.align		4
.L_30:
        /*00b8*/ 	.word	index@(_Z32test_l_chemv_generic_v6_ts_teslai6float2PS_iS0_iS_S0_iS0_ii)
        /*00bc*/ 	.word	0x00000000


	//----- nvinfo : EIATTR_MIN_STACK_SIZE
	.align		4
.L_31:
        /*00c0*/ 	.byte	0x04, 0x12
        /*00c2*/ 	.short	(.L_33 - .L_32)
	.align		4
.L_32:
        /*00c4*/ 	.word	index@(_Z39test_l_chemv_special_update_v6_ts_teslai6float2PS_iS0_iS_S0_iS0_i)
        /*00c8*/ 	.word	0x00000000


	//----- nvinfo : EIATTR_MIN_STACK_SIZE
	.align		4
.L_33:
        /*00cc*/ 	.byte	0x04, 0x12
        /*00ce*/ 	.short	(.L_35 - .L_34)
	.align		4
.L_34:
        /*00d0*/ 	.word	index@(_Z32test_l_chemv_special_v6_ts_teslai6float2PS_iS0_iS_S0_iS0_i)
        /*00d4*/ 	.word	0x00000000
.L_35:


//--------------------- .nv.compat                --------------------------
	.section	.nv.compat,"",@"SHT_CUDA_COMPAT_INFO"
	.align	4
        /*0000*/ 	.byte	0x02, 0x09, 0x00, 0x00, 0x02, 0x02, 0x01, 0x00, 0x02, 0x05, 0x05, 0x00, 0x03, 0x07, 0x01, 0x01
        /*0010*/ 	.byte	0x02, 0x03, 0x00, 0x00, 0x02, 0x06, 0x01, 0x00, 0x04, 0x0b, 0x08, 0x00, 0x09, 0x00, 0x00, 0x00
        /*0020*/ 	.byte	0x00, 0x00, 0x00, 0x00


//--------------------- .nv.info._Z32test_u_chemv_special_v6_ts_teslai6float2PS_iS0_iS_S0_i --------------------------
	.section	.nv.info._Z32test_u_chemv_special_v6_ts_teslai6float2PS_iS0_iS_S0_i,"",@"SHT_CUDA_INFO"
	.sectionflags	@""
	.align	4


	//----- nvinfo : EIATTR_CUDA_API_VERSION
	.align		4
        /*0000*/ 	.byte	0x04, 0x37
        /*0002*/ 	.short	(.L_37 - .L_36)
.L_36:
        /*0004*/ 	.word	0x00000082


	//----- nvinfo : EIATTR_KPARAM_INFO
	.align		4
.L_37:
        /*0008*/ 	.byte	0x04, 0x17
        /*000a*/ 	.short	(.L_39 - .L_38)
.L_38:
        /*000c*/ 	.word	0x00000000
        /*0010*/ 	.short	0x0008
        /*0012*/ 	.short	0x0040
        /*0014*/ 	.byte	0x00, 0xf0, 0x11, 0x00


	//----- nvinfo : EIATTR_KPARAM_INFO
	.align		4
.L_39:
        /*0018*/ 	.byte	0x04, 0x17
        /*001a*/ 	.short	(.L_41 - .L_40)
.L_40:
        /*001c*/ 	.word	0x00000000
        /*0020*/ 	.short	0x0007
        /*0022*/ 	.short	0x0038
        /*0024*/ 	.byte	0x00, 0xf5, 0x21, 0x00


	//----- nvinfo : EIATTR_KPARAM_INFO
	.align		4
.L_41:
        /*0028*/ 	.byte	0x04, 0x17
        /*002a*/ 	.short	(.L_43 - .L_42)
.L_42:
        /*002c*/ 	.word	0x00000000
        /*0030*/ 	.short	0x0006
        /*0032*/ 	.short	0x0030
        /*0034*/ 	.byte	0x00, 0xf0, 0x21, 0x00


	//----- nvinfo : EIATTR_KPARAM_INFO
	.align		4
.L_43:
        /*0038*/ 	.byte	0x04, 0x17
        /*003a*/ 	.short	(.L_45 - .L_44)
.L_44:
        /*003c*/ 	.word	0x00000000
        /*0040*/ 	.short	0x0005
        /*0042*/ 	.short	0x0028
        /*0044*/ 	.byte	0x00, 0xf0, 0x11, 0x00


	//----- nvinfo : EIATTR_KPARAM_INFO
	.align		4
.L_45:
        /*0048*/ 	.byte	0x04, 0x17
        /*004a*/ 	.short	(.L_47 - .L_46)
.L_46:
        /*004c*/ 	.word	0x00000000
        /*0050*/ 	.short	0x0004
        /*0052*/ 	.short	0x0020
        /*0054*/ 	.byte	0x00, 0xf5, 0x21, 0x00


	//----- nvinfo : EIATTR_KPARAM_INFO
	.align		4
.L_47:
        /*0058*/ 	.byte	0x04, 0x17
        /*005a*/ 	.short	(.L_49 - .L_48)
.L_48:
        /*005c*/ 	.word	0x00000000
        /*0060*/ 	.short	0x0003
        /*0062*/ 	.short	0x0018
        /*0064*/ 	.byte	0x00, 0xf0, 0x11, 0x00


	//----- nvinfo : EIATTR_KPARAM_INFO
	.align		4
.L_49:
        /*0068*/ 	.byte	0x04, 0x17
        /*006a*/ 	.short	(.L_51 - .L_50)
.L_50:
        /*006c*/ 	.word	0x00000000
        /*0070*/ 	.short	0x0002
        /*0072*/ 	.short	0x0010
        /*0074*/ 	.byte	0x00, 0xf5, 0x21, 0x00


	//----- nvinfo : EIATTR_KPARAM_INFO
	.align		4
.L_51:
        /*0078*/ 	.byte	0x04, 0x17
        /*007a*/ 	.short	(.L_53 - .L_52)
.L_52:
        /*007c*/ 	.word	0x00000000
        /*0080*/ 	.short	0x0001
        /*0082*/ 	.short	0x0008
        /*0084*/ 	.byte	0x00, 0xf0, 0x21, 0x00


	//----- nvinfo : EIATTR_KPARAM_INFO
	.align		4
.L_53:
        /*0088*/ 	.byte	0x04, 0x17
        /*008a*/ 	.short	(.L_55 - .L_54)
.L_54:
        /*008c*/ 	.word	0x00000000
        /*0090*/ 	.short	0x0000
        /*0092*/ 	.short	0x0000
        /*0094*/ 	.byte	0x00, 0xf0, 0x11, 0x00


	//----- nvinfo : EIATTR_SPARSE_MMA_MASK
	.align		4
.L_55:
        /*0098*/ 	.byte	0x03, 0x50
        /*009a*/ 	.short	0x0000


	//----- nvinfo : EIATTR_MAXREG_COUNT
	.align		4
        /*009c*/ 	.byte	0x03, 0x1b
        /*009e*/ 	.short	0x00ff


	//----- nvinfo : EIATTR_MERCURY_ISA_VERSION
	.align		4
        /*00a0*/ 	.byte	0x03, 0x5f
        /*00a2*/ 	.short	0x0101


	//----- nvinfo : EIATTR_VRC_CTA_INIT_COUNT
	.align		4
        /*00a4*/ 	.byte	0x02, 0x4a
	.zero		1
	.zero		1


	//----- nvinfo : EIATTR_EXIT_INSTR_OFFSETS
	.align		4
        /*00a8*/ 	.byte	0x04, 0x1c
        /*00aa*/ 	.short	(.L_57 - .L_56)


	//   ....[0]....
.L_56:
        /*00ac*/ 	.word	0x00000010


	//----- nvinfo : EIATTR_CBANK_PARAM_SIZE
	.align		4
.L_57:
        /*00b0*/ 	.byte	0x03, 0x19
        /*00b2*/ 	.short	0x0044


	//----- nvinfo : EIATTR_PARAM_CBANK
	.align		4
        /*00b4*/ 	.byte	0x04, 0x0a
        /*00b6*/ 	.short	(.L_59 - .L_58)
	.align		4
.L_58:
        /*00b8*/ 	.word	index@(.nv.constant0._Z32test_u_chemv_special_v6_ts_teslai6float2PS_iS0_iS_S0_i)
        /*00bc*/ 	.short	0x0380
        /*00be*/ 	.short	0x0044


	//----- nvinfo : EIATTR_SW_WAR
	.align		4
.L_59:
        /*00c0*/ 	.byte	0x04, 0x36
        /*00c2*/ 	.short	(.L_61 - .L_60)
.L_60:
        /*00c4*/ 	.word	0x00000008
.L_61:


//--------------------- .nv.info._Z32test_u_chemv_generic_v6_ts_teslai6float2PS_iS0_iS_S0_iii --------------------------
	.section	.nv.info._Z32test_u_chemv_generic_v6_ts_teslai6float2PS_iS0_iS_S0_iii,"",@"SHT_CUDA_INFO"
	.sectionflags	@""
	.align	4


	//----- nvinfo : EIATTR_CUDA_API_VERSION
	.align		4
        /*0000*/ 	.byte	0x04, 0x37
        /*0002*/ 	.short	(.L_63 - .L_62)
.L_62:
        /*0004*/ 	.word	0x00000082


	//----- nvinfo : EIATTR_KPARAM_INFO
	.align		4
.L_63:
        /*0008*/ 	.byte	0x04, 0x17
        /*000a*/ 	.short	(.L_65 - .L_64)
.L_64:
        /*000c*/ 	.word	0x00000000
        /*0010*/ 	.short	0x000a
        /*0012*/ 	.short	0x0048
        /*0014*/ 	.byte	0x00, 0xf0, 0x11, 0x00


	//----- nvinfo : EIATTR_KPARAM_INFO
	.align		4
.L_65:
        /*0018*/ 	.byte	0x04, 0x17
        /*001a*/ 	.short	(.L_67 - .L_66)
.L_66:
        /*001c*/ 	.word	0x00000000
        /*0020*/ 	.short	0x0009
        /*0022*/ 	.short	0x0044
        /*0024*/ 	.byte	0x00, 0xf0, 0x11, 0x00


	//----- nvinfo : EIATTR_KPARAM_INFO
	.align		4
.L_67:
        /*0028*/ 	.byte	0x04, 0x17
        /*002a*/ 	.short	(.L_69 - .L_68)
.L_68:
        /*002c*/ 	.word	0x00000000
        /*0030*/ 	.short	0x0008
        /*0032*/ 	.short	0x0040
        /*0034*/ 	.byte	0x00, 0xf0, 0x11, 0x00


	//----- nvinfo : EIATTR_KPARAM_INFO
	.align		4
.L_69:
        /*0038*/ 	.byte	0x04, 0x17
        /*003a*/ 	.short	(.L_71 - .L_70)
.L_70:
        /*003c*/ 	.word	0x00000000
        /*0040*/ 	.short	0x0007
        /*0042*/ 	.short	0x0038
        /*0044*/ 	.byte	0x00, 0xf5, 0x21, 0x00


	//----- nvinfo : EIATTR_KPARAM_INFO
	.align		4
.L_71:
        /*0048*/ 	.byte	0x04, 0x17
        /*004a*/ 	.short	(.L_73 - .L_72)
.L_72:
        /*004c*/ 	.word	0x00000000
        /*0050*/ 	.short	0x0006
        /*0052*/ 	.short	0x0030
        /*0054*/ 	.byte	0x00, 0xf0, 0x21, 0x00


	//----- nvinfo : EIATTR_KPARAM_INFO
	.align		4
.L_73:
        /*0058*/ 	.byte	0x04, 0x17
        /*005a*/ 	.short	(.L_75 - .L_74)
.L_74:
        /*005c*/ 	.word	0x00000000
        /*0060*/ 	.short	0x0005
        /*0062*/ 	.short	0x0028
        /*0064*/ 	.byte	0x00, 0xf0, 0x11, 0x00


	//----- nvinfo : EIATTR_KPARAM_INFO
	.align		4
.L_75:
        /*0068*/ 	.byte	0x04, 0x17
        /*006a*/ 	.short	(.L_77 - .L_76)
.L_76:
        /*006c*/ 	.word	0x00000000
        /*0070*/ 	.short	0x0004
        /*0072*/ 	.short	0x0020
        /*0074*/ 	.byte	0x00, 0xf5, 0x21, 0x00


	//----- nvinfo : EIATTR_KPARAM_INFO
	.align		4
.L_77:
        /*0078*/ 	.byte	0x04, 0x17
        /*007a*/ 	.short	(.L_79 - .L_78)
.L_78:
        /*007c*/ 	.word	0x00000000
        /*0080*/ 	.short	0x0003
        /*0082*/ 	.short	0x0018
        /*0084*/ 	.byte	0x00, 0xf0, 0x11, 0x00


	//----- nvinfo : EIATTR_KPARAM_INFO
	.align		4
.L_79:
        /*0088*/ 	.byte	0x04, 0x17
        /*008a*/ 	.short	(.L_81 - .L_80)
.L_80:
        /*008c*/ 	.word	0x00000000
        /*0090*/ 	.short	0x0002
        /*0092*/ 	.short	0x0010
        /*0094*/ 	.byte	0x00, 0xf5, 0x21, 0x00


	//----- nvinfo : EIATTR_KPARAM_INFO
	.align		4
.L_81:
        /*0098*/ 	.byte	0x04, 0x17
        /*009a*/ 	.short	(.L_83 - .L_82)
.L_82:
        /*009c*/ 	.word	0x00000000
        /*00a0*/ 	.short	0x0001
        /*00a2*/ 	.short	0x0008
        /*00a4*/ 	.byte	0x00, 0xf0, 0x21, 0x00


	//----- nvinfo : EIATTR_KPARAM_INFO
	.align		4
.L_83:
        /*00a8*/ 	.byte	0x04, 0x17
        /*00aa*/ 	.short	(.L_85 - .L_84)
.L_84:
        /*00ac*/ 	.word	0x00000000
        /*00b0*/ 	.short	0x0000
        /*00b2*/ 	.short	0x0000
        /*00b4*/ 	.byte	0x00, 0xf0, 0x11, 0x00


	//----- nvinfo : EIATTR_SPARSE_MMA_MASK
	.align		4
.L_85:
        /*00b8*/ 	.byte	0x03, 0x50
        /*00ba*/ 	.short	0x0000


	//----- nvinfo : EIATTR_MAXREG_COUNT
	.align		4
        /*00bc*/ 	.byte	0x03, 0x1b
        /*00be*/ 	.short	0x00ff


	//----- nvinfo : EIATTR_MERCURY_ISA_VERSION
	.align		4
        /*00c0*/ 	.byte	0x03, 0x5f
        /*00c2*/ 	.short	0x0101


	//----- nvinfo : EIATTR_VRC_CTA_INIT_COUNT
	.align		4
        /*00c4*/ 	.byte	0x02, 0x4a
	.zero		1
	.zero		1


	//----- nvinfo : EIATTR_EXIT_INSTR_OFFSETS
	.align		4
        /*00c8*/ 	.byte	0x04, 0x1c
        /*00ca*/ 	.short	(.L_87 - .L_86)


	//   ....[0]....
.L_86:
        /*00cc*/ 	.word	0x00000010


	//----- nvinfo : EIATTR_CBANK_PARAM_SIZE
	.align		4
.L_87:
        /*00d0*/ 	.byte	0x03, 0x19
        /*00d2*/ 	.short	0x004c


	//----- nvinfo : EIATTR_PARAM_CBANK
	.align		4
        /*00d4*/ 	.byte	0x04, 0x0a
        /*00d6*/ 	.short	(.L_89 - .L_88)
	.align		4
.L_88:
        /*00d8*/ 	.word	index@(.nv.constant0._Z32test_u_chemv_generic_v6_ts_teslai6float2PS_iS0_iS_S0_iii)
        /*00dc*/ 	.short	0x0380
        /*00de*/ 	.short	0x004c


	//----- nvinfo : EIATTR_SW_WAR
	.align		4
.L_89:
        /*00e0*/ 	.byte	0x04, 0x36
        /*00e2*/ 	.short	(.L_91 - .L_90)
.L_90:
        /*00e4*/ 	.word	0x00000008
.L_91:


//--------------------- .nv.info._Z39test_l_chemv_generic_update_v6_ts_teslai6float2PS_iS0_iS_S0_iS0_i --------------------------
	.section	.nv.info._Z39test_l_chemv_generic_update_v6_ts_teslai6float2PS_iS0_iS_S0_iS0_i,"",@"SHT_CUDA_INFO"
	.sectionflags	@""
	.align	4


	//----- nvinfo : EIATTR_CUDA_API_VERSION
	.align		4
        /*0000*/ 	.byte	0x04, 0x37
        /*0002*/ 	.short	(.L_93 - .L_92)
.L_92:
        /*0004*/ 	.word	0x00000082


	//----- nvinfo : EIATTR_KPARAM_INFO
	.align		4
.L_93:
        /*0008*/ 	.byte	0x04, 0x17
        /*000a*/ 	.short	(.L_95 - .L_94)
.L_94:
        /*000c*/ 	.word	0x00000000
        /*0010*/ 	.short	0x000a
        /*0012*/ 	.short	0x0050
        /*0014*/ 	.byte	0x00, 0xf0, 0x11, 0x00


	//----- nvinfo : EIATTR_KPARAM_INFO
	.align		4
.L_95:
        /*0018*/ 	.byte	0x04, 0x17
        /*001a*/ 	.short	(.L_97 - .L_96)
.L_96:
        /*001c*/ 	.word	0x00000000
        /*0020*/ 	.short	0x0009
        /*0022*/ 	.short	0x0048
        /*0024*/ 	.byte	0x00, 0xf5, 0x21, 0x00


	//----- nvinfo : EIATTR_KPARAM_INFO
	.align		4
.L_97:
        /*0028*/ 	.byte	0x04, 0x17
        /*002a*/ 	.short	(.L_99 - .L_98)
.L_98:
        /*002c*/ 	.word	0x00000000
        /*0030*/ 	.short	0x0008
        /*0032*/ 	.short	0x0040
        /*0034*/ 	.byte	0x00, 0xf0, 0x11, 0x00


	//----- nvinfo : EIATTR_KPARAM_INFO
	.align		4
.L_99:
        /*0038*/ 	.byte	0x04, 0x17
        /*003a*/ 	.short	(.L_101 - .L_100)
.L_100:
        /*003c*/ 	.word	0x00000000
        /*0040*/ 	.short	0x0007
        /*0042*/ 	.short	0x0038
        /*0044*/ 	.byte	0x00, 0xf5, 0x21, 0x00


	//----- nvinfo : EIATTR_KPARAM_INFO
	.align		4
.L_101:
        /*0048*/ 	.byte	0x04, 0x17
        /*004a*/ 	.short	(.L_103 - .L_102)
.L_102:
        /*004c*/ 	.word	0x00000000
        /*0050*/ 	.short	0x0006
        /*0052*/ 	.short	0x0030
        /*0054*/ 	.byte	0x00, 0xf0, 0x21, 0x00


	//----- nvinfo : EIATTR_KPARAM_INFO
	.align		4
.L_103:
        /*0058*/ 	.byte	0x04, 0x17
        /*005a*/ 	.short	(.L_105 - .L_104)
.L_104:
        /*005c*/ 	.word	0x00000000
        /*0060*/ 	.short	0x0005
        /*0062*/ 	.short	0x0028
        /*0064*/ 	.byte	0x00, 0xf0, 0x11, 0x00


	//----- nvinfo : EIATTR_KPARAM_INFO
	.align		4
.L_105:
        /*0068*/ 	.byte	0x04, 0x17
        /*006a*/ 	.short	(.L_107 - .L_106)
.L_106:
        /*006c*/ 	.word	0x00000000
        /*0070*/ 	.short	0x0004
        /*0072*/ 	.short	0x0020
        /*0074*/ 	.byte	0x00, 0xf5, 0x21, 0x00


	//----- nvinfo : EIATTR_KPARAM_INFO
	.align		4
.L_107:
        /*0078*/ 	.byte	0x04, 0x17
        /*007a*/ 	.short	(.L_109 - .L_108)
.L_108:
        /*007c*/ 	.word	0x00000000
        /*0080*/ 	.short	0x0003
        /*0082*/ 	.short	0x0018
        /*0084*/ 	.byte	0x00, 0xf0, 0x11, 0x00


	//----- nvinfo : EIATTR_KPARAM_INFO
	.align		4
.L_109:
        /*0088*/ 	.byte	0x04, 0x17
        /*008a*/ 	.short	(.L_111 - .L_110)
.L_110:
        /*008c*/ 	.word	0x00000000
        /*0090*/ 	.short	0x0002
        /*0092*/ 	.short	0x0010
        /*0094*/ 	.byte	0x00, 0xf5, 0x21, 0x00


	//----- nvinfo : EIATTR_KPARAM_INFO
	.align		4
.L_111:
        /*0098*/ 	.byte	0x04, 0x17
        /*009a*/ 	.short	(.L_113 - .L_112)
.L_112:
        /*009c*/ 	.word	0x00000000
        /*00a0*/ 	.short	0x0001
        /*00a2*/ 	.short	0x0008
        /*00a4*/ 	.byte	0x00, 0xf0, 0x21, 0x00


	//----- nvinfo : EIATTR_KPARAM_INFO
	.align		4
.L_113:
        /*00a8*/ 	.byte	0x04, 0x17
        /*00aa*/ 	.short	(.L_115 - .L_114)
.L_114:
        /*00ac*/ 	.word	0x00000000
        /*00b0*/ 	.short	0x0000
        /*00b2*/ 	.short	0x0000
        /*00b4*/ 	.byte	0x00, 0xf0, 0x11, 0x00


	//----- nvinfo : EIATTR_SPARSE_MMA_MASK
	.align		4
.L_115:
        /*00b8*/ 	.byte	0x03, 0x50
        /*00ba*/ 	.short	0x0000


	//----- nvinfo : EIATTR_MAXREG_COUNT
	.align		4
        /*00bc*/ 	.byte	0x03, 0x1b
        /*00be*/ 	.short	0x00ff


	//----- nvinfo : EIATTR_MERCURY_ISA_VERSION
	.align		4
        /*00c0*/ 	.byte	0x03, 0x5f
        /*00c2*/ 	.short	0x0101


	//----- nvinfo : EIATTR_VRC_CTA_INIT_COUNT
	.align		4
        /*00c4*/ 	.byte	0x02, 0x4a
	.zero		1
	.zero		1


	//----- nvinfo : EIATTR_EXIT_INSTR_OFFSETS
	.align		4
        /*00c8*/ 	.byte	0x04, 0x1c
        /*00ca*/ 	.short	(.L_117 - .L_116)


	//   ....[0]....
.L_116:
        /*00cc*/ 	.word	0x00000920


	//   ....[1]....
        /*00d0*/ 	.word	0x00000a50


	//----- nvinfo : EIATTR_CBANK_PARAM_SIZE
	.align		4
.L_117:
        /*00d4*/ 	.byte	0x03, 0x19
        /*00d6*/ 	.short	0x0054


	//----- nvinfo : EIATTR_PARAM_CBANK
	.align		4
        /*00d8*/ 	.byte	0x04, 0x0a
        /*00da*/ 	.short	(.L_119 - .L_118)
	.align		4
.L_118:
        /*00dc*/ 	.word	index@(.nv.constant0._Z39test_l_chemv_generic_update_v6_ts_teslai6float2PS_iS0_iS_S0_iS0_i)
        /*00e0*/ 	.short	0x0380
        /*00e2*/ 	.short	0x0054


	//----- nvinfo : EIATTR_SW_WAR
	.align		4
.L_119:
        /*00e4*/ 	.byte	0x04, 0x36
        /*00e6*/ 	.short	(.L_121 - .L_120)
.L_120:
        /*00e8*/ 	.word	0x00000008
.L_121:


//--------------------- .nv.info._Z32test_l_chemv_generic_v6_ts_teslai6float2PS_iS0_iS_S0_iS0_ii --------------------------
	.section	.nv.info._Z32test_l_chemv_generic_v6_ts_teslai6float2PS_iS0_iS_S0_iS0_ii,"",@"SHT_CUDA_INFO"
	.sectionflags	@""
	.align	4


	//----- nvinfo : EIATTR_CUDA_API_VERSION
	.align		4
        /*0000*/ 	.byte	0x04, 0x37
        /*0002*/ 	.short	(.L_123 - .L_122)
.L_122:
        /*0004*/ 	.word	0x00000082


	//----- nvinfo : EIATTR_KPARAM_INFO
	.align		4
.L_123:
        /*0008*/ 	.byte	0x04, 0x17
        /*000a*/ 	.short	(.L_125 - .L_124)
.L_124:
        /*000c*/ 	.word	0x00000000
        /*0010*/ 	.short	0x000b
        /*0012*/ 	.short	0x0054
        /*0014*/ 	.byte	0x00, 0xf0, 0x11, 0x00


	//----- nvinfo : EIATTR_KPARAM_INFO
	.align		4
.L_125:
        /*0018*/ 	.byte	0x04, 0x17
        /*001a*/ 	.short	(.L_127 - .L_126)
.L_126:
        /*001c*/ 	.word	0x00000000
        /*0020*/ 	.short	0x000a
        /*0022*/ 	.short	0x0050
        /*0024*/ 	.byte	0x00, 0xf0, 0x11, 0x00


	//----- nvinfo : EIATTR_KPARAM_INFO
	.align		4
.L_127:
        /*0028*/ 	.byte	0x04, 0x17
        /*002a*/ 	.short	(.L_129 - .L_128)
.L_128:
        /*002c*/ 	.word	0x00000000
        /*0030*/ 	.short	0x0009
        /*0032*/ 	.short	0x0048
        /*0034*/ 	.byte	0x00, 0xf5, 0x21, 0x00


	//----- nvinfo : EIATTR_KPARAM_INFO
	.align		4
.L_129:
        /*0038*/ 	.byte	0x04, 0x17
        /*003a*/ 	.short	(.L_131 - .L_130)
.L_130:
        /*003c*/ 	.word	0x00000000
        /*0040*/ 	.short	0x0008
        /*0042*/ 	.short	0x0040
        /*0044*/ 	.byte	0x00, 0xf0, 0x11, 0x00


	//----- nvinfo : EIATTR_KPARAM_INFO
	.align		4
.L_131:
        /*0048*/ 	.byte	0x04, 0x17
        /*004a*/ 	.short	(.L_133 - .L_132)
.L_132:
        /*004c*/ 	.word	0x00000000
        /*0050*/ 	.short	0x0007
        /*0052*/ 	.short	0x0038
        /*0054*/ 	.byte	0x00, 0xf5, 0x21, 0x00


	//----- nvinfo : EIATTR_KPARAM_INFO
	.align		4
.L_133:
        /*0058*/ 	.byte	0x04, 0x17
        /*005a*/ 	.short	(.L_135 - .L_134)
.L_134:
        /*005c*/ 	.word	0x00000000
        /*0060*/ 	.short	0x0006
        /*0062*/ 	.short	0x0030
        /*0064*/ 	.byte	0x00, 0xf0, 0x21, 0x00


	//----- nvinfo : EIATTR_KPARAM_INFO
	.align		4
.L_135:
        /*0068*/ 	.byte	0x04, 0x17
        /*006a*/ 	.short	(.L_137 - .L_136)
.L_136:
        /*006c*/ 	.word	0x00000000
        /*0070*/ 	.short	0x0005
        /*0072*/ 	.short	0x0028
        /*0074*/ 	.byte	0x00, 0xf0, 0x11, 0x00


	//----- nvinfo : EIATTR_KPARAM_INFO
	.align		4
.L_137:
        /*0078*/ 	.byte	0x04, 0x17
        /*007a*/ 	.short	(.L_139 - .L_138)
.L_138:
        /*007c*/ 	.word	0x00000000
        /*0080*/ 	.short	0x0004
        /*0082*/ 	.short	0x0020
        /*0084*/ 	.byte	0x00, 0xf5, 0x21, 0x00


	//----- nvinfo : EIATTR_KPARAM_INFO
	.align		4
.L_139:
        /*0088*/ 	.byte	0x04, 0x17
        /*008a*/ 	.short	(.L_141 - .L_140)
.L_140:
        /*008c*/ 	.word	0x00000000
        /*0090*/ 	.short	0x0003
        /*0092*/ 	.short	0x0018
        /*0094*/ 	.byte	0x00, 0xf0, 0x11, 0x00


	//----- nvinfo : EIATTR_KPARAM_INFO
	.align		4
.L_141:
        /*0098*/ 	.byte	0x04, 0x17
        /*009a*/ 	.short	(.L_143 - .L_142)
.L_142:
        /*009c*/ 	.word	0x00000000
        /*00a0*/ 	.short	0x0002
        /*00a2*/ 	.short	0x0010
        /*00a4*/ 	.byte	0x00, 0xf5, 0x21, 0x00


	//----- nvinfo : EIATTR_KPARAM_INFO
	.align		4
.L_143:
        /*00a8*/ 	.byte	0x04, 0x17
        /*00aa*/ 	.short	(.L_145 - .L_144)
.L_144:
        /*00ac*/ 	.word	0x00000000
        /*00b0*/ 	.short	0x0001
        /*00b2*/ 	.short	0x0008
        /*00b4*/ 	.byte	0x00, 0xf0, 0x21, 0x00


	//----- nvinfo : EIATTR_KPARAM_INFO
	.align		4
.L_145:
        /*00b8*/ 	.byte	0x04, 0x17
        /*00ba*/ 	.short	(.L_147 - .L_146)
.L_146:
        /*00bc*/ 	.word	0x00000000
        /*00c0*/ 	.short	0x0000
        /*00c2*/ 	.short	0x0000
        /*00c4*/ 	.byte	0x00, 0xf0, 0x11, 0x00


	//----- nvinfo : EIATTR_SPARSE_MMA_MASK
	.align		4
.L_147:
        /*00c8*/ 	.byte	0x03, 0x50
        /*00ca*/ 	.short	0x0000


	//----- nvinfo : EIATTR_MAXREG_COUNT
	.align		4
        /*00cc*/ 	.byte	0x03, 0x1b
        /*00ce*/ 	.short	0x00ff


	//----- nvinfo : EIATTR_NUM_BARRIERS
	.align		4
        /*00d0*/ 	.byte	0x02, 0x4c
        /*00d2*/ 	.byte	0x01
	.zero		1


	//----- nvinfo : EIATTR_MERCURY_ISA_VERSION
	.align		4
        /*00d4*/ 	.byte	0x03, 0x5f
        /*00d6*/ 	.short	0x0101


	//----- nvinfo : EIATTR_VRC_CTA_INIT_COUNT
	.align		4
        /*00d8*/ 	.byte	0x02, 0x4a
	.zero		1
	.zero		1


	//----- nvinfo : EIATTR_EXIT_INSTR_OFFSETS
	.align		4
        /*00dc*/ 	.byte	0x04, 0x1c
        /*00de*/ 	.short	(.L_149 - .L_148)


	//   ....[0]....
.L_148:
        /*00e0*/ 	.word	0x00005c30


	//   ....[1]....
        /*00e4*/ 	.word	0x00005d80


	//----- nvinfo : EIATTR_CRS_STACK_SIZE
	.align		4
.L_149:
        /*00e8*/ 	.byte	0x04, 0x1e
        /*00ea*/ 	.short	(.L_151 - .L_150)
.L_150:
        /*00ec*/ 	.word	0x00000000


	//----- nvinfo : EIATTR_CBANK_PARAM_SIZE
	.align		4
.L_151:
        /*00f0*/ 	.byte	0x03, 0x19
        /*00f2*/ 	.short	0x0058


	//----- nvinfo : EIATTR_PARAM_CBANK
	.align		4
        /*00f4*/ 	.byte	0x04, 0x0a
        /*00f6*/ 	.short	(.L_153 - .L_152)
	.align		4
.L_152:
        /*00f8*/ 	.word	index@(.nv.constant0._Z32test_l_chemv_generic_v6_ts_teslai6float2PS_iS0_iS_S0_iS0_ii)
        /*00fc*/ 	.short	0x0380
        /*00fe*/ 	.short	0x0058


	//----- nvinfo : EIATTR_SW_WAR
	.align		4
.L_153:
        /*0100*/ 	.byte	0x04, 0x36
        /*0102*/ 	.short	(.L_155 - .L_154)
.L_154:
        /*0104*/ 	.word	0x00000008
.L_155:


//--------------------- .nv.info._Z39test_l_chemv_special_update_v6_ts_teslai6float2PS_iS0_iS_S0_iS0_i --------------------------
	.section	.nv.info._Z39test_l_chemv_special_update_v6_ts_teslai6float2PS_iS0_iS_S0_iS0_i,"",@"SHT_CUDA_INFO"
	.sectionflags	@""
	.align	4


	//----- nvinfo : EIATTR_CUDA_API_VERSION
	.align		4
        /*0000*/ 	.byte	0x04, 0x37
        /*0002*/ 	.short	(.L_157 - .L_156)
.L_156:
        /*0004*/ 	.word	0x00000082


	//----- nvinfo : EIATTR_KPARAM_INFO
	.align		4
.L_157:
        /*0008*/ 	.byte	0x04, 0x17
        /*000a*/ 	.short	(.L_159 - .L_158)
.L_158:
        /*000c*/ 	.word	0x00000000
        /*0010*/ 	.short	0x000a
        /*0012*/ 	.short	0x0050
        /*0014*/ 	.byte	0x00, 0xf0, 0x11, 0x00


	//----- nvinfo : EIATTR_KPARAM_INFO
	.align		4
.L_159:
        /*0018*/ 	.byte	0x04, 0x17
        /*001a*/ 	.short	(.L_161 - .L_160)
.L_160:
        /*001c*/ 	.word	0x00000000
        /*0020*/ 	.short	0x0009
        /*0022*/ 	.short	0x0048
        /*0024*/ 	.byte	0x00, 0xf5, 0x21, 0x00


	//----- nvinfo : EIATTR_KPARAM_INFO
	.align		4
.L_161:
        /*0028*/ 	.byte	0x04, 0x17
        /*002a*/ 	.short	(.L_163 - .L_162)
.L_162:
        /*002c*/ 	.word	0x00000000
        /*0030*/ 	.short	0x0008
        /*0032*/ 	.short	0x0040
        /*0034*/ 	.byte	0x00, 0xf0, 0x11, 0x00


	//----- nvinfo : EIATTR_KPARAM_INFO
	.align		4
.L_163:
        /*0038*/ 	.byte	0x04, 0x17
        /*003a*/ 	.short	(.L_165 - .L_164)
.L_164:
        /*003c*/ 	.word	0x00000000
        /*0040*/ 	.short	0x0007
        /*0042*/ 	.short	0x0038
        /*0044*/ 	.byte	0x00, 0xf5, 0x21, 0x00


	//----- nvinfo : EIATTR_KPARAM_INFO
	.align		4
.L_165:
        /*0048*/ 	.byte	0x04, 0x17
        /*004a*/ 	.short	(.L_167 - .L_166)
.L_166:
        /*004c*/ 	.word	0x00000000
        /*0050*/ 	.short	0x0006
        /*0052*/ 	.short	0x0030
        /*0054*/ 	.byte	0x00, 0xf0, 0x21, 0x00


	//----- nvinfo : EIATTR_KPARAM_INFO
	.align		4
.L_167:
        /*0058*/ 	.byte	0x04, 0x17
        /*005a*/ 	.short	(.L_169 - .L_168)
.L_168:
        /*005c*/ 	.word	0x00000000
        /*0060*/ 	.short	0x0005
        /*0062*/ 	.short	0x0028
        /*0064*/ 	.byte	0x00, 0xf0, 0x11, 0x00


	//----- nvinfo : EIATTR_KPARAM_INFO
	.align		4
.L_169:
        /*0068*/ 	.byte	0x04, 0x17
        /*006a*/ 	.short	(.L_171 - .L_170)
.L_170:
        /*006c*/ 	.word	0x00000000
        /*0070*/ 	.short	0x0004
        /*0072*/ 	.short	0x0020
        /*0074*/ 	.byte	0x00, 0xf5, 0x21, 0x00


	//----- nvinfo : EIATTR_KPARAM_INFO
	.align		4
.L_171:
        /*0078*/ 	.byte	0x04, 0x17
        /*007a*/ 	.short	(.L_173 - .L_172)
.L_172:
        /*007c*/ 	.word	0x00000000
        /*0080*/ 	.short	0x0003
        /*0082*/ 	.short	0x0018
        /*0084*/ 	.byte	0x00, 0xf0, 0x11, 0x00


	//----- nvinfo : EIATTR_KPARAM_INFO
	.align		4
.L_173:
        /*0088*/ 	.byte	0x04, 0x17
        /*008a*/ 	.short	(.L_175 - .L_174)
.L_174:
        /*008c*/ 	.word	0x00000000
        /*0090*/ 	.short	0x0002
        /*0092*/ 	.short	0x0010
        /*0094*/ 	.byte	0x00, 0xf5, 0x21, 0x00


	//----- nvinfo : EIATTR_KPARAM_INFO
	.align		4
.L_175:
        /*0098*/ 	.byte	0x04, 0x17
        /*009a*/ 	.short	(.L_177 - .L_176)
.L_176:
        /*009c*/ 	.word	0x00000000
        /*00a0*/ 	.short	0x0001
        /*00a2*/ 	.short	0x0008
        /*00a4*/ 	.byte	0x00, 0xf0, 0x21, 0x00


	//----- nvinfo : EIATTR_KPARAM_INFO
	.align		4
.L_177:
        /*00a8*/ 	.byte	0x04, 0x17
        /*00aa*/ 	.short	(.L_179 - .L_178)
.L_178:
        /*00ac*/ 	.word	0x00000000
        /*00b0*/ 	.short	0x0000
        /*00b2*/ 	.short	0x0000
        /*00b4*/ 	.byte	0x00, 0xf0, 0x11, 0x00


	//----- nvinfo : EIATTR_SPARSE_MMA_MASK
	.align		4
.L_179:
        /*00b8*/ 	.byte	0x03, 0x50
        /*00ba*/ 	.short	0x0000


	//----- nvinfo : EIATTR_MAXREG_COUNT
	.align		4
        /*00bc*/ 	.byte	0x03, 0x1b
        /*00be*/ 	.short	0x00ff


	//----- nvinfo : EIATTR_MERCURY_ISA_VERSION
	.align		4
        /*00c0*/ 	.byte	0x03, 0x5f
        /*00c2*/ 	.short	0x0101


	//----- nvinfo : EIATTR_VRC_CTA_INIT_COUNT
	.align		4
        /*00c4*/ 	.byte	0x02, 0x4a
	.zero		1
	.zero		1


	//----- nvinfo : EIATTR_EXIT_INSTR_OFFSETS
	.align		4
        /*00c8*/ 	.byte	0x04, 0x1c
        /*00ca*/ 	.short	(.L_181 - .L_180)


	//   ....[0]....
.L_180:
        /*00cc*/ 	.word	0x00000930


	//   ....[1]....
        /*00d0*/ 	.word	0x00000a60


	//----- nvinfo : EIATTR_CBANK_PARAM_SIZE
	.align		4
.L_181:
        /*00d4*/ 	.byte	0x03, 0x19
        /*00d6*/ 	.short	0x0054


	//----- nvinfo : EIATTR_PARAM_CBANK
	.align		4
        /*00d8*/ 	.byte	0x04, 0x0a
        /*00da*/ 	.short	(.L_183 - .L_182)
	.align		4
.L_182:
        /*00dc*/ 	.word	index@(.nv.constant0._Z39test_l_chemv_special_update_v6_ts_teslai6float2PS_iS0_iS_S0_iS0_i)
        /*00e0*/ 	.short	0x0380
        /*00e2*/ 	.short	0x0054


	//----- nvinfo : EIATTR_SW_WAR
	.align		4
.L_183:
        /*00e4*/ 	.byte	0x04, 0x36
        /*00e6*/ 	.short	(.L_185 - .L_184)
.L_184:
        /*00e8*/ 	.word	0x00000008
.L_185:


//--------------------- .nv.info._Z32test_l_chemv_special_v6_ts_teslai6float2PS_iS0_iS_S0_iS0_i --------------------------
	.section	.nv.info._Z32test_l_chemv_special_v6_ts_teslai6float2PS_iS0_iS_S0_iS0_i,"",@"SHT_CUDA_INFO"
	.sectionflags	@""
	.align	4


	//----- nvinfo : EIATTR_CUDA_API_VERSION
	.align		4
        /*0000*/ 	.byte	0x04, 0x37
        /*0002*/ 	.short	(.L_187 - .L_186)
.L_186:
        /*0004*/ 	.word	0x00000082


	//----- nvinfo : EIATTR_KPARAM_INFO
	.align		4
.L_187:
        /*0008*/ 	.byte	0x04, 0x17
        /*000a*/ 	.short	(.L_189 - .L_188)
.L_188:
        /*000c*/ 	.word	0x00000000
        /*0010*/ 	.short	0x000a
        /*0012*/ 	.short	0x0050
        /*0014*/ 	.byte	0x00, 0xf0, 0x11, 0x00


	//----- nvinfo : EIATTR_KPARAM_INFO
	.align		4
.L_189:
        /*0018*/ 	.byte	0x04, 0x17
        /*001a*/ 	.short	(.L_191 - .L_190)
.L_190:
        /*001c*/ 	.word	0x00000000
        /*0020*/ 	.short	0x0009
        /*0022*/ 	.short	0x0048
        /*0024*/ 	.byte	0x00, 0xf5, 0x21, 0x00


	//----- nvinfo : EIATTR_KPARAM_INFO
	.align		4
.L_191:
        /*0028*/ 	.byte	0x04, 0x17
        /*002a*/ 	.short	(.L_193 - .L_192)
.L_192:
        /*002c*/ 	.word	0x00000000
        /*0030*/ 	.short	0x0008
        /*0032*/ 	.short	0x0040
        /*0034*/ 	.byte	0x00, 0xf0, 0x11, 0x00


	//----- nvinfo : EIATTR_KPARAM_INFO
	.align		4
.L_193:
        /*0038*/ 	.byte	0x04, 0x17
        /*003a*/ 	.short	(.L_195 - .L_194)
.L_194:
        /*003c*/ 	.word	0x00000000
        /*0040*/ 	.short	0x0007
        /*0042*/ 	.short	0x0038
        /*0044*/ 	.byte	0x00, 0xf5, 0x21, 0x00


	//----- nvinfo : EIATTR_KPARAM_INFO
	.align		4
.L_195:
        /*0048*/ 	.byte	0x04, 0x17
        /*004a*/ 	.short	(.L_197 - .L_196)
.L_196:
        /*004c*/ 	.word	0x00000000
        /*0050*/ 	.short	0x0006
        /*0052*/ 	.short	0x0030
        /*0054*/ 	.byte	0x00, 0xf0, 0x21, 0x00


	//----- nvinfo : EIATTR_KPARAM_INFO
	.align		4
.L_197:
        /*0058*/ 	.byte	0x04, 0x17
        /*005a*/ 	.short	(.L_199 - .L_198)
.L_198:
        /*005c*/ 	.word	0x00000000
        /*0060*/ 	.short	0x0005
        /*0062*/ 	.short	0x0028
        /*0064*/ 	.byte	0x00, 0xf0, 0x11, 0x00


	//----- nvinfo : EIATTR_KPARAM_INFO
	.align		4
.L_199:
        /*0068*/ 	.byte	0x04, 0x17
        /*006a*/ 	.short	(.L_201 - .L_200)
.L_200:
        /*006c*/ 	.word	0x00000000
        /*0070*/ 	.short	0x0004
        /*0072*/ 	.short	0x0020
        /*0074*/ 	.byte	0x00, 0xf5, 0x21, 0x00


	//----- nvinfo : EIATTR_KPARAM_INFO
	.align		4
.L_201:
        /*0078*/ 	.byte	0x04, 0x17
        /*007a*/ 	.short	(.L_203 - .L_202)
.L_202:
        /*007c*/ 	.word	0x00000000
        /*0080*/ 	.short	0x0003
        /*0082*/ 	.short	0x0018
        /*0084*/ 	.byte	0x00, 0xf0, 0x11, 0x00


	//----- nvinfo : EIATTR_KPARAM_INFO
	.align		4
.L_203:
        /*0088*/ 	.byte	0x04, 0x17
        /*008a*/ 	.short	(.L_205 - .L_204)
.L_204:
        /*008c*/ 	.word	0x00000000
        /*0090*/ 	.short	0x0002
        /*0092*/ 	.short	0x0010
        /*0094*/ 	.byte	0x00, 0xf5, 0x21, 0x00


	//----- nvinfo : EIATTR_KPARAM_INFO
	.align		4
.L_205:
        /*0098*/ 	.byte	0x04, 0x17
        /*009a*/ 	.short	(.L_207 - .L_206)
.L_206:
        /*009c*/ 	.word	0x00000000
        /*00a0*/ 	.short	0x0001
        /*00a2*/ 	.short	0x0008
        /*00a4*/ 	.byte	0x00, 0xf0, 0x21, 0x00


	//----- nvinfo : EIATTR_KPARAM_INFO
	.align		4
.L_207:
        /*00a8*/ 	.byte	0x04, 0x17
        /*00aa*/ 	.short	(.L_209 - .L_208)
.L_208:
        /*00ac*/ 	.word	0x00000000
        /*00b0*/ 	.short	0x0000
        /*00b2*/ 	.short	0x0000
        /*00b4*/ 	.byte	0x00, 0xf0, 0x11, 0x00


	//----- nvinfo : EIATTR_SPARSE_MMA_MASK
	.align		4
.L_209:
        /*00b8*/ 	.byte	0x03, 0x50
        /*00ba*/ 	.short	0x0000


	//----- nvinfo : EIATTR_MAXREG_COUNT
	.align		4
        /*00bc*/ 	.byte	0x03, 0x1b
        /*00be*/ 	.short	0x00ff


	//----- nvinfo : EIATTR_NUM_BARRIERS
	.align		4
        /*00c0*/ 	.byte	0x02, 0x4c
        /*00c2*/ 	.byte	0x01
	.zero		1


	//----- nvinfo : EIATTR_MERCURY_ISA_VERSION
	.align		4
        /*00c4*/ 	.byte	0x03, 0x5f
        /*00c6*/ 	.short	0x0101


	//----- nvinfo : EIATTR_VRC_CTA_INIT_COUNT
	.align		4
        /*00c8*/ 	.byte	0x02, 0x4a
	.zero		1
	.zero		1


	//----- nvinfo : EIATTR_EXIT_INSTR_OFFSETS
	.align		4
        /*00cc*/ 	.byte	0x04, 0x1c
        /*00ce*/ 	.short	(.L_211 - .L_210)


	//   ....[0]....
.L_210:
        /*00d0*/ 	.word	0x00005300


	//   ....[1]....
        /*00d4*/ 	.word	0x00005480


	//----- nvinfo : EIATTR_CRS_STACK_SIZE
	.align		4
.L_211:
        /*00d8*/ 	.byte	0x04, 0x1e
        /*00da*/ 	.short	(.L_213 - .L_212)
.L_212:
        /*00dc*/ 	.word	0x00000000


	//----- nvinfo : EIATTR_CBANK_PARAM_SIZE
	.align		4
.L_213:
        /*00e0*/ 	.byte	0x03, 0x19
        /*00e2*/ 	.short	0x0054


	//----- nvinfo : EIATTR_PARAM_CBANK
	.align		4
        /*00e4*/ 	.byte	0x04, 0x0a
        /*00e6*/ 	.short	(.L_215 - .L_214)
	.align		4
.L_214:
        /*00e8*/ 	.word	index@(.nv.constant0._Z32test_l_chemv_special_v6_ts_teslai6float2PS_iS0_iS_S0_iS0_i)
        /*00ec*/ 	.short	0x0380
        /*00ee*/ 	.short	0x0054


	//----- nvinfo : EIATTR_SW_WAR
	.align		4
.L_215:
        /*00f0*/ 	.byte	0x04, 0x36
        /*00f2*/ 	.short	(.L_217 - .L_216)
.L_216:
        /*00f4*/ 	.word	0x00000008
.L_217:


//--------------------- .nv.callgraph             --------------------------
	.section	.nv.callgraph,"",@"SHT_CUDA_CALLGRAPH"
	.align	4
	.sectionentsize	8
	.align		4
        /*0000*/ 	.word	0x00000000
	.align		4
        /*0004*/ 	.word	0xffffffff
	.align		4
        /*0008*/ 	.word	0x00000000
	.align		4
        /*000c*/ 	.word	0xfffffffe
	.align		4
        /*0010*/ 	.word	0x00000000
	.align		4
        /*0014*/ 	.word	0xfffffffd
	.align		4
        /*0018*/ 	.word	0x00000000
	.align		4
        /*001c*/ 	.word	0xfffffffc


//--------------------- .text._Z32test_u_chemv_special_v6_ts_teslai6float2PS_iS0_iS_S0_i --------------------------
	.section	.text._Z32test_u_chemv_special_v6_ts_teslai6float2PS_iS0_iS_S0_i,"ax",@progbits
	.align	128
        .global         _Z32test_u_chemv_special_v6_ts_teslai6float2PS_iS0_iS_S0_i
        .type           _Z32test_u_chemv_special_v6_ts_teslai6float2PS_iS0_iS_S0_i,@function
        .size           _Z32test_u_chemv_special_v6_ts_teslai6float2PS_iS0_iS_S0_i,(.L_x_68 - _Z32test_u_chemv_special_v6_ts_teslai6float2PS_iS0_iS_S0_i)
        .other          _Z32test_u_chemv_special_v6_ts_teslai6float2PS_iS0_iS_S0_i,@"STO_CUDA_ENTRY STV_DEFAULT"
_Z32test_u_chemv_special_v6_ts_teslai6float2PS_iS0_iS_S0_i:
.text._Z32test_u_chemv_special_v6_ts_teslai6float2PS_iS0_iS_S0_i:
[----:B------:R-:W-:Y:S01]  /*0000*/  LDC R1, c[0x0][0x37c] ;  /* 0x0000df00ff017b82 */ /* 0x000fe20000000800 */
[----:B------:R-:W-:Y:S05]  /*0010*/  EXIT ;  /* 0x000000000000794d */ /* 0x000fea0003800000 */
.L_x_0:
[----:B------:R-:W-:-:S00]  /*0020*/  BRA `(.L_x_0) ;  /* 0xfffffffc00fc7947 */ /* 0x000fc0000383ffff */
[----:B------:R-:W-:-:S00]  /*0030*/  NOP ;  /* 0x0000000000007918 */ /* 0x000fc00000000000 */
        /* <DEDUP_REMOVED lines=12> */
.L_x_68:


//--------------------- .text._Z32test_u_chemv_generic_v6_ts_teslai6float2PS_iS0_iS_S0_iii --------------------------
	.section	.text._Z32test_u_chemv_generic_v6_ts_teslai6float2PS_iS0_iS_S0_iii,"ax",@progbits
	.align	128
        .global         _Z32test_u_chemv_generic_v6_ts_teslai6float2PS_iS0_iS_S0_iii
        .type           _Z32test_u_chemv_generic_v6_ts_teslai6float2PS_iS0_iS_S0_iii,@function
        .size           _Z32test_u_chemv_generic_v6_ts_teslai6float2PS_iS0_iS_S0_iii,(.L_x_69 - _Z32test_u_chemv_generic_v6_ts_teslai6float2PS_iS0_iS_S0_iii)
        .other          _Z32test_u_chemv_generic_v6_ts_teslai6float2PS_iS0_iS_S0_iii,@"STO_CUDA_ENTRY STV_DEFAULT"
_Z32test_u_chemv_generic_v6_ts_teslai6float2PS_iS0_iS_S0_iii:
.text._Z32test_u_chemv_generic_v6_ts_teslai6float2PS_iS0_iS_S0_iii:
[----:B------:R-:W-:Y:S01]  /*0000*/  LDC R1, c[0x0][0x37c] ;  /* 0x0000df00ff017b82 */ /* 0x000fe20000000800 */
[----:B------:R-:W-:Y:S05]  /*0010*/  EXIT ;  /* 0x000000000000794d */ /* 0x000fea0003800000 */
.L_x_1:
        /* <DEDUP_REMOVED lines=14> */
.L_x_69:


//--------------------- .text._Z39test_l_chemv_generic_update_v6_ts_teslai6float2PS_iS0_iS_S0_iS0_i --------------------------
	.section	.text._Z39test_l_chemv_generic_update_v6_ts_teslai6float2PS_iS0_iS_S0_iS0_i,"ax",@progbits
	.align	128
        .global         _Z39test_l_chemv_generic_update_v6_ts_teslai6float2PS_iS0_iS_S0_iS0_i
        .type           _Z39test_l_chemv_generic_update_v6_ts_teslai6float2PS_iS0_iS_S0_iS0_i,@function
        .size           _Z39test_l_chemv_generic_update_v6_ts_teslai6float2PS_iS0_iS_S0_iS0_i,(.L_x_70 - _Z39test_l_chemv_generic_update_v6_ts_teslai6float2PS_iS0_iS_S0_iS0_i)
        .other          _Z39test_l_chemv_generic_update_v6_ts_teslai6float2PS_iS0_iS_S0_iS0_i,@"STO_CUDA_ENTRY STV_DEFAULT"
_Z39test_l_chemv_generic_update_v6_ts_teslai6float2PS_iS0_iS_S0_iS0_i:
.text._Z39test_l_chemv_generic_update_v6_ts_teslai6float2PS_iS0_iS_S0_iS0_i:
[----:B------:R-:W-:Y:S01]  /*0000*/  LDC R1, c[0x0][0x37c] ;  /* 0x0000df00ff017b82 */ /* 0x000fe20000000800 */
[----:B------:R-:W0:Y:S07]  /*0010*/  S2R R6, SR_CTAID.X ;  /* 0x0000000000067919 */ /* 0x000e2e0000002500 */
[----:B------:R-:W1:Y:S01]  /*0020*/  LDC R0, c[0x0][0x380] ;  /* 0x0000e000ff007b82 */ /* 0x000e620000000800 */
[----:B------:R-:W2:Y:S01]  /*0030*/  LDCU UR6, c[0x0][0x398] ;  /* 0x00007300ff0677ac */ /* 0x000ea20008000800 */
[----:B------:R-:W-:Y:S01]  /*0040*/  HFMA2 R20, -RZ, RZ, 0, 0 ;  /* 0x00000000ff147431 */ /* 0x000fe200000001ff */
[----:B------:R-:W3:Y:S01]  /*0050*/  S2R R4, SR_TID.X ;  /* 0x0000000000047919 */ /* 0x000ee20000002100 */
[----:B------:R-:W-:Y:S01]  /*0060*/  MOV R27, RZ ;  /* 0x000000ff001b7202 */ /* 0x000fe20000000f00 */
[----:B------:R-:W4:Y:S03]  /*0070*/  LDCU.64 UR4, c[0x0][0x358] ;  /* 0x00006b00ff0477ac */ /* 0x000f260008000a00 */
[----:B------:R-:W5:Y:S01]  /*0080*/  LDC.64 R2, c[0x0][0x3c8] ;  /* 0x0000f200ff027b82 */ /* 0x000f620000000a00 */
[----:B0-----:R-:W-:-:S04]  /*0090*/  SHF.L.U32 R5, R6, 0x6, RZ ;  /* 0x0000000606057819 */ /* 0x001fc800000006ff */
[C---:B-1----:R-:W-:Y:S02]  /*00a0*/  ISETP.GE.AND P0, PT, R5.reuse, R0, PT ;  /* 0x000000000500720c */ /* 0x042fe40003f06270 */
[----:B---3--:R-:W-:-:S05]  /*00b0*/  IADD3 R23, PT, PT, R5, R4, RZ ;  /* 0x0000000405177210 */ /* 0x008fca0007ffe0ff */
[----:B--2---:R-:W-:-:S04]  /*00c0*/  IMAD R7, R6, UR6, R23 ;  /* 0x0000000606077c24 */ /* 0x004fc8000f8e0217 */
[----:B-----5:R-:W-:Y:S02]  /*00d0*/  IMAD.WIDE.U32 R2, R7, 0x8, R2 ;  /* 0x0000000807027825 */ /* 0x020fe400078e0002 */
[----:B----4-:R-:W-:Y:S05]  /*00e0*/  @P0 BRA `(.L_x_2) ;  /* 0x0000000800000947 */ /* 0x010fea0003800000 */
[----:B------:R-:W-:Y:S02]  /*00f0*/  VIADDMNMX R4, R5, 0x40, R0, !PT ;  /* 0x0000004005047846 */ /* 0x000fe40007800100 */
[----:B------:R-:W-:Y:S02]  /*0100*/  LOP3.LUT R5, RZ, R5, RZ, 0x33, !PT ;  /* 0x00000005ff057212 */ /* 0x000fe400078e33ff */
[----:B------:R-:W-:Y:S02]  /*0110*/  MOV R27, RZ ;  /* 0x000000ff001b7202 */ /* 0x000fe40000000f00 */
[----:B------:R-:W-:Y:S02]  /*0120*/  IADD3 R4, PT, PT, R4, R5, RZ ;  /* 0x0000000504047210 */ /* 0x000fe40007ffe0ff */
[----:B------:R-:W-:Y:S02]  /*0130*/  MOV R20, RZ ;  /* 0x000000ff00147202 */ /* 0x000fe40000000f00 */
[----:B------:R-:W-:-:S02]  /*0140*/  ISETP.GE.U32.AND P1, PT, R4, 0x3c0, PT ;  /* 0x000003c00400780c */ /* 0x000fc40003f26070 */
[----:B------:R-:W-:-:S04]  /*0150*/  LEA.HI R22, R4, 0x1, RZ, 0x1a ;  /* 0x0000000104167811 */ /* 0x000fc800078fd0ff */
[----:B------:R-:W-:-:S04]  /*0160*/  LOP3.LUT R25, R22, 0xf, RZ, 0xc0, !PT ;  /* 0x0000000f16197812 */ /* 0x000fc800078ec0ff */
[----:B------:R-:W-:-:S03]  /*0170*/  ISETP.NE.AND P0, PT, R25, RZ, PT ;  /* 0x000000ff1900720c */ /* 0x000fc60003f05270 */
[----:B------:R-:W-:Y:S10]  /*0180*/  @!P1 BRA `(.L_x_3) ;  /* 0x0000000000e09947 */ /* 0x000ff40003800000 */
[----:B------:R-:W-:Y:S01]  /*0190*/  LOP3.LUT R24, R22, 0x7fffff0, RZ, 0xc0, !PT ;  /* 0x07fffff016187812 */ /* 0x000fe200078ec0ff */
[----:B------:R-:W-:-:S03]  /*01a0*/  HFMA2 R27, -RZ, RZ, 0, 0 ;  /* 0x00000000ff1b7431 */ /* 0x000fc600000001ff */
[----:B------:R-:W-:-:S07]  /*01b0*/  IADD3 R24, PT, PT, -R24, RZ, RZ ;  /* 0x000000ff18187210 */ /* 0x000fce0007ffe1ff */
.L_x_4:
[----:B------:R-:W2:Y:S04]  /*01c0*/  LDG.E.64 R6, desc[UR4][R2.64] ;  /* 0x0000000402067981 */ /* 0x000ea8000c1e1b00 */
[----:B------:R-:W3:Y:S04]  /*01d0*/  LDG.E.64 R8, desc[UR4][R2.64+0x200] ;  /* 0x0002000402087981 */ /* 0x000ee8000c1e1b00 */
[----:B------:R-:W4:Y:S04]  /*01e0*/  LDG.E.64 R10, desc[UR4][R2.64+0x400] ;  /* 0x00040004020a7981 */ /* 0x000f28000c1e1b00 */
[----:B------:R-:W5:Y:S04]  /*01f0*/  LDG.E.64 R12, desc[UR4][R2.64+0x600] ;  /* 0x00060004020c7981 */ /* 0x000f68000c1e1b00 */
[----:B------:R-:W5:Y:S04]  /*0200*/  LDG.E.64 R14, desc[UR4][R2.64+0x800] ;  /* 0x00080004020e7981 */ /* 0x000f68000c1e1b00 */
[----:B------:R-:W5:Y:S04]  /*0210*/  LDG.E.64 R16, desc[UR4][R2.64+0xa00] ;  /* 0x000a000402107981 */ /* 0x000f68000c1e1b00 */
[----:B------:R-:W5:Y:S04]  /*0220*/  LDG.E.64 R18, desc[UR4][R2.64+0xc00] ;  /* 0x000c000402127981 */ /* 0x000f68000c1e1b00 */
[----:B------:R-:W5:Y:S01]  /*0230*/  LDG.E.64 R4, desc[UR4][R2.64+0xe00] ;  /* 0x000e000402047981 */ /* 0x000f62000c1e1b00 */
[----:B--2---:R-:W-:Y:S01]  /*0240*/  FADD R27, R6, R27 ;  /* 0x0000001b061b7221 */ /* 0x004fe20000000000 */
[----:B------:R-:W-:-:S02]  /*0250*/  FADD R20, R7, R20 ;  /* 0x0000001407147221 */ /* 0x000fc40000000000 */
[----:B------:R-:W2:Y:S01]  /*0260*/  LDG.E.64 R6, desc[UR4][R2.64+0x1000] ;  /* 0x0010000402067981 */ /* 0x000ea2000c1e1b00 */
[----:B---3--:R-:W-:Y:S01]  /*0270*/  FADD R27, R27, R8 ;  /* 0x000000081b1b7221 */ /* 0x008fe20000000000 */
[----:B------:R-:W-:Y:S02]  /*0280*/  FADD R20, R20, R9 ;  /* 0x0000000914147221 */ /* 0x000fe40000000000 */
[----:B------:R-:W3:Y:S01]  /*0290*/  LDG.E.64 R8, desc[UR4][R2.64+0x1200] ;  /* 0x0012000402087981 */ /* 0x000ee2000c1e1b00 */
[----:B----4-:R-:W-:Y:S01]  /*02a0*/  FADD R27, R27, R10 ;  /* 0x0000000a1b1b7221 */ /* 0x010fe20000000000 */
[----:B------:R-:W-:Y:S02]  /*02b0*/  FADD R20, R20, R11 ;  /* 0x0000000b14147221 */ /* 0x000fe40000000000 */
[----:B------:R-:W4:Y:S01]  /*02c0*/  LDG.E.64 R10, desc[UR4][R2.64+0x1400] ;  /* 0x00140004020a7981 */ /* 0x000f22000c1e1b00 */
[----:B-----5:R-:W-:Y:S01]  /*02d0*/  FADD R27, R27, R12 ;  /* 0x0000000c1b1b7221 */ /* 0x020fe20000000000 */
[----:B------:R-:W-:-:S02]  /*02e0*/  FADD R20, R20, R13 ;  /* 0x0000000d14147221 */ /* 0x000fc40000000000 */
[----:B------:R-:W5:Y:S01]  /*02f0*/  LDG.E.64 R12, desc[UR4][R2.64+0x1600] ;  /* 0x00160004020c7981 */ /* 0x000f62000c1e1b00 */
[----:B------:R-:W-:Y:S01]  /*0300*/  FADD R27, R27, R14 ;  /* 0x0000000e1b1b7221 */ /* 0x000fe20000000000 */
[----:B------:R-:W-:Y:S02]  /*0310*/  FADD R20, R20, R15 ;  /* 0x0000000f14147221 */ /* 0x000fe40000000000 */
[----:B------:R-:W5:Y:S01]  /*0320*/  LDG.E.64 R14, desc[UR4][R2.64+0x1800] ;  /* 0x00180004020e7981 */ /* 0x000f62000c1e1b00 */
[----:B------:R-:W-:Y:S01]  /*0330*/  FADD R27, R27, R16 ;  /* 0x000000101b1b7221 */ /* 0x000fe20000000000 */
[----:B------:R-:W-:Y:S02]  /*0340*/  FADD R20, R20, R17 ;  /* 0x0000001114147221 */ /* 0x000fe40000000000 */
[----:B------:R-:W5:Y:S01]  /*0350*/  LDG.E.64 R16, desc[UR4][R2.64+0x1a00] ;  /* 0x001a000402107981 */ /* 0x000f62000c1e1b00 */
[----:B------:R-:W-:Y:S01]  /*0360*/  FADD R27, R27, R18 ;  /* 0x000000121b1b7221 */ /* 0x000fe20000000000 */
[----:B------:R-:W-:-:S02]  /*0370*/  FADD R26, R20, R19 ;  /* 0x00000013141a7221 */ /* 0x000fc40000000000 */
[----:B------:R-:W5:Y:S01]  /*0380*/  LDG.E.64 R18, desc[UR4][R2.64+0x1c00] ;  /* 0x001c000402127981 */ /* 0x000f62000c1e1b00 */
[----:B------:R-:W-:-:S03]  /*0390*/  FADD R27, R27, R4 ;  /* 0x000000041b1b7221 */ /* 0x000fc60000000000 */
[----:B------:R0:W5:Y:S01]  /*03a0*/  LDG.E.64 R20, desc[UR4][R2.64+0x1e00] ;  /* 0x001e000402147981 */ /* 0x000162000c1e1b00 */
[----:B------:R-:W-:Y:S01]  /*03b0*/  FADD R26, R26, R5 ;  /* 0x000000051a1a7221 */ /* 0x000fe20000000000 */
[----:B------:R-:W-:-:S04]  /*03c0*/  IADD3 R24, PT, PT, R24, 0x10, RZ ;  /* 0x0000001018187810 */ /* 0x000fc80007ffe0ff */
[----:B------:R-:W-:Y:S02]  /*03d0*/  ISETP.NE.AND P1, PT, R24, RZ, PT ;  /* 0x000000ff1800720c */ /* 0x000fe40003f25270 */
[----:B0-----:R-:W-:-:S04]  /*03e0*/  IADD3 R2, P2, PT, R2, 0x2000, RZ ;  /* 0x0000200002027810 */ /* 0x001fc80007f5e0ff */
[----:B------:R-:W-:Y:S01]  /*03f0*/  IADD3.X R3, PT, PT, RZ, R3, RZ, P2, !PT ;  /* 0x00000003ff037210 */ /* 0x000fe200017fe4ff */
[----:B--2---:R-:W-:Y:S01]  /*0400*/  FADD R27, R27, R6 ;  /* 0x000000061b1b7221 */ /* 0x004fe20000000000 */
[----:B------:R-:W-:-:S03]  /*0410*/  FADD R26, R26, R7 ;  /* 0x000000071a1a7221 */ /* 0x000fc60000000000 */
[----:B---3--:R-:W-:Y:S01]  /*0420*/  FADD R27, R27, R8 ;  /* 0x000000081b1b7221 */ /* 0x008fe20000000000 */
[----:B------:R-:W-:-:S03]  /*0430*/  FADD R26, R26, R9 ;  /* 0x000000091a1a7221 */ /* 0x000fc60000000000 */
[----:B----4-:R-:W-:Y:S01]  /*0440*/  FADD R27, R27, R10 ;  /* 0x0000000a1b1b7221 */ /* 0x010fe20000000000 */
[----:B------:R-:W-:-:S03]  /*0450*/  FADD R26, R26, R11 ;  /* 0x0000000b1a1a7221 */ /* 0x000fc60000000000 */
[----:B-----5:R-:W-:Y:S01]  /*0460*/  FADD R27, R27, R12 ;  /* 0x0000000c1b1b7221 */ /* 0x020fe20000000000 */
[----:B------:R-:W-:-:S03]  /*0470*/  FADD R26, R26, R13 ;  /* 0x0000000d1a1a7221 */ /* 0x000fc60000000000 */
[----:B------:R-:W-:Y:S01]  /*0480*/  FADD R27, R27, R14 ;  /* 0x0000000e1b1b7221 */ /* 0x000fe20000000000 */
[----:B------:R-:W-:-:S03]  /*0490*/  FADD R26, R26, R15 ;  /* 0x0000000f1a1a7221 */ /* 0x000fc60000000000 */
[----:B------:R-:W-:Y:S01]  /*04a0*/  FADD R27, R27, R16 ;  /* 0x000000101b1b7221 */ /* 0x000fe20000000000 */
[----:B------:R-:W-:-:S03]  /*04b0*/  FADD R26, R26, R17 ;  /* 0x000000111a1a7221 */ /* 0x000fc60000000000 */
[----:B------:R-:W-:Y:S01]  /*04c0*/  FADD R27, R27, R18 ;  /* 0x000000121b1b7221 */ /* 0x000fe20000000000 */
[----:B------:R-:W-:-:S03]  /*04d0*/  FADD R26, R26, R19 ;  /* 0x000000131a1a7221 */ /* 0x000fc60000000000 */
[----:B------:R-:W-:Y:S01]  /*04e0*/  FADD R27, R27, R20 ;  /* 0x000000141b1b7221 */ /* 0x000fe20000000000 */
[----:B------:R-:W-:Y:S01]  /*04f0*/  FADD R20, R26, R21 ;  /* 0x000000151a147221 */ /* 0x000fe20000000000 */
[----:B------:R-:W-:Y:S06]  /*0500*/  @P1 BRA `(.L_x_4) ;  /* 0xfffffffc002c1947 */ /* 0x000fec000383ffff */
.L_x_3:
[----:B------:R-:W-:Y:S05]  /*0510*/  @!P0 BRA `(.L_x_2) ;  /* 0x0000000000f48947 */ /* 0x000fea0003800000 */
[----:B------:R-:W-:Y:S02]  /*0520*/  ISETP.GE.U32.AND P0, PT, R25, 0x8, PT ;  /* 0x000000081900780c */ /* 0x000fe40003f06070 */
[----:B------:R-:W-:-:S04]  /*0530*/  LOP3.LUT R21, R22, 0x7, RZ, 0xc0, !PT ;  /* 0x0000000716157812 */ /* 0x000fc800078ec0ff */
[----:B------:R-:W-:-:S07]  /*0540*/  ISETP.NE.AND P1, PT, R21, RZ, PT ;  /* 0x000000ff1500720c */ /* 0x000fce0003f25270 */
[----:B------:R-:W-:Y:S06]  /*0550*/  @!P0 BRA `(.L_x_5) ;  /* 0x0000000000688947 */ /* 0x000fec0003800000 */
[----:B------:R-:W2:Y:S04]  /*0560*/  LDG.E.64 R18, desc[UR4][R2.64] ;  /* 0x0000000402127981 */ /* 0x000ea8000c1e1b00 */
[----:B------:R-:W3:Y:S04]  /*0570*/  LDG.E.64 R16, desc[UR4][R2.64+0x200] ;  /* 0x0002000402107981 */ /* 0x000ee8000c1e1b00 */
[----:B------:R-:W4:Y:S04]  /*0580*/  LDG.E.64 R14, desc[UR4][R2.64+0x400] ;  /* 0x00040004020e7981 */ /* 0x000f28000c1e1b00 */
[----:B------:R-:W5:Y:S04]  /*0590*/  LDG.E.64 R12, desc[UR4][R2.64+0x600] ;  /* 0x00060004020c7981 */ /* 0x000f68000c1e1b00 */
[----:B------:R-:W5:Y:S04]  /*05a0*/  LDG.E.64 R10, desc[UR4][R2.64+0x800] ;  /* 0x00080004020a7981 */ /* 0x000f68000c1e1b00 */
[----:B------:R-:W5:Y:S04]  /*05b0*/  LDG.E.64 R8, desc[UR4][R2.64+0xa00] ;  /* 0x000a000402087981 */ /* 0x000f68000c1e1b00 */
[----:B------:R-:W5:Y:S04]  /*05c0*/  LDG.E.64 R6, desc[UR4][R2.64+0xc00] ;  /* 0x000c000402067981 */ /* 0x000f68000c1e1b00 */
[----:B------:R0:W5:Y:S02]  /*05d0*/  LDG.E.64 R4, desc[UR4][R2.64+0xe00] ;  /* 0x000e000402047981 */ /* 0x000164000c1e1b00 */
        /* <DEDUP_REMOVED lines=17> */
[----:B------:R-:W-:-:S07]  /*06f0*/  FADD R20, R20, R5 ;  /* 0x0000000514147221 */ /* 0x000fce0000000000 */
.L_x_5:
        /* <DEDUP_REMOVED lines=8> */
[----:B------:R0:W5:Y:S01]  /*0780*/  LDG.E.64 R4, desc[UR4][R2.64+0x600] ;  /* 0x0006000402047981 */ /* 0x000162000c1e1b00 */
[----:B--2---:R-:W-:Y:S01]  /*0790*/  FADD R27, R27, R8 ;  /* 0x000000081b1b7221 */ /* 0x004fe20000000000 */
[----:B------:R-:W-:Y:S01]  /*07a0*/  FADD R20, R20, R9 ;  /* 0x0000000914147221 */ /* 0x000fe20000000000 */
[----:B------:R-:W-:-:S02]  /*07b0*/  IADD3 R8, P0, PT, R2, 0x800, RZ ;  /* 0x0000080002087810 */ /* 0x000fc40007f1e0ff */
[----:B---3--:R-:W-:Y:S01]  /*07c0*/  FADD R27, R27, R10 ;  /* 0x0000000a1b1b7221 */ /* 0x008fe20000000000 */
[----:B------:R-:W-:Y:S01]  /*07d0*/  FADD R20, R20, R11 ;  /* 0x0000000b14147221 */ /* 0x000fe20000000000 */
[----:B------:R-:W-:Y:S02]  /*07e0*/  IADD3.X R9, PT, PT, RZ, R3, RZ, P0, !PT ;  /* 0x00000003ff097210 */ /* 0x000fe400007fe4ff */
[----:B----4-:R-:W-:Y:S01]  /*07f0*/  FADD R27, R27, R6 ;  /* 0x000000061b1b7221 */ /* 0x010fe20000000000 */
[----:B------:R-:W-:Y:S01]  /*0800*/  FADD R20, R20, R7 ;  /* 0x0000000714147221 */ /* 0x000fe20000000000 */
[----:B0-----:R-:W-:Y:S02]  /*0810*/  MOV R2, R8 ;  /* 0x0000000800027202 */ /* 0x001fe40000000f00 */
[----:B-----5:R-:W-:Y:S01]  /*0820*/  FADD R27, R27, R4 ;  /* 0x000000041b1b7221 */ /* 0x020fe20000000000 */
[----:B------:R-:W-:Y:S01]  /*0830*/  FADD R20, R20, R5 ;  /* 0x0000000514147221 */ /* 0x000fe20000000000 */
[----:B------:R-:W-:-:S07]  /*0840*/  MOV R3, R9 ;  /* 0x0000000900037202 */ /* 0x000fce0000000f00 */
.L_x_6:
[----:B------:R-:W-:Y:S05]  /*0850*/  @!P1 BRA `(.L_x_2) ;  /* 0x0000000000249947 */ /* 0x000fea0003800000 */
[----:B------:R-:W-:-:S07]  /*0860*/  IADD3 R22, PT, PT, -R22, RZ, RZ ;  /* 0x000000ff16167210 */ /* 0x000fce0007ffe1ff */
.L_x_7:
[----:B------:R0:W2:Y:S01]  /*0870*/  LDG.E.64 R4, desc[UR4][R2.64] ;  /* 0x0000000402047981 */ /* 0x0000a2000c1e1b00 */
[----:B------:R-:W-:-:S04]  /*0880*/  IADD3 R22, PT, PT, R22, 0x1, RZ ;  /* 0x0000000116167810 */ /* 0x000fc80007ffe0ff */
[----:B------:R-:W-:Y:S02]  /*0890*/  ISETP.NE.AND P0, PT, R22, RZ, PT ;  /* 0x000000ff1600720c */ /* 0x000fe40003f05270 */
[----:B0-----:R-:W-:-:S04]  /*08a0*/  IADD3 R2, P1, PT, R2, 0x200, RZ ;  /* 0x0000020002027810 */ /* 0x001fc80007f3e0ff */
[----:B------:R-:W-:Y:S01]  /*08b0*/  IADD3.X R3, PT, PT, RZ, R3, RZ, P1, !PT ;  /* 0x00000003ff037210 */ /* 0x000fe20000ffe4ff */
[----:B--2---:R-:W-:Y:S01]  /*08c0*/  FADD R27, R4, R27 ;  /* 0x0000001b041b7221 */ /* 0x004fe20000000000 */
[----:B------:R-:W-:-:S05]  /*08d0*/  FADD R20, R5, R20 ;  /* 0x0000001405147221 */ /* 0x000fca0000000000 */
[----:B------:R-:W-:Y:S05]  /*08e0*/  @P0 BRA `(.L_x_7) ;  /* 0xfffffffc00e00947 */ /* 0x000fea000383ffff */
.L_x_2:
[----:B------:R-:W0:Y:S02]  /*08f0*/  LDCU UR6, c[0x0][0x3d0] ;  /* 0x00007a00ff0677ac */ /* 0x000e240008000800 */
[----:B0-----:R-:W-:-:S04]  /*0900*/  ISETP.GT.AND P0, PT, R23, UR6, PT ;  /* 0x0000000617007c0c */ /* 0x001fc8000bf04270 */
[----:B------:R-:W-:-:S13]  /*0910*/  ISETP.GE.OR P0, PT, R23, R0, !P0 ;  /* 0x000000001700720c */ /* 0x000fda0004706670 */
[----:B------:R-:W-:Y:S05]  /*0920*/  @P0 EXIT ;  /* 0x000000000000094d */ /* 0x000fea0003800000 */
[----:B------:R-:W0:Y:S01]  /*0930*/  LDC.64 R2, c[0x0][0x3b8] ;  /* 0x0000ee00ff027b82 */ /* 0x000e220000000a00 */
[----:B------:R-:W1:Y:S01]  /*0940*/  LDCU UR6, c[0x0][0x3c0] ;  /* 0x00007800ff0677ac */ /* 0x000e620008000800 */
[----:B------:R-:W2:Y:S01]  /*0950*/  LDCU.64 UR8, c[0x0][0x388] ;  /* 0x00007100ff0877ac */ /* 0x000ea20008000a00 */
[----:B-1----:R-:W-:Y:S01]  /*0960*/  IMAD R23, R23, UR6, RZ ;  /* 0x0000000617177c24 */ /* 0x002fe2000f8e02ff */
[----:B------:R-:W1:Y:S03]  /*0970*/  LDCU.64 UR6, c[0x0][0x3b0] ;  /* 0x00007600ff0677ac */ /* 0x000e660008000a00 */
[----:B0-----:R-:W-:-:S05]  /*0980*/  IMAD.WIDE R2, R23, 0x8, R2 ;  /* 0x0000000817027825 */ /* 0x001fca00078e0202 */
[----:B------:R-:W1:Y:S01]  /*0990*/  LDG.E.64 R4, desc[UR4][R2.64] ;  /* 0x0000000402047981 */ /* 0x000e62000c1e1b00 */
[----:B--2---:R-:W-:Y:S01]  /*09a0*/  FMUL R0, R20, UR9 ;  /* 0x0000000914007c20 */ /* 0x004fe20008400000 */
[----:B------:R-:W-:-:S03]  /*09b0*/  FMUL R9, R27, UR9 ;  /* 0x000000091b097c20 */ /* 0x000fc60008400000 */
[----:B------:R-:W-:Y:S01]  /*09c0*/  FFMA R0, R27, UR8, -R0 ;  /* 0x000000081b007c23 */ /* 0x000fe20008000800 */
[----:B------:R-:W-:Y:S01]  /*09d0*/  FFMA R20, R20, UR8, R9 ;  /* 0x0000000814147c23 */ /* 0x000fe20008000009 */
[C---:B-1----:R-:W-:Y:S01]  /*09e0*/  FMUL R7, R5.reuse, UR7 ;  /* 0x0000000705077c20 */ /* 0x042fe20008400000 */
[----:B------:R-:W-:-:S03]  /*09f0*/  FMUL R5, R5, UR6 ;  /* 0x0000000605057c20 */ /* 0x000fc60008400000 */
[C---:B------:R-:W-:Y:S01]  /*0a00*/  FFMA R7, R4.reuse, UR6, -R7 ;  /* 0x0000000604077c23 */ /* 0x040fe20008000807 */
[----:B------:R-:W-:-:S03]  /*0a10*/  FFMA R5, R4, UR7, R5 ;  /* 0x0000000704057c23 */ /* 0x000fc60008000005 */
[----:B------:R-:W-:Y:S01]  /*0a20*/  FADD R4, R7, R0 ;  /* 0x0000000007047221 */ /* 0x000fe20000000000 */
[----:B------:R-:W-:-:S05]  /*0a30*/  FADD R5, R5, R20 ;  /* 0x0000001405057221 */ /* 0x000fca0000000000 */
[----:B------:R-:W-:Y:S01]  /*0a40*/  STG.E.64 desc[UR4][R2.64], R4 ;  /* 0x0000000402007986 */ /* 0x000fe2000c101b04 */
[----:B------:R-:W-:Y:S05]  /*0a50*/  EXIT ;  /* 0x000000000000794d */ /* 0x000fea0003800000 */
.L_x_8:
        /* <DEDUP_REMOVED lines=10> */
.L_x_70:


//--------------------- .text._Z32test_l_chemv_generic_v6_ts_teslai6float2PS_iS0_iS_S0_iS0_ii --------------------------
	.section	.text._Z32test_l_chemv_generic_v6_ts_teslai6float2PS_iS0_iS_S0_iS0_ii,"ax",@progbits
	.align	128
        .global         _Z32test_l_chemv_generic_v6_ts_teslai6float2PS_iS0_iS_S0_iS0_ii
        .type           _Z32test_l_chemv_generic_v6_ts_teslai6float2PS_iS0_iS_S0_iS0_ii,@function
        .size           _Z32test_l_chemv_generic_v6_ts_teslai6float2PS_iS0_iS_S0_iS0_ii,(.L_x_71 - _Z32test_l_chemv_generic_v6_ts_teslai6float2PS_iS0_iS_S0_iS0_ii)
        .other          _Z32test_l_chemv_generic_v6_ts_teslai6float2PS_iS0_iS_S0_iS0_ii,@"STO_CUDA_ENTRY STV_DEFAULT"
_Z32test_l_chemv_generic_v6_ts_teslai6float2PS_iS0_iS_S0_iS0_ii:
.text._Z32test_l_chemv_generic_v6_ts_teslai6float2PS_iS0_iS_S0_iS0_ii:
[----:B------:R-:W-:Y:S01]  /*0000*/  LDC R1, c[0x0][0x37c] ;  /* 0x0000df00ff017b82 */ /* 0x000fe20000000800 */
[----:B------:R-:W0:Y:S07]  /*0010*/  S2R R0, SR_TID.X ;  /* 0x0000000000007919 */ /* 0x000e2e0000002100 */
[----:B------:R-:W1:Y:S01]  /*0020*/  S2UR UR24, SR_CTAID.X ;  /* 0x00000000001879c3 */ /* 0x000e620000002500 */
[----:B------:R-:W2:Y:S01]  /*0030*/  LDCU UR26, c[0x0][0x3a8] ;  /* 0x00007500ff1a77ac */ /* 0x000ea20008000800 */
[----:B------:R-:W3:Y:S01]  /*0040*/  S2R R5, SR_TID.Y ;  /* 0x0000000000057919 */ /* 0x000ee20000002200 */
[----:B------:R-:W4:Y:S05]  /*0050*/  LDCU UR5, c[0x0][0x370] ;  /* 0x00006e00ff0577ac */ /* 0x000f2a0008000800 */
[----:B------:R-:W5:Y:S01]  /*0060*/  S2UR UR8, SR_CgaCtaId ;  /* 0x00000000000879c3 */ /* 0x000f620000008800 */
[----:B------:R-:W3:Y:S01]  /*0070*/  LDCU.64 UR10, c[0x0][0x3a0] ;  /* 0x00007400ff0a77ac */ /* 0x000ee20008000a00 */
[----:B------:R-:W0:Y:S01]  /*0080*/  LDCU UR14, c[0x0][0x398] ;  /* 0x00007300ff0e77ac */ /* 0x000e220008000800 */
[----:B------:R-:W-:Y:S01]  /*0090*/  UMOV UR6, 0x400 ;  /* 0x0000040000067882 */ /* 0x000fe20000000000 */
[----:B------:R-:W0:Y:S01]  /*00a0*/  LDCU.64 UR16, c[0x0][0x358] ;  /* 0x00006b00ff1077ac */ /* 0x000e220008000a00 */
[----:B------:R-:W-:-:S02]  /*00b0*/  UIADD3 UR7, UPT, UPT, UR6, 0x2180, URZ ;  /* 0x0000218006077890 */ /* 0x000fc4000fffe0ff */
[----:B-1----:R-:W-:Y:S02]  /*00c0*/  USHF.L.U32 UR18, UR24, 0x6, URZ ;  /* 0x0000000618127899 */ /* 0x002fe400080006ff */
[----:B----4-:R-:W-:Y:S02]  /*00d0*/  UIADD3 UR5, UPT, UPT, UR5, -0x1, URZ ;  /* 0xffffffff05057890 */ /* 0x010fe4000fffe0ff */
[----:B--2---:R-:W-:Y:S02]  /*00e0*/  UIMAD UR9, UR18, UR26, URZ ;  /* 0x0000001a120972a4 */ /* 0x004fe4000f8e02ff */
[----:B------:R-:W-:Y:S01]  /*00f0*/  UISETP.NE.AND UP0, UPT, UR24, UR5, UPT ;  /* 0x000000051800728c */ /* 0x000fe2000bf05270 */
[C---:B0-----:R-:W-:Y:S01]  /*0100*/  IMAD R2, R0.reuse, UR26, RZ ;  /* 0x0000001a00027c24 */ /* 0x041fe2000f8e02ff */
[----:B------:R-:W-:Y:S01]  /*0110*/  LOP3.LUT R36, R0, 0x1f, RZ, 0xc0, !PT ;  /* 0x0000001f00247812 */ /* 0x000fe200078ec0ff */
[----:B------:R-:W-:Y:S01]  /*0120*/  UIMAD UR4, UR18, UR14, URZ ;  /* 0x0000000e120472a4 */ /* 0x000fe2000f8e02ff */
[----:B------:R-:W-:Y:S01]  /*0130*/  MOV R4, UR9 ;  /* 0x0000000900047c02 */ /* 0x000fe20008000f00 */
[----:B-----5:R-:W-:Y:S01]  /*0140*/  ULEA UR7, UR8, UR7, 0x18 ;  /* 0x0000000708077291 */ /* 0x020fe2000f8ec0ff */
[----:B------:R-:W-:-:S02]  /*0150*/  SHF.R.S32.HI R3, RZ, 0x1f, R2 ;  /* 0x0000001fff037819 */ /* 0x000fc40000011402 */
[----:B------:R-:W-:Y:S02]  /*0160*/  IADD3 R2, P0, PT, R2, UR9, RZ ;  /* 0x0000000902027c10 */ /* 0x000fe4000ff1e0ff */
[----:B---3--:R-:W-:Y:S02]  /*0170*/  LEA R8, R5, R0, 0x6 ;  /* 0x0000000005087211 */ /* 0x008fe400078e30ff */
[----:B------:R-:W-:Y:S02]  /*0180*/  LEA.HI.X.SX32 R3, R4, R3, 0x1, P0 ;  /* 0x0000000304037211 */ /* 0x000fe400000f0eff */
[C---:B------:R-:W-:Y:S02]  /*0190*/  LEA R44, P0, R2.reuse, UR10, 0x3 ;  /* 0x0000000a022c7c11 */ /* 0x040fe4000f8018ff */
[----:B------:R-:W-:Y:S02]  /*01a0*/  SHF.R.U32.HI R35, RZ, 0x5, R8 ;  /* 0x00000005ff237819 */ /* 0x000fe40000011608 */
[----:B------:R-:W-:-:S02]  /*01b0*/  LEA.HI.X R45, R2, UR11, R3, 0x3, P0 ;  /* 0x0000000b022d7c11 */ /* 0x000fc400080f1c03 */
[----:B------:R-:W-:Y:S01]  /*01c0*/  SHF.L.U32 R2, R0, 0x3, RZ ;  /* 0x0000000300027819 */ /* 0x000fe200000006ff */
[----:B------:R-:W-:Y:S01]  /*01d0*/  IMAD R34, R35, UR14, RZ ;  /* 0x0000000e23227c24 */ /* 0x000fe2000f8e02ff */
[----:B------:R-:W-:Y:S06]  /*01e0*/  BRA.U UP0, `(.L_x_9) ;  /* 0x00000001003c7547 */ /* 0x000fec000b800000 */
[----:B------:R-:W-:Y:S01]  /*01f0*/  ISETP.NE.AND P0, PT, R5, RZ, PT ;  /* 0x000000ff0500720c */ /* 0x000fe20003f05270 */
[----:B------:R-:W-:-:S12]  /*0200*/  BSSY.RECONVERGENT B0, `(.L_x_10) ;  /* 0x0000008000007945 */ /* 0x000fd80003800200 */
[----:B------:R-:W-:Y:S05]  /*0210*/  @P0 BRA `(.L_x_11) ;  /* 0x0000000000180947 */ /* 0x000fea0003800000 */
[----:B------:R-:W0:Y:S02]  /*0220*/  LDCU UR5, c[0x0][0x3d0] ;  /* 0x00007a00ff0577ac */ /* 0x000e240008000800 */
[----:B0-----:R-:W-:-:S13]  /*0230*/  ISETP.GT.AND P1, PT, R0, UR5, PT ;  /* 0x0000000500007c0c */ /* 0x001fda000bf24270 */
[----:B------:R0:W-:Y:S01]  /*0240*/  @P1 STS.64 [R2+UR7], RZ ;  /* 0x000000ff02001988 */ /* 0x0001e20008000a07 */
[----:B------:R-:W-:Y:S05]  /*0250*/  @P1 BRA `(.L_x_11) ;  /* 0x0000000000081947 */ /* 0x000fea0003800000 */
[----:B------:R-:W2:Y:S04]  /*0260*/  LDG.E.64 R6, desc[UR16][R44.64] ;  /* 0x000000102c067981 */ /* 0x000ea8000c1e1b00 */
[----:B--2---:R1:W-:Y:S02]  /*0270*/  STS.64 [R2+UR7], R6 ;  /* 0x0000000602007988 */ /* 0x0043e40008000a07 */
.L_x_11:
[----:B------:R-:W-:Y:S05]  /*0280*/  BSYNC.RECONVERGENT B0 ;  /* 0x0000000000007941 */ /* 0x000fea0003800200 */
.L_x_10:
[----:B------:R-:W2:Y:S02]  /*0290*/  LDCU UR5, c[0x0][0x3d0] ;  /* 0x00007a00ff0577ac */ /* 0x000ea40008000800 */
[----:B--2---:R-:W-:-:S04]  /*02a0*/  VIMNMX R4, PT, PT, R36, UR5, PT ;  /* 0x0000000524047c48 */ /* 0x004fc8000bfe0100 */
[----:B-1----:R-:W-:Y:S02]  /*02b0*/  SHF.R.S32.HI R7, RZ, 0x1f, R4 ;  /* 0x0000001fff077819 */ /* 0x002fe40000011404 */
[----:B------:R-:W-:Y:S01]  /*02c0*/  MOV R6, R4 ;  /* 0x0000000400067202 */ /* 0x000fe20000000f00 */
[----:B------:R-:W-:Y:S06]  /*02d0*/  BRA `(.L_x_12) ;  /* 0x0000000000247947 */ /* 0x000fec0003800000 */
.L_x_9:
[----:B------:R-:W-:Y:S01]  /*02e0*/  ISETP.NE.AND P0, PT, R5, RZ, PT ;  /* 0x000000ff0500720c */ /* 0x000fe20003f05270 */
[----:B------:R-:W-:-:S12]  /*02f0*/  BSSY.RECONVERGENT B0, `(.L_x_13) ;  /* 0x0000004000007945 */ /* 0x000fd80003800200 */
[----:B------:R-:W-:Y:S05]  /*0300*/  @P0 BRA `(.L_x_14) ;  /* 0x0000000000080947 */ /* 0x000fea0003800000 */
[----:B------:R-:W2:Y:S04]  /*0310*/  LDG.E.64 R6, desc[UR16][R44.64] ;  /* 0x000000102c067981 */ /* 0x000ea8000c1e1b00 */
[----:B--2---:R0:W-:Y:S02]  /*0320*/  STS.64 [R2+UR7], R6 ;  /* 0x0000000602007988 */ /* 0x0041e40008000a07 */
.L_x_14:
[----:B------:R-:W-:Y:S05]  /*0330*/  BSYNC.RECONVERGENT B0 ;  /* 0x0000000000007941 */ /* 0x000fea0003800200 */
.L_x_13:
[----:B0-----:R-:W-:Y:S01]  /*0340*/  HFMA2 R7, -RZ, RZ, 0, 0 ;  /* 0x00000000ff077431 */ /* 0x001fe200000001ff */
[-C--:B------:R-:W-:Y:S02]  /*0350*/  MOV R4, R36.reuse ;  /* 0x0000002400047202 */ /* 0x080fe40000000f00 */
[----:B------:R-:W-:-:S07]  /*0360*/  MOV R6, R36 ;  /* 0x0000002400067202 */ /* 0x000fce0000000f00 */
.L_x_12:
[----:B------:R-:W1:Y:S01]  /*0370*/  LDCU UR12, c[0x0][0x3d4] ;  /* 0x00007a80ff0c77ac */ /* 0x000e620008000800 */
[----:B------:R-:W-:Y:S02]  /*0380*/  LOP3.LUT P1, RZ, R5, UR24, RZ, 0xfc, !PT ;  /* 0x0000001805ff7c12 */ /* 0x000fe4000f82fcff */
[----:B------:R-:W-:Y:S01]  /*0390*/  MOV R9, UR18 ;  /* 0x0000001200097c02 */ /* 0x000fe20008000f00 */
[----:B------:R-:W2:Y:S01]  /*03a0*/  LDCU.64 UR10, c[0x0][0x390] ;  /* 0x00007200ff0a77ac */ /* 0x000ea20008000a00 */
[----:B------:R-:W-:Y:S02]  /*03b0*/  SHF.R.S32.HI R3, RZ, 0x1f, R34 ;  /* 0x0000001fff037819 */ /* 0x000fe40000011422 */
[----:B------:R-:W-:Y:S01]  /*03c0*/  IADD3 R9, P2, P3, R34, UR4, R9 ;  /* 0x0000000422097c10 */ /* 0x000fe2000fb5e009 */
[----:B------:R-:W-:-:S06]  /*03d0*/  USHF.R.S32.HI UR5, URZ, 0x1f, UR4 ;  /* 0x0000001fff057899 */ /* 0x000fcc0008011404 */
[----:B------:R-:W-:Y:S01]  /*03e0*/  IADD3.X R3, PT, PT, R3, UR5, RZ, P2, P3 ;  /* 0x0000000503037c10 */ /* 0x000fe200097e64ff */
[----:B------:R-:W-:Y:S01]  /*03f0*/  USHF.L.U32 UR5, UR14, 0x3, URZ ;  /* 0x000000030e057899 */ /* 0x000fe200080006ff */
[----:B-1----:R-:W-:-:S13]  /*0400*/  ISETP.GT.OR P1, PT, R0, UR12, P1 ;  /* 0x0000000c00007c0c */ /* 0x002fda0008f24670 */
[----:B------:R1:W-:Y:S01]  /*0410*/  @!P1 STS.64 [R2+UR7], RZ ;  /* 0x000000ff02009988 */ /* 0x0003e20008000a07 */
[----:B------:R-:W-:-:S04]  /*0420*/  IADD3 R6, P1, PT, R6, R9, RZ ;  /* 0x0000000906067210 */ /* 0x000fc80007f3e0ff */
[----:B------:R-:W-:Y:S02]  /*0430*/  IADD3.X R3, PT, PT, R7, R3, RZ, P1, !PT ;  /* 0x0000000307037210 */ /* 0x000fe40000ffe4ff */
[----:B--2---:R-:W-:-:S04]  /*0440*/  LEA R26, P1, R6, UR10, 0x3 ;  /* 0x0000000a061a7c11 */ /* 0x004fc8000f8218ff */
[----:B------:R-:W-:Y:S01]  /*0450*/  LEA.HI.X R27, R6, UR11, R3, 0x3, P1 ;  /* 0x0000000b061b7c11 */ /* 0x000fe200088f1c03 */
[----:B-1----:R-:W-:Y:S08]  /*0460*/  BRA.U UP0, `(.L_x_15) ;  /* 0x0000000100a47547 */ /* 0x002ff0000b800000 */
[----:B------:R-:W1:Y:S01]  /*0470*/  LDCU UR10, c[0x0][0x3d0] ;  /* 0x00007a00ff0a77ac */ /* 0x000e620008000800 */
[----:B------:R-:W-:Y:S02]  /*0480*/  MOV R13, UR5 ;  /* 0x00000005000d7c02 */ /* 0x000fe40008000f00 */
[C---:B------:R-:W-:Y:S02]  /*0490*/  IADD3 R6, PT, PT, R35.reuse, 0x18, RZ ;  /* 0x0000001823067810 */ /* 0x040fe40007ffe0ff */
[----:B------:R-:W-:Y:S01]  /*04a0*/  IADD3 R3, PT, PT, R35, 0x8, RZ ;  /* 0x0000000823037810 */ /* 0x000fe20007ffe0ff */
[----:B------:R-:W-:Y:S01]  /*04b0*/  IMAD.WIDE R12, R13, 0x8, R26 ;  /* 0x000000080d0c7825 */ /* 0x000fe200078e021a */
[----:B------:R-:W-:Y:S02]  /*04c0*/  MOV R15, UR14 ;  /* 0x0000000e000f7c02 */ /* 0x000fe40008000f00 */
[----:B------:R-:W-:-:S03]  /*04d0*/  MOV R11, UR14 ;  /* 0x0000000e000b7c02 */ /* 0x000fc60008000f00 */
[----:B------:R-:W-:Y:S01]  /*04e0*/  IMAD.WIDE R14, R15, 0x40, R12 ;  /* 0x000000400f0e7825 */ /* 0x000fe200078e020c */
[----:B-1----:R-:W-:Y:S02]  /*04f0*/  ISETP.GT.AND P4, PT, R6, UR10, PT ;  /* 0x0000000a06007c0c */ /* 0x002fe4000bf84270 */
[----:B------:R-:W-:Y:S02]  /*0500*/  ISETP.GT.AND P2, PT, R3, UR10, PT ;  /* 0x0000000a03007c0c */ /* 0x000fe4000bf44270 */
[C---:B------:R-:W-:Y:S02]  /*0510*/  IADD3 R3, PT, PT, R35.reuse, 0x10, RZ ;  /* 0x0000001023037810 */ /* 0x040fe40007ffe0ff */
[----:B------:R-:W-:Y:S02]  /*0520*/  ISETP.GT.AND P1, PT, R35, UR10, PT ;  /* 0x0000000a23007c0c */ /* 0x000fe4000bf24270 */
[----:B------:R-:W-:-:S05]  /*0530*/  ISETP.GT.AND P3, PT, R3, UR10, PT ;  /* 0x0000000a03007c0c */ /* 0x000fca000bf64270 */
[----:B------:R-:W-:Y:S02]  /*0540*/  @!P4 IMAD.WIDE R10, R11, 0x40, R14 ;  /* 0x000000400b0ac825 */ /* 0x000fe400078e020e */
[----:B------:R-:W2:Y:S04]  /*0550*/  @!P2 LDG.E.64 R12, desc[UR16][R12.64] ;  /* 0x000000100c0ca981 */ /* 0x000ea8000c1e1b00 */
[----:B------:R-:W3:Y:S04]  /*0560*/  @!P4 LDG.E.64 R10, desc[UR16][R10.64] ;  /* 0x000000100a0ac981 */ /* 0x000ee8000c1e1b00 */
[----:B------:R-:W4:Y:S04]  /*0570*/  @!P3 LDG.E.64 R14, desc[UR16][R14.64] ;  /* 0x000000100e0eb981 */ /* 0x000f28000c1e1b00 */
[----:B------:R1:W5:Y:S01]  /*0580*/  @!P1 LDG.E.64 R16, desc[UR16][R26.64] ;  /* 0x000000101a109981 */ /* 0x000362000c1e1b00 */
[----:B------:R-:W-:Y:S01]  /*0590*/  ULEA UR10, UR8, UR6, 0x18 ;  /* 0x00000006080a7291 */ /* 0x000fe2000f8ec0ff */
[----:B------:R-:W-:Y:S01]  /*05a0*/  IMAD R6, R35, 0x21, R36 ;  /* 0x0000002123067824 */ /* 0x000fe200078e0224 */
[----:B------:R-:W-:-:S04]  /*05b0*/  @P1 MOV R18, 0x461c3c00 ;  /* 0x461c3c0000121802 */ /* 0x000fc80000000f00 */
[----:B------:R-:W-:Y:S02]  /*05c0*/  MOV R7, UR10 ;  /* 0x0000000a00077c02 */ /* 0x000fe40008000f00 */
[----:B------:R-:W-:Y:S02]  /*05d0*/  @P1 MOV R19, 0x461c3c00 ;  /* 0x461c3c0000131802 */ /* 0x000fe40000000f00 */
[----:B------:R-:W-:Y:S02]  /*05e0*/  LEA R37, R6, R7, 0x3 ;  /* 0x0000000706257211 */ /* 0x000fe400078e18ff */
[----:B------:R-:W-:Y:S02]  /*05f0*/  @P2 MOV R20, 0x461c3c00 ;  /* 0x461c3c0000142802 */ /* 0x000fe40000000f00 */
[----:B------:R-:W-:Y:S02]  /*0600*/  @P2 MOV R21, 0x461c3c00 ;  /* 0x461c3c0000152802 */ /* 0x000fe40000000f00 */
[----:B------:R-:W-:-:S02]  /*0610*/  @P3 MOV R22, 0x461c3c00 ;  /* 0x461c3c0000163802 */ /* 0x000fc40000000f00 */
[----:B------:R-:W-:Y:S02]  /*0620*/  @P3 MOV R23, 0x461c3c00 ;  /* 0x461c3c0000173802 */ /* 0x000fe40000000f00 */
[----:B------:R-:W-:Y:S02]  /*0630*/  @P4 MOV R24, 0x461c3c00 ;  /* 0x461c3c0000184802 */ /* 0x000fe40000000f00 */
[----:B------:R-:W-:Y:S01]  /*0640*/  @P4 MOV R25, 0x461c3c00 ;  /* 0x461c3c0000194802 */ /* 0x000fe20000000f00 */
[----:B------:R0:W-:Y:S01]  /*0650*/  @P1 STS.64 [R37], R18 ;  /* 0x0000001225001388 */ /* 0x0001e20000000a00 */
[----:B------:R-:W-:-:S05]  /*0660*/  IADD3 R3, PT, PT, -R4, RZ, RZ ;  /* 0x000000ff04037210 */ /* 0x000fca0007ffe1ff */
[----:B-1----:R-:W-:Y:S01]  /*0670*/  IMAD.WIDE R26, R3, 0x8, R26 ;  /* 0x00000008031a7825 */ /* 0x002fe200078e021a */
[----:B--2---:R0:W-:Y:S04]  /*0680*/  @!P2 STS.64 [R37+0x840], R12 ;  /* 0x0008400c2500a388 */ /* 0x0041e80000000a00 */
[----:B---3--:R0:W-:Y:S04]  /*0690*/  @!P4 STS.64 [R37+0x18c0], R10 ;  /* 0x0018c00a2500c388 */ /* 0x0081e80000000a00 */
[----:B----4-:R0:W-:Y:S04]  /*06a0*/  @!P3 STS.64 [R37+0x1080], R14 ;  /* 0x0010800e2500b388 */ /* 0x0101e80000000a00 */
[----:B------:R0:W-:Y:S04]  /*06b0*/  @P2 STS.64 [R37+0x840], R20 ;  /* 0x0008401425002388 */ /* 0x0001e80000000a00 */
[----:B------:R0:W-:Y:S04]  /*06c0*/  @P3 STS.64 [R37+0x1080], R22 ;  /* 0x0010801625003388 */ /* 0x0001e80000000a00 */
[----:B------:R0:W-:Y:S04]  /*06d0*/  @P4 STS.64 [R37+0x18c0], R24 ;  /* 0x0018c01825004388 */ /* 0x0001e80000000a00 */
[----:B-----5:R0:W-:Y:S01]  /*06e0*/  @!P1 STS.64 [R37], R16 ;  /* 0x0000001025009388 */ /* 0x0201e20000000a00 */
[----:B------:R-:W-:Y:S05]  /*06f0*/  BRA `(.L_x_16) ;  /* 0x0000000000487947 */ /* 0x000fea0003800000 */
.L_x_15:
[----:B------:R-:W-:Y:S01]  /*0700*/  MOV R15, UR5 ;  /* 0x00000005000f7c02 */ /* 0x000fe20008000f00 */
[----:B------:R-:W2:Y:S01]  /*0710*/  LDG.E.64 R16, desc[UR16][R26.64] ;  /* 0x000000101a107981 */ /* 0x000ea2000c1e1b00 */
[----:B------:R-:W-:Y:S02]  /*0720*/  MOV R11, UR14 ;  /* 0x0000000e000b7c02 */ /* 0x000fe40008000f00 */
[----:B------:R-:W-:Y:S01]  /*0730*/  MOV R13, UR14 ;  /* 0x0000000e000d7c02 */ /* 0x000fe20008000f00 */
[----:B------:R-:W-:-:S04]  /*0740*/  IMAD.WIDE R14, R15, 0x8, R26 ;  /* 0x000000080f0e7825 */ /* 0x000fc800078e021a */
[----:B------:R-:W-:Y:S02]  /*0750*/  IMAD.WIDE R10, R11, 0x40, R14 ;  /* 0x000000400b0a7825 */ /* 0x000fe400078e020e */
[----:B------:R-:W3:Y:S02]  /*0760*/  LDG.E.64 R14, desc[UR16][R14.64] ;  /* 0x000000100e0e7981 */ /* 0x000ee4000c1e1b00 */
[----:B------:R-:W-:Y:S02]  /*0770*/  IMAD.WIDE R12, R13, 0x40, R10 ;  /* 0x000000400d0c7825 */ /* 0x000fe400078e020a */
[----:B------:R-:W4:Y:S04]  /*0780*/  LDG.E.64 R10, desc[UR16][R10.64] ;  /* 0x000000100a0a7981 */ /* 0x000f28000c1e1b00 */
[----:B------:R-:W5:Y:S01]  /*0790*/  LDG.E.64 R12, desc[UR16][R12.64] ;  /* 0x000000100c0c7981 */ /* 0x000f62000c1e1b00 */
[----:B------:R-:W-:Y:S01]  /*07a0*/  ULEA UR10, UR8, UR6, 0x18 ;  /* 0x00000006080a7291 */ /* 0x000fe2000f8ec0ff */
[----:B------:R-:W-:-:S05]  /*07b0*/  IMAD R4, R35, 0x21, R36 ;  /* 0x0000002123047824 */ /* 0x000fca00078e0224 */
[----:B------:R-:W-:-:S04]  /*07c0*/  MOV R7, UR10 ;  /* 0x0000000a00077c02 */ /* 0x000fc80008000f00 */
[----:B------:R-:W-:-:S05]  /*07d0*/  LEA R37, R4, R7, 0x3 ;  /* 0x0000000704257211 */ /* 0x000fca00078e18ff */
[----:B--2---:R1:W-:Y:S04]  /*07e0*/  STS.64 [R37], R16 ;  /* 0x0000001025007388 */ /* 0x0043e80000000a00 */
[----:B---3--:R1:W-:Y:S04]  /*07f0*/  STS.64 [R37+0x840], R14 ;  /* 0x0008400e25007388 */ /* 0x0083e80000000a00 */
[----:B----4-:R1:W-:Y:S04]  /*0800*/  STS.64 [R37+0x1080], R10 ;  /* 0x0010800a25007388 */ /* 0x0103e80000000a00 */
[----:B-----5:R1:W-:Y:S02]  /*0810*/  STS.64 [R37+0x18c0], R12 ;  /* 0x0018c00c25007388 */ /* 0x0203e40000000a00 */
.L_x_16:
[----:B------:R-:W-:Y:S01]  /*0820*/  BAR.SYNC.DEFER_BLOCKING 0x0 ;  /* 0x0000000000007b1d */ /* 0x000fe20000010000 */
[C---:B------:R-:W-:Y:S01]  /*0830*/  SHF.L.U32 R3, R35.reuse, 0x2, RZ ;  /* 0x0000000223037819 */ /* 0x040fe200000006ff */
[C---:B------:R-:W-:Y:S01]  /*0840*/  IMAD R28, R35.reuse, 0x84, R36 ;  /* 0x00000084231c7824 */ /* 0x040fe200078e0224 */
[----:B------:R-:W-:Y:S02]  /*0850*/  LEA R40, R35, UR7, 0x5 ;  /* 0x0000000723287c11 */ /* 0x000fe4000f8e28ff */
[C---:B------:R-:W-:Y:S01]  /*0860*/  ISETP.GE.U32.AND P1, PT, R3.reuse, R36, PT ;  /* 0x000000240300720c */ /* 0x040fe20003f26070 */
[----:B------:R-:W-:Y:S01]  /*0870*/  IMAD R38, R36, 0x21, R3 ;  /* 0x0000002124267824 */ /* 0x000fe200078e0203 */
[-C--:B------:R-:W-:Y:S01]  /*0880*/  LEA R28, R28, R7.reuse, 0x3 ;  /* 0x000000071c1c7211 */ /* 0x080fe200078e18ff */
[----:B------:R-:W-:Y:S01]  /*0890*/  BSSY.RECONVERGENT B0, `(.L_x_17) ;  /* 0x0000059000007945 */ /* 0x000fe20003800200 */
[----:B------:R-:W-:Y:S02]  /*08a0*/  IADD3 R9, PT, PT, R3, 0x1, RZ ;  /* 0x0000000103097810 */ /* 0x000fe40007ffe0ff */
[----:B------:R-:W-:-:S02]  /*08b0*/  LEA R38, R38, R7, 0x3 ;  /* 0x0000000726267211 */ /* 0x000fc400078e18ff */
[-C--:B------:R-:W-:Y:S02]  /*08c0*/  ISETP.GE.U32.AND P2, PT, R9, R36.reuse, PT ;  /* 0x000000240900720c */ /* 0x080fe40003f46070 */
[C---:B------:R-:W-:Y:S02]  /*08d0*/  IADD3 R9, PT, PT, R3.reuse, 0x2, RZ ;  /* 0x0000000203097810 */ /* 0x040fe40007ffe0ff */
[----:B------:R-:W-:Y:S02]  /*08e0*/  IADD3 R3, PT, PT, R3, 0x3, RZ ;  /* 0x0000000303037810 */ /* 0x000fe40007ffe0ff */
[-C--:B------:R-:W-:Y:S01]  /*08f0*/  ISETP.GE.U32.AND P3, PT, R9, R36.reuse, PT ;  /* 0x000000240900720c */ /* 0x080fe20003f66070 */
[----:B------:R-:W-:Y:S01]  /*0900*/  IMAD R9, R36, 0x108, R7 ;  /* 0x0000010824097824 */ /* 0x000fe200078e0207 */
[----:B------:R-:W-:Y:S02]  /*0910*/  ISETP.GE.U32.AND P4, PT, R3, R36, PT ;  /* 0x000000240300720c */ /* 0x000fe40003f86070 */
[----:B------:R-:W-:Y:S01]  /*0920*/  ISETP.GT.U32.AND P5, PT, R8, 0x1f, PT ;  /* 0x0000001f0800780c */ /* 0x000fe20003fa4070 */
[----:B01----:R-:W0:Y:S02]  /*0930*/  @!P1 LDS.64 R10, [R28] ;  /* 0x000000001c0a9984 */ /* 0x003e240000000a00 */
[----:B0-----:R-:W-:Y:S01]  /*0940*/  @!P1 FADD R13, RZ, -R11 ;  /* 0x8000000bff0d9221 */ /* 0x001fe20000000000 */
[----:B------:R-:W-:-:S05]  /*0950*/  MOV R12, R10 ;  /* 0x0000000a000c7202 */ /* 0x000fca0000000f00 */
[----:B------:R-:W-:Y:S04]  /*0960*/  @!P1 STS.64 [R38], R12 ;  /* 0x0000000c26009388 */ /* 0x000fe80000000a00 */
[----:B------:R-:W0:Y:S02]  /*0970*/  @!P2 LDS.64 R10, [R28+0x108] ;  /* 0x000108001c0aa984 */ /* 0x000e240000000a00 */
[----:B0-----:R-:W-:Y:S01]  /*0980*/  @!P2 FADD R15, RZ, -R11 ;  /* 0x8000000bff0fa221 */ /* 0x001fe20000000000 */
[----:B------:R-:W-:-:S05]  /*0990*/  MOV R14, R10 ;  /* 0x0000000a000e7202 */ /* 0x000fca0000000f00 */
[----:B------:R-:W-:Y:S04]  /*09a0*/  @!P2 STS.64 [R38+0x8], R14 ;  /* 0x0000080e2600a388 */ /* 0x000fe80000000a00 */
[----:B------:R-:W0:Y:S02]  /*09b0*/  @!P3 LDS.64 R10, [R28+0x210] ;  /* 0x000210001c0ab984 */ /* 0x000e240000000a00 */
[----:B0-----:R-:W-:Y:S01]  /*09c0*/  @!P3 FADD R17, RZ, -R11 ;  /* 0x8000000bff11b221 */ /* 0x001fe20000000000 */
[----:B------:R-:W-:-:S05]  /*09d0*/  MOV R16, R10 ;  /* 0x0000000a00107202 */ /* 0x000fca0000000f00 */
[----:B------:R-:W-:Y:S04]  /*09e0*/  @!P3 STS.64 [R38+0x10], R16 ;  /* 0x000010102600b388 */ /* 0x000fe80000000a00 */
[----:B------:R-:W0:Y:S02]  /*09f0*/  @!P4 LDS.64 R10, [R28+0x318] ;  /* 0x000318001c0ac984 */ /* 0x000e240000000a00 */
[----:B0-----:R-:W-:Y:S01]  /*0a00*/  @!P4 FADD R31, RZ, -R11 ;  /* 0x8000000bff1fc221 */ /* 0x001fe20000000000 */
[----:B------:R-:W-:-:S05]  /*0a10*/  MOV R30, R10 ;  /* 0x0000000a001e7202 */ /* 0x000fca0000000f00 */
[----:B------:R-:W-:Y:S01]  /*0a20*/  @!P4 STS.64 [R38+0x18], R30 ;  /* 0x0000181e2600c388 */ /* 0x000fe20000000a00 */
[----:B------:R-:W-:Y:S06]  /*0a30*/  BAR.SYNC.DEFER_BLOCKING 0x0 ;  /* 0x0000000000007b1d */ /* 0x000fec0000010000 */
[----:B------:R-:W0:Y:S04]  /*0a40*/  LDS.64 R24, [R38] ;  /* 0x0000000026187984 */ /* 0x000e280000000a00 */
[----:B------:R-:W1:Y:S04]  /*0a50*/  LDS.128 R12, [R40] ;  /* 0x00000000280c7984 */ /* 0x000e680000000c00 */
[----:B------:R-:W2:Y:S04]  /*0a60*/  LDS.64 R22, [R38+0x8] ;  /* 0x0000080026167984 */ /* 0x000ea80000000a00 */
[----:B------:R-:W3:Y:S04]  /*0a70*/  LDS.64 R20, [R38+0x10] ;  /* 0x0000100026147984 */ /* 0x000ee80000000a00 */
[----:B------:R-:W4:Y:S04]  /*0a80*/  LDS.128 R16, [R40+0x10] ;  /* 0x0000100028107984 */ /* 0x000f280000000c00 */
[----:B------:R-:W5:Y:S01]  /*0a90*/  LDS.64 R10, [R38+0x18] ;  /* 0x00001800260a7984 */ /* 0x000f620000000a00 */
[----:B0-----:R-:W-:Y:S01]  /*0aa0*/  FADD R25, RZ, -R25 ;  /* 0x80000019ff197221 */ /* 0x001fe20000000000 */
[----:B-1----:R-:W-:-:S03]  /*0ab0*/  FMUL R4, R24, R13 ;  /* 0x0000000d18047220 */ /* 0x002fc60000400000 */
[C---:B------:R-:W-:Y:S01]  /*0ac0*/  FMUL R13, R25.reuse, R13 ;  /* 0x0000000d190d7220 */ /* 0x040fe20000400000 */
[----:B--2---:R-:W-:Y:S01]  /*0ad0*/  FADD R23, RZ, -R23 ;  /* 0x80000017ff177221 */ /* 0x004fe20000000000 */
[-C--:B------:R-:W-:Y:S01]  /*0ae0*/  FMUL R6, R22, R15.reuse ;  /* 0x0000000f16067220 */ /* 0x080fe20000400000 */
[-C--:B------:R-:W-:Y:S01]  /*0af0*/  FFMA R4, R25, R12.reuse, R4 ;  /* 0x0000000c19047223 */ /* 0x080fe20000000004 */
[----:B------:R-:W-:Y:S01]  /*0b00*/  FFMA R13, R24, R12, -R13 ;  /* 0x0000000c180d7223 */ /* 0x000fe2000000080d */
[C---:B------:R-:W-:Y:S01]  /*0b10*/  FMUL R15, R23.reuse, R15 ;  /* 0x0000000f170f7220 */ /* 0x040fe20000400000 */
[----:B---3--:R-:W-:Y:S01]  /*0b20*/  FADD R21, RZ, -R21 ;  /* 0x80000015ff157221 */ /* 0x008fe20000000000 */
[-C--:B------:R-:W-:Y:S01]  /*0b30*/  FFMA R23, R23, R14.reuse, R6 ;  /* 0x0000000e17177223 */ /* 0x080fe20000000006 */
[----:B------:R-:W-:Y:S01]  /*0b40*/  FADD R4, RZ, R4 ;  /* 0x00000004ff047221 */ /* 0x000fe20000000000 */
[-C--:B----4-:R-:W-:Y:S01]  /*0b50*/  FMUL R6, R20, R17.reuse ;  /* 0x0000001114067220 */ /* 0x090fe20000400000 */
[----:B------:R-:W-:Y:S01]  /*0b60*/  FFMA R14, R22, R14, -R15 ;  /* 0x0000000e160e7223 */ /* 0x000fe2000000080f */
[----:B------:R-:W-:Y:S01]  /*0b70*/  FADD R13, RZ, R13 ;  /* 0x0000000dff0d7221 */ /* 0x000fe20000000000 */
[C---:B------:R-:W-:Y:S01]  /*0b80*/  FMUL R17, R21.reuse, R17 ;  /* 0x0000001115117220 */ /* 0x040fe20000400000 */
[----:B-----5:R-:W-:Y:S01]  /*0b90*/  FADD R11, RZ, -R11 ;  /* 0x8000000bff0b7221 */ /* 0x020fe20000000000 */
[-C--:B------:R-:W-:Y:S01]  /*0ba0*/  FFMA R21, R21, R16.reuse, R6 ;  /* 0x0000001015157223 */ /* 0x080fe20000000006 */
[-C--:B------:R-:W-:Y:S01]  /*0bb0*/  FMUL R6, R10, R19.reuse ;  /* 0x000000130a067220 */ /* 0x080fe20000400000 */
[----:B------:R-:W-:Y:S01]  /*0bc0*/  FADD R4, R4, R23 ;  /* 0x0000001704047221 */ /* 0x000fe20000000000 */
[----:B------:R-:W-:Y:S01]  /*0bd0*/  FADD R13, R13, R14 ;  /* 0x0000000e0d0d7221 */ /* 0x000fe20000000000 */
[----:B------:R-:W-:Y:S01]  /*0be0*/  FFMA R16, R20, R16, -R17 ;  /* 0x0000001014107223 */ /* 0x000fe20000000811 */
[C---:B------:R-:W-:Y:S01]  /*0bf0*/  FMUL R19, R11.reuse, R19 ;  /* 0x000000130b137220 */ /* 0x040fe20000400000 */
[----:B------:R-:W-:Y:S01]  /*0c00*/  FADD R4, R4, R21 ;  /* 0x0000001504047221 */ /* 0x000fe20000000000 */
[-C--:B------:R-:W-:Y:S01]  /*0c10*/  FFMA R11, R11, R18.reuse, R6 ;  /* 0x000000120b0b7223 */ /* 0x080fe20000000006 */
[----:B------:R-:W-:Y:S01]  /*0c20*/  FADD R13, R13, R16 ;  /* 0x000000100d0d7221 */ /* 0x000fe20000000000 */
[----:B------:R-:W-:Y:S01]  /*0c30*/  FFMA R10, R10, R18, -R19 ;  /* 0x000000120a0a7223 */ /* 0x000fe20000000813 */
[----:B------:R-:W-:-:S02]  /*0c40*/  IMAD R6, R35, -0x18, R38 ;  /* 0xffffffe823067824 */ /* 0x000fc400078e0226 */
[----:B------:R-:W-:Y:S01]  /*0c50*/  FADD R15, R4, R11 ;  /* 0x0000000b040f7221 */ /* 0x000fe20000000000 */
[----:B------:R-:W-:Y:S01]  /*0c60*/  FADD R14, R13, R10 ;  /* 0x0000000a0d0e7221 */ /* 0x000fe20000000000 */
[----:B------:R-:W-:Y:S01]  /*0c70*/  BAR.SYNC.DEFER_BLOCKING 0x0 ;  /* 0x0000000000007b1d */ /* 0x000fe20000010000 */
[----:B------:R-:W-:-:S05]  /*0c80*/  CS2R R10, SRZ ;  /* 0x00000000000a7805 */ /* 0x000fca000001ff00 */
[----:B------:R0:W-:Y:S02]  /*0c90*/  STS.64 [R6], R14 ;  /* 0x0000000e06007388 */ /* 0x0001e40000000a00 */
[----:B------:R-:W-:Y:S06]  /*0ca0*/  BAR.SYNC.DEFER_BLOCKING 0x0 ;  /* 0x0000000000007b1d */ /* 0x000fec0000010000 */
[----:B------:R-:W-:Y:S05]  /*0cb0*/  @P5 BRA `(.L_x_18) ;  /* 0x0000000000585947 */ /* 0x000fea0003800000 */
[----:B------:R-:W-:Y:S04]  /*0cc0*/  LDS.64 R10, [R9] ;  /* 0x00000000090a7984 */ /* 0x000fe80000000a00 */
[----:B0-----:R-:W0:Y:S04]  /*0cd0*/  LDS.64 R14, [R9+0x8] ;  /* 0x00000800090e7984 */ /* 0x001e280000000a00 */
[----:B------:R-:W1:Y:S04]  /*0ce0*/  LDS.64 R16, [R9+0x10] ;  /* 0x0000100009107984 */ /* 0x000e680000000a00 */
[----:B------:R-:W2:Y:S04]  /*0cf0*/  LDS.64 R18, [R9+0x18] ;  /* 0x0000180009127984 */ /* 0x000ea80000000a00 */
[----:B------:R-:W3:Y:S04]  /*0d00*/  LDS.64 R20, [R9+0x20] ;  /* 0x0000200009147984 */ /* 0x000ee80000000a00 */
[----:B------:R-:W4:Y:S04]  /*0d10*/  LDS.64 R22, [R9+0x28] ;  /* 0x0000280009167984 */ /* 0x000f280000000a00 */
[----:B------:R-:W5:Y:S04]  /*0d20*/  LDS.64 R24, [R9+0x30] ;  /* 0x0000300009187984 */ /* 0x000f680000000a00 */
[----:B------:R-:W5:Y:S01]  /*0d30*/  LDS.64 R12, [R9+0x38] ;  /* 0x00003800090c7984 */ /* 0x000f620000000a00 */
[----:B0-----:R-:W-:Y:S01]  /*0d40*/  FADD R3, R10, R14 ;  /* 0x0000000e0a037221 */ /* 0x001fe20000000000 */
[----:B------:R-:W-:-:S03]  /*0d50*/  FADD R4, R11, R15 ;  /* 0x0000000f0b047221 */ /* 0x000fc60000000000 */
[----:B-1----:R-:W-:Y:S01]  /*0d60*/  FADD R3, R3, R16 ;  /* 0x0000001003037221 */ /* 0x002fe20000000000 */
[----:B------:R-:W-:-:S03]  /*0d70*/  FADD R4, R4, R17 ;  /* 0x0000001104047221 */ /* 0x000fc60000000000 */
        /* <DEDUP_REMOVED lines=9> */
[----:B------:R-:W-:-:S07]  /*0e10*/  FADD R10, R4, R13 ;  /* 0x0000000d040a7221 */ /* 0x000fce0000000000 */
.L_x_18:
[----:B------:R-:W-:Y:S05]  /*0e20*/  BSYNC.RECONVERGENT B0 ;  /* 0x0000000000007941 */ /* 0x000fea0003800200 */
.L_x_17:
[----:B------:R-:W-:Y:S01]  /*0e30*/  BAR.SYNC.DEFER_BLOCKING 0x0 ;  /* 0x0000000000007b1d */ /* 0x000fe20000010000 */
[----:B------:R-:W-:-:S05]  /*0e40*/  USHF.L.U32 UR10, UR14, 0x5, URZ ;  /* 0x000000050e0a7899 */ /* 0x000fca00080006ff */
[----:B------:R-:W-:Y:S07]  /*0e50*/  BRA.U UP0, `(.L_x_19) ;  /* 0x0000000100c47547 */ /* 0x000fee000b800000 */
[----:B------:R-:W1:Y:S01]  /*0e60*/  LDCU UR13, c[0x0][0x3d0] ;  /* 0x00007a00ff0d77ac */ /* 0x000e620008000800 */
[----:B------:R-:W-:Y:S02]  /*0e70*/  LOP3.LUT R3, R36, 0x20, RZ, 0xfc, !PT ;  /* 0x0000002024037812 */ /* 0x000fe400078efcff */
[----:B------:R-:W-:Y:S01]  /*0e80*/  P2R R4, PR, RZ, 0x1 ;  /* 0x00000001ff047803 */ /* 0x000fe20000000000 */
[----:B------:R-:W-:Y:S01]  /*0e90*/  USHF.R.S32.HI UR11, URZ, 0x1f, UR10 ;  /* 0x0000001fff0b7899 */ /* 0x000fe2000801140a */
[----:B-1----:R-:W-:-:S04]  /*0ea0*/  VIMNMX R3, PT, PT, R3, UR13, PT ;  /* 0x0000000d03037c48 */ /* 0x002fc8000bfe0100 */
[----:B------:R-:W-:-:S04]  /*0eb0*/  IADD3 R13, PT, PT, R3, UR10, RZ ;  /* 0x0000000a030d7c10 */ /* 0x000fc8000fffe0ff */
[C---:B------:R-:W-:Y:S01]  /*0ec0*/  IADD3 R25, PT, PT, -R13.reuse, RZ, RZ ;  /* 0x000000ff0d197210 */ /* 0x040fe20007ffe1ff */
[----:B------:R-:W-:Y:S01]  /*0ed0*/  IMAD.WIDE R26, R13, 0x8, R26 ;  /* 0x000000080d1a7825 */ /* 0x000fe200078e021a */
[----:B------:R-:W-:Y:S02]  /*0ee0*/  MOV R13, UR5 ;  /* 0x00000005000d7c02 */ /* 0x000fe40008000f00 */
[----:B------:R-:W-:Y:S02]  /*0ef0*/  SHF.R.S32.HI R3, RZ, 0x1f, R25 ;  /* 0x0000001fff037819 */ /* 0x000fe40000011419 */
[----:B------:R-:W-:Y:S01]  /*0f00*/  IADD3 R25, P0, P6, R25, UR10, R36 ;  /* 0x0000000a19197c10 */ /* 0x000fe2000fe1e024 */
[----:B------:R-:W-:-:S03]  /*0f10*/  IMAD.WIDE R12, R13, 0x8, R26 ;  /* 0x000000080d0c7825 */ /* 0x000fc600078e021a */
[----:B------:R-:W-:Y:S02]  /*0f20*/  IADD3.X R3, PT, PT, R3, UR11, RZ, P0, P6 ;  /* 0x0000000b03037c10 */ /* 0x000fe400087ec4ff */
[----:B------:R-:W-:Y:S02]  /*0f30*/  ISETP.NE.AND P0, PT, R4, RZ, PT ;  /* 0x000000ff0400720c */ /* 0x000fe40003f05270 */
[----:B------:R-:W-:-:S04]  /*0f40*/  IADD3 R4, PT, PT, R35, 0x28, RZ ;  /* 0x0000002823047810 */ /* 0x000fc80007ffe0ff */
[----:B------:R-:W-:-:S13]  /*0f50*/  ISETP.GT.AND P6, PT, R4, UR13, PT ;  /* 0x0000000d04007c0c */ /* 0x000fda000bfc4270 */
[----:B0-----:R-:W2:Y:S01]  /*0f60*/  @!P6 LDG.E.64 R14, desc[UR16][R12.64] ;  /* 0x000000100c0ee981 */ /* 0x001ea2000c1e1b00 */
[----:B------:R-:W-:Y:S02]  /*0f70*/  @P6 MOV R16, 0x47c34f80 ;  /* 0x47c34f8000106802 */ /* 0x000fe40000000f00 */
[----:B------:R-:W-:Y:S02]  /*0f80*/  @P6 MOV R17, 0x47c34f80 ;  /* 0x47c34f8000116802 */ /* 0x000fe40000000f00 */
[----:B------:R-:W-:Y:S02]  /*0f90*/  IADD3 R4, PT, PT, R35, 0x30, RZ ;  /* 0x0000003023047810 */ /* 0x000fe40007ffe0ff */
[----:B------:R-:W-:-:S05]  /*0fa0*/  MOV R19, UR14 ;  /* 0x0000000e00137c02 */ /* 0x000fca0008000f00 */
[----:B------:R-:W-:Y:S01]  /*0fb0*/  IMAD.WIDE R18, R19, 0x40, R12 ;  /* 0x0000004013127825 */ /* 0x000fe200078e020c */
[----:B--2---:R0:W-:Y:S04]  /*0fc0*/  @!P6 STS.64 [R37+0x840], R14 ;  /* 0x0008400e2500e388 */ /* 0x0041e80000000a00 */
[----:B------:R1:W-:Y:S01]  /*0fd0*/  @P6 STS.64 [R37+0x840], R16 ;  /* 0x0008401025006388 */ /* 0x0003e20000000a00 */
[----:B------:R-:W-:-:S13]  /*0fe0*/  ISETP.GT.AND P6, PT, R4, UR13, PT ;  /* 0x0000000d04007c0c */ /* 0x000fda000bfc4270 */
[----:B------:R-:W2:Y:S01]  /*0ff0*/  @!P6 LDG.E.64 R20, desc[UR16][R18.64] ;  /* 0x000000101214e981 */ /* 0x000ea2000c1e1b00 */
[----:B------:R-:W-:Y:S02]  /*1000*/  @P6 MOV R22, 0x47c34f80 ;  /* 0x47c34f8000166802 */ /* 0x000fe40000000f00 */
[----:B------:R-:W-:Y:S02]  /*1010*/  @P6 MOV R23, 0x47c34f80 ;  /* 0x47c34f8000176802 */ /* 0x000fe40000000f00 */
[----:B------:R-:W-:Y:S02]  /*1020*/  IADD3 R4, PT, PT, R35, 0x38, RZ ;  /* 0x0000003823047810 */ /* 0x000fe40007ffe0ff */
[----:B0-----:R-:W-:Y:S01]  /*1030*/  MOV R15, UR14 ;  /* 0x0000000e000f7c02 */ /* 0x001fe20008000f00 */
[----:B--2---:R2:W-:Y:S04]  /*1040*/  @!P6 STS.64 [R37+0x1080], R20 ;  /* 0x001080142500e388 */ /* 0x0045e80000000a00 */
[----:B------:R2:W-:Y:S01]  /*1050*/  @P6 STS.64 [R37+0x1080], R22 ;  /* 0x0010801625006388 */ /* 0x0005e20000000a00 */
[----:B------:R-:W-:-:S13]  /*1060*/  ISETP.GT.AND P6, PT, R4, UR13, PT ;  /* 0x0000000d04007c0c */ /* 0x000fda000bfc4270 */
[----:B------:R-:W-:-:S06]  /*1070*/  @!P6 IMAD.WIDE R14, R15, 0x40, R18 ;  /* 0x000000400f0ee825 */ /* 0x000fcc00078e0212 */
[----:B------:R-:W3:Y:S01]  /*1080*/  @!P6 LDG.E.64 R14, desc[UR16][R14.64] ;  /* 0x000000100e0ee981 */ /* 0x000ee2000c1e1b00 */
[----:B------:R-:W-:Y:S02]  /*1090*/  @P6 MOV R12, 0x47c34f80 ;  /* 0x47c34f80000c6802 */ /* 0x000fe40000000f00 */
[----:B------:R-:W-:Y:S02]  /*10a0*/  @P6 MOV R13, 0x47c34f80 ;  /* 0x47c34f80000d6802 */ /* 0x000fe40000000f00 */
[----:B------:R-:W-:Y:S01]  /*10b0*/  IADD3 R4, PT, PT, R35, 0x20, RZ ;  /* 0x0000002023047810 */ /* 0x000fe20007ffe0ff */
[----:B---3--:R2:W-:Y:S04]  /*10c0*/  @!P6 STS.64 [R37+0x18c0], R14 ;  /* 0x0018c00e2500e388 */ /* 0x0085e80000000a00 */
[----:B------:R2:W-:Y:S01]  /*10d0*/  @P6 STS.64 [R37+0x18c0], R12 ;  /* 0x0018c00c25006388 */ /* 0x0005e20000000a00 */
[----:B------:R-:W-:-:S13]  /*10e0*/  ISETP.GT.AND P6, PT, R4, UR13, PT ;  /* 0x0000000d04007c0c */ /* 0x000fda000bfc4270 */
[----:B-1----:R-:W3:Y:S01]  /*10f0*/  @!P6 LDG.E.64 R16, desc[UR16][R26.64] ;  /* 0x000000101a10e981 */ /* 0x002ee2000c1e1b00 */
[----:B------:R-:W-:Y:S02]  /*1100*/  @P6 MOV R18, 0x47c34f80 ;  /* 0x47c34f8000126802 */ /* 0x000fe40000000f00 */
[----:B------:R-:W-:-:S05]  /*1110*/  @P6 MOV R19, 0x47c34f80 ;  /* 0x47c34f8000136802 */ /* 0x000fca0000000f00 */
[----:B------:R2:W-:Y:S04]  /*1120*/  @P6 STS.64 [R37], R18 ;  /* 0x0000001225006388 */ /* 0x0005e80000000a00 */
[----:B---3--:R2:W-:Y:S01]  /*1130*/  @!P6 STS.64 [R37], R16 ;  /* 0x000000102500e388 */ /* 0x0085e20000000a00 */
[----:B------:R-:W-:-:S04]  /*1140*/  LEA R4, P6, R25, R26, 0x3 ;  /* 0x0000001a19047211 */ /* 0x000fc800078c18ff */
[----:B------:R-:W-:Y:S01]  /*1150*/  LEA.HI.X R3, R25, R27, R3, 0x3, P6 ;  /* 0x0000001b19037211 */ /* 0x000fe200030f1c03 */
[----:B------:R-:W-:Y:S08]  /*1160*/  BRA `(.L_x_20) ;  /* 0x0000000000487947 */ /* 0x000ff00003800000 */
.L_x_19:
[----:B------:R-:W-:Y:S02]  /*1170*/  MOV R3, UR10 ;  /* 0x0000000a00037c02 */ /* 0x000fe40008000f00 */
[----:B0-----:R-:W-:Y:S02]  /*1180*/  MOV R15, UR5 ;  /* 0x00000005000f7c02 */ /* 0x001fe40008000f00 */
[----:B------:R-:W-:Y:S01]  /*1190*/  MOV R17, UR14 ;  /* 0x0000000e00117c02 */ /* 0x000fe20008000f00 */
[----:B------:R-:W-:Y:S01]  /*11a0*/  IMAD.WIDE R26, R3, 0x8, R26 ;  /* 0x00000008031a7825 */ /* 0x000fe200078e021a */
[----:B------:R-:W-:-:S04]  /*11b0*/  MOV R13, UR14 ;  /* 0x0000000e000d7c02 */ /* 0x000fc80008000f00 */
[----:B------:R-:W2:Y:S01]  /*11c0*/  LDG.E.64 R18, desc[UR16][R26.64+0x100] ;  /* 0x000100101a127981 */ /* 0x000ea2000c1e1b00 */
[----:B------:R-:W-:-:S04]  /*11d0*/  IMAD.WIDE R14, R15, 0x8, R26 ;  /* 0x000000080f0e7825 */ /* 0x000fc800078e021a */
[----:B------:R-:W-:Y:S02]  /*11e0*/  IMAD.WIDE R16, R17, 0x40, R14 ;  /* 0x0000004011107825 */ /* 0x000fe400078e020e */
[----:B------:R-:W3:Y:S02]  /*11f0*/  LDG.E.64 R14, desc[UR16][R14.64+0x100] ;  /* 0x000100100e0e7981 */ /* 0x000ee4000c1e1b00 */
[----:B------:R-:W-:Y:S02]  /*1200*/  IMAD.WIDE R12, R13, 0x40, R16 ;  /* 0x000000400d0c7825 */ /* 0x000fe400078e0210 */
[----:B------:R-:W4:Y:S04]  /*1210*/  LDG.E.64 R16, desc[UR16][R16.64+0x100] ;  /* 0x0001001010107981 */ /* 0x000f28000c1e1b00 */
[----:B------:R-:W5:Y:S01]  /*1220*/  LDG.E.64 R12, desc[UR16][R12.64+0x100] ;  /* 0x000100100c0c7981 */ /* 0x000f62000c1e1b00 */
[----:B------:R-:W-:-:S02]  /*1230*/  MOV R4, R26 ;  /* 0x0000001a00047202 */ /* 0x000fc40000000f00 */
[----:B------:R-:W-:Y:S01]  /*1240*/  MOV R3, R27 ;  /* 0x0000001b00037202 */ /* 0x000fe20000000f00 */
[----:B--2---:R0:W-:Y:S04]  /*1250*/  STS.64 [R37], R18 ;  /* 0x0000001225007388 */ /* 0x0041e80000000a00 */
[----:B---3--:R0:W-:Y:S04]  /*1260*/  STS.64 [R37+0x840], R14 ;  /* 0x0008400e25007388 */ /* 0x0081e80000000a00 */
[----:B----4-:R0:W-:Y:S04]  /*1270*/  STS.64 [R37+0x1080], R16 ;  /* 0x0010801025007388 */ /* 0x0101e80000000a00 */
[----:B-----5:R0:W-:Y:S02]  /*1280*/  STS.64 [R37+0x18c0], R12 ;  /* 0x0018c00c25007388 */ /* 0x0201e40000000a00 */
.L_x_20:
[----:B------:R-:W-:Y:S01]  /*1290*/  BAR.SYNC.DEFER_BLOCKING 0x0 ;  /* 0x0000000000007b1d */ /* 0x000fe20000010000 */
[----:B------:R-:W-:Y:S01]  /*12a0*/  HFMA2 R42, -RZ, RZ, 0, 0 ;  /* 0x00000000ff2a7431 */ /* 0x000fe200000001ff */
[----:B------:R-:W-:-:S04]  /*12b0*/  MOV R39, RZ ;  /* 0x000000ff00277202 */ /* 0x000fc80000000f00 */
[----:B------:R-:W-:Y:S01]  /*12c0*/  BSSY.RECONVERGENT B0, `(.L_x_21) ;  /* 0x0000051000007945 */ /* 0x000fe20003800200 */
[----:B0-2---:R-:W0:Y:S02]  /*12d0*/  @!P1 LDS.64 R12, [R28] ;  /* 0x000000001c0c9984 */ /* 0x005e240000000a00 */
[----:B0-----:R-:W-:-:S06]  /*12e0*/  @!P1 FADD R15, RZ, -R13 ;  /* 0x8000000dff0f9221 */ /* 0x001fcc0000000000 */
[----:B------:R-:W0:Y:S02]  /*12f0*/  @P1 LDS.64 R14, [R38] ;  /* 0x00000000260e1984 */ /* 0x000e240000000a00 */
[----:B0-----:R-:W-:-:S04]  /*1300*/  @P1 MOV R12, R14 ;  /* 0x0000000e000c1202 */ /* 0x001fc80000000f00 */
[----:B------:R-:W-:-:S05]  /*1310*/  MOV R14, R12 ;  /* 0x0000000c000e7202 */ /* 0x000fca0000000f00 */
[----:B------:R-:W-:Y:S04]  /*1320*/  STS.64 [R38], R14 ;  /* 0x0000000e26007388 */ /* 0x000fe80000000a00 */
[----:B------:R-:W0:Y:S02]  /*1330*/  @!P2 LDS.64 R12, [R28+0x108] ;  /* 0x000108001c0ca984 */ /* 0x000e240000000a00 */
[----:B0-----:R-:W-:Y:S01]  /*1340*/  @!P2 FADD R17, RZ, -R13 ;  /* 0x8000000dff11a221 */ /* 0x001fe20000000000 */
[----:B------:R-:W-:-:S05]  /*1350*/  MOV R16, R12 ;  /* 0x0000000c00107202 */ /* 0x000fca0000000f00 */
[----:B------:R-:W-:Y:S01]  /*1360*/  @!P2 STS.64 [R38+0x8], R16 ;  /* 0x000008102600a388 */ /* 0x000fe20000000a00 */
[----:B------:R-:W-:-:S03]  /*1370*/  ISETP.NE.AND P2, PT, R35, 0x1, PT ;  /* 0x000000012300780c */ /* 0x000fc60003f45270 */
        /* <DEDUP_REMOVED lines=10> */
[----:B------:R-:W1:Y:S04]  /*1420*/  LDS.128 R12, [R40+0x100] ;  /* 0x00010000280c7984 */ /* 0x000e680000000c00 */
        /* <DEDUP_REMOVED lines=8> */
[-C--:B------:R-:W-:Y:S02]  /*14b0*/  FMUL R30, R22, R15.reuse ;  /* 0x0000000f161e7220 */ /* 0x080fe40000400000 */
[-C--:B------:R-:W-:Y:S01]  /*14c0*/  FFMA R13, R20, R12.reuse, -R13 ;  /* 0x0000000c140d7223 */ /* 0x080fe2000000080d */
[----:B------:R-:W-:Y:S01]  /*14d0*/  FFMA R28, R21, R12, R28 ;  /* 0x0000000c151c7223 */ /* 0x000fe2000000001c */
[C---:B------:R-:W-:Y:S01]  /*14e0*/  FMUL R15, R23.reuse, R15 ;  /* 0x0000000f170f7220 */ /* 0x040fe20000400000 */
[----:B---3--:R-:W-:Y:S01]  /*14f0*/  FADD R25, RZ, -R25 ;  /* 0x80000019ff197221 */ /* 0x008fe20000000000 */
[-C--:B------:R-:W-:Y:S01]  /*1500*/  FFMA R23, R23, R14.reuse, R30 ;  /* 0x0000000e17177223 */ /* 0x080fe2000000001e */
[----:B------:R-:W-:Y:S01]  /*1510*/  FADD R13, RZ, R13 ;  /* 0x0000000dff0d7221 */ /* 0x000fe20000000000 */
[----:B------:R-:W-:Y:S01]  /*1520*/  FFMA R14, R22, R14, -R15 ;  /* 0x0000000e160e7223 */ /* 0x000fe2000000080f */
[-C--:B----4-:R-:W-:Y:S01]  /*1530*/  FMUL R12, R24, R17.reuse ;  /* 0x00000011180c7220 */ /* 0x090fe20000400000 */
[----:B------:R-:W-:Y:S01]  /*1540*/  FADD R28, RZ, R28 ;  /* 0x0000001cff1c7221 */ /* 0x000fe20000000000 */
[----:B------:R-:W-:Y:S01]  /*1550*/  FMUL R17, R25, R17 ;  /* 0x0000001119117220 */ /* 0x000fe20000400000 */
[----:B-----5:R-:W-:Y:S01]  /*1560*/  FADD R27, RZ, -R27 ;  /* 0x8000001bff1b7221 */ /* 0x020fe20000000000 */
[----:B------:R-:W-:Y:S01]  /*1570*/  FADD R13, R13, R14 ;  /* 0x0000000e0d0d7221 */ /* 0x000fe20000000000 */
[-C--:B------:R-:W-:Y:S01]  /*1580*/  FFMA R12, R25, R16.reuse, R12 ;  /* 0x00000010190c7223 */ /* 0x080fe2000000000c */
[-C--:B------:R-:W-:Y:S01]  /*1590*/  FMUL R14, R26, R19.reuse ;  /* 0x000000131a0e7220 */ /* 0x080fe20000400000 */
[----:B------:R-:W-:Y:S01]  /*15a0*/  FADD R23, R28, R23 ;  /* 0x000000171c177221 */ /* 0x000fe20000000000 */
[----:B------:R-:W-:Y:S01]  /*15b0*/  FFMA R16, R24, R16, -R17 ;  /* 0x0000001018107223 */ /* 0x000fe20000000811 */
[C---:B------:R-:W-:Y:S01]  /*15c0*/  FMUL R19, R27.reuse, R19 ;  /* 0x000000131b137220 */ /* 0x040fe20000400000 */
[-C--:B------:R-:W-:Y:S01]  /*15d0*/  FFMA R27, R27, R18.reuse, R14 ;  /* 0x000000121b1b7223 */ /* 0x080fe2000000000e */
[----:B------:R-:W-:Y:S01]  /*15e0*/  FADD R12, R23, R12 ;  /* 0x0000000c170c7221 */ /* 0x000fe20000000000 */
[----:B------:R-:W-:Y:S01]  /*15f0*/  FADD R13, R13, R16 ;  /* 0x000000100d0d7221 */ /* 0x000fe20000000000 */
[----:B------:R-:W-:-:S02]  /*1600*/  FFMA R18, R26, R18, -R19 ;  /* 0x000000121a127223 */ /* 0x000fc40000000813 */
[----:B------:R-:W-:Y:S02]  /*1610*/  FADD R19, R12, R27 ;  /* 0x0000001b0c137221 */ /* 0x000fe40000000000 */
[----:B------:R-:W-:Y:S01]  /*1620*/  FADD R18, R13, R18 ;  /* 0x000000120d127221 */ /* 0x000fe20000000000 */
[----:B------:R-:W-:Y:S06]  /*1630*/  BAR.SYNC.DEFER_BLOCKING 0x0 ;  /* 0x0000000000007b1d */ /* 0x000fec0000010000 */
[----:B------:R0:W-:Y:S02]  /*1640*/  STS.64 [R6], R18 ;  /* 0x0000001206007388 */ /* 0x0001e40000000a00 */
[----:B------:R-:W-:Y:S06]  /*1650*/  BAR.SYNC.DEFER_BLOCKING 0x0 ;  /* 0x0000000000007b1d */ /* 0x000fec0000010000 */
[----:B------:R-:W-:Y:S05]  /*1660*/  @P2 BRA `(.L_x_22) ;  /* 0x0000000000582947 */ /* 0x000fea0003800000 */
[----:B------:R-:W-:Y:S04]  /*1670*/  LDS.64 R12, [R9] ;  /* 0x00000000090c7984 */ /* 0x000fe80000000a00 */
[----:B------:R-:W1:Y:S04]  /*1680*/  LDS.64 R14, [R9+0x8] ;  /* 0x00000800090e7984 */ /* 0x000e680000000a00 */
[----:B------:R-:W2:Y:S04]  /*1690*/  LDS.64 R16, [R9+0x10] ;  /* 0x0000100009107984 */ /* 0x000ea80000000a00 */
[----:B0-----:R-:W0:Y:S04]  /*16a0*/  LDS.64 R18, [R9+0x18] ;  /* 0x0000180009127984 */ /* 0x001e280000000a00 */
[----:B------:R-:W3:Y:S04]  /*16b0*/  LDS.64 R20, [R9+0x20] ;  /* 0x0000200009147984 */ /* 0x000ee80000000a00 */
[----:B------:R-:W4:Y:S04]  /*16c0*/  LDS.64 R22, [R9+0x28] ;  /* 0x0000280009167984 */ /* 0x000f280000000a00 */
[----:B------:R-:W5:Y:S04]  /*16d0*/  LDS.64 R24, [R9+0x30] ;  /* 0x0000300009187984 */ /* 0x000f680000000a00 */
[----:B------:R-:W5:Y:S01]  /*16e0*/  LDS.64 R26, [R9+0x38] ;  /* 0x00003800091a7984 */ /* 0x000f620000000a00 */
[----:B-1----:R-:W-:Y:S01]  /*16f0*/  FADD R29, R12, R14 ;  /* 0x0000000e0c1d7221 */ /* 0x002fe20000000000 */
[----:B------:R-:W-:-:S03]  /*1700*/  FADD R12, R13, R15 ;  /* 0x0000000f0d0c7221 */ /* 0x000fc60000000000 */
[----:B--2---:R-:W-:Y:S01]  /*1710*/  FADD R29, R29, R16 ;  /* 0x000000101d1d7221 */ /* 0x004fe20000000000 */
[----:B------:R-:W-:-:S03]  /*1720*/  FADD R12, R12, R17 ;  /* 0x000000110c0c7221 */ /* 0x000fc60000000000 */
[----:B0-----:R-:W-:Y:S01]  /*1730*/  FADD R29, R29, R18 ;  /* 0x000000121d1d7221 */ /* 0x001fe20000000000 */
        /* <DEDUP_REMOVED lines=9> */
.L_x_22:
[----:B------:R-:W-:Y:S05]  /*17d0*/  BSYNC.RECONVERGENT B0 ;  /* 0x0000000000007941 */ /* 0x000fea0003800200 */
.L_x_21:
[----:B------:R-:W-:Y:S01]  /*17e0*/  BAR.SYNC.DEFER_BLOCKING 0x0 ;  /* 0x0000000000007b1d */ /* 0x000fe20000010000 */
[----:B------:R-:W-:Y:S02]  /*17f0*/  IADD3 R15, PT, PT, RZ, -UR10, RZ ;  /* 0x8000000aff0f7c10 */ /* 0x000fe4000fffe0ff */
[----:B------:R-:W-:Y:S02]  /*1800*/  MOV R12, R4 ;  /* 0x00000004000c7202 */ /* 0x000fe40000000f00 */
[----:B------:R-:W-:-:S03]  /*1810*/  MOV R13, R3 ;  /* 0x00000003000d7202 */ /* 0x000fc60000000f00 */
[----:B------:R-:W-:Y:S01]  /*1820*/  IMAD.WIDE R12, R15, 0x8, R12 ;  /* 0x000000080f0c7825 */ /* 0x000fe200078e020c */
[----:B------:R-:W-:Y:S02]  /*1830*/  BAR.SYNC.DEFER_BLOCKING 0x0 ;  /* 0x0000000000007b1d */ /* 0x000fe40000010000 */
[----:B------:R-:W-:-:S04]  /*1840*/  IADD3 R4, P1, PT, R12, 0x100, RZ ;  /* 0x000001000c047810 */ /* 0x000fc80007f3e0ff */
[----:B------:R-:W-:Y:S01]  /*1850*/  IADD3.X R3, PT, PT, RZ, R13, RZ, P1, !PT ;  /* 0x0000000dff037210 */ /* 0x000fe20000ffe4ff */
[----:B------:R-:W-:Y:S08]  /*1860*/  BRA.U UP0, `(.L_x_23) ;  /* 0x00000001009c7547 */ /* 0x000ff0000b800000 */
[----:B------:R-:W1:Y:S01]  /*1870*/  LDCU UR10, c[0x0][0x3d0] ;  /* 0x00007a00ff0a77ac */ /* 0x000e620008000800 */
[----:B------:R-:W-:Y:S01]  /*1880*/  IADD3 R15, PT, PT, -R36, RZ, RZ ;  /* 0x000000ff240f7210 */ /* 0x000fe20007ffe1ff */
[----:B------:R-:W-:Y:S01]  /*1890*/  HFMA2 R24, -RZ, RZ, 7.76171875, 30 ;  /* 0x47c34f80ff187431 */ /* 0x000fe200000001ff */
[----:B------:R-:W-:Y:S01]  /*18a0*/  MOV R23, UR5 ;  /* 0x0000000500177c02 */ /* 0x000fe20008000f00 */
[----:B------:R-:W-:Y:S01]  /*18b0*/  HFMA2 R20, -RZ, RZ, 7.76171875, 30 ;  /* 0x47c34f80ff147431 */ /* 0x000fe200000001ff */
[----:B------:R-:W-:Y:S01]  /*18c0*/  SHF.R.S32.HI R13, RZ, 0x1f, R15 ;  /* 0x0000001fff0d7819 */ /* 0x000fe2000001140f */
[----:B0-----:R-:W-:Y:S01]  /*18d0*/  HFMA2 R18, -RZ, RZ, 7.76171875, 30 ;  /* 0x47c34f80ff127431 */ /* 0x001fe200000001ff */
[----:B------:R-:W-:Y:S01]  /*18e0*/  MOV R27, UR14 ;  /* 0x0000000e001b7c02 */ /* 0x000fe20008000f00 */
[----:B------:R-:W-:Y:S01]  /*18f0*/  HFMA2 R16, -RZ, RZ, 7.76171875, 30 ;  /* 0x47c34f80ff107431 */ /* 0x000fe200000001ff */
[----:B------:R-:W-:Y:S02]  /*1900*/  MOV R25, 0x47c34f80 ;  /* 0x47c34f8000197802 */ /* 0x000fe40000000f00 */
[----:B------:R-:W-:-:S02]  /*1910*/  MOV R21, 0x47c34f80 ;  /* 0x47c34f8000157802 */ /* 0x000fc40000000f00 */
[----:B------:R-:W-:Y:S02]  /*1920*/  MOV R19, 0x47c34f80 ;  /* 0x47c34f8000137802 */ /* 0x000fe40000000f00 */
[----:B------:R-:W-:Y:S02]  /*1930*/  MOV R17, 0x47c34f80 ;  /* 0x47c34f8000117802 */ /* 0x000fe40000000f00 */
[----:B-1----:R-:W-:-:S04]  /*1940*/  VIMNMX R28, PT, PT, R36, UR10, PT ;  /* 0x0000000a241c7c48 */ /* 0x002fc8000bfe0100 */
[C---:B------:R-:W-:Y:S02]  /*1950*/  IADD3 R14, P1, PT, R28.reuse, R15, RZ ;  /* 0x0000000f1c0e7210 */ /* 0x040fe40007f3e0ff */
[----:B------:R-:W-:Y:S02]  /*1960*/  IADD3 R15, PT, PT, R35, 0x8, RZ ;  /* 0x00000008230f7810 */ /* 0x000fe40007ffe0ff */
[----:B------:R-:W-:Y:S02]  /*1970*/  LEA.HI.X.SX32 R13, R28, R13, 0x1, P1 ;  /* 0x0000000d1c0d7211 */ /* 0x000fe400008f0eff */
[----:B------:R-:W-:Y:S02]  /*1980*/  LEA R12, P3, R14, R4, 0x3 ;  /* 0x000000040e0c7211 */ /* 0x000fe400078618ff */
[----:B------:R-:W-:Y:S02]  /*1990*/  ISETP.GT.AND P1, PT, R15, UR10, PT ;  /* 0x0000000a0f007c0c */ /* 0x000fe4000bf24270 */
[----:B------:R-:W-:-:S02]  /*19a0*/  IADD3 R15, PT, PT, R35, 0x18, RZ ;  /* 0x00000018230f7810 */ /* 0x000fc40007ffe0ff */
[----:B------:R-:W-:Y:S02]  /*19b0*/  LEA.HI.X R13, R14, R3, R13, 0x3, P3 ;  /* 0x000000030e0d7211 */ /* 0x000fe400018f1c0d */
[----:B------:R-:W-:Y:S02]  /*19c0*/  ISETP.GT.AND P6, PT, R15, UR10, PT ;  /* 0x0000000a0f007c0c */ /* 0x000fe4000bfc4270 */
[----:B------:R-:W-:Y:S01]  /*19d0*/  IADD3 R4, PT, PT, R35, 0x10, RZ ;  /* 0x0000001023047810 */ /* 0x000fe20007ffe0ff */
[----:B------:R-:W-:Y:S01]  /*19e0*/  IMAD.WIDE R22, R23, 0x8, R12 ;  /* 0x0000000817167825 */ /* 0x000fe200078e020c */
[----:B------:R-:W-:Y:S02]  /*19f0*/  MOV R15, UR14 ;  /* 0x0000000e000f7c02 */ /* 0x000fe40008000f00 */
[----:B------:R-:W-:Y:S02]  /*1a00*/  ISETP.GT.AND P4, PT, R4, UR10, PT ;  /* 0x0000000a04007c0c */ /* 0x000fe4000bf84270 */
[----:B------:R-:W-:Y:S01]  /*1a10*/  ISETP.GT.AND P3, PT, R35, UR10, PT ;  /* 0x0000000a23007c0c */ /* 0x000fe2000bf64270 */
[----:B------:R-:W-:Y:S01]  /*1a20*/  IMAD.WIDE R14, R15, 0x40, R22 ;  /* 0x000000400f0e7825 */ /* 0x000fe200078e0216 */
[----:B------:R-:W-:Y:S01]  /*1a30*/  IADD3 R29, PT, PT, -R28, RZ, RZ ;  /* 0x000000ff1c1d7210 */ /* 0x000fe20007ffe1ff */
[----:B------:R0:W5:Y:S02]  /*1a40*/  @!P1 LDG.E.64 R18, desc[UR16][R22.64] ;  /* 0x0000001016129981 */ /* 0x000164000c1e1b00 */
[----:B------:R-:W-:-:S06]  /*1a50*/  @!P6 IMAD.WIDE R26, R27, 0x40, R14 ;  /* 0x000000401b1ae825 */ /* 0x000fcc00078e020e */
[----:B------:R0:W5:Y:S04]  /*1a60*/  @!P4 LDG.E.64 R24, desc[UR16][R14.64] ;  /* 0x000000100e18c981 */ /* 0x000168000c1e1b00 */
[----:B------:R0:W5:Y:S01]  /*1a70*/  @!P6 LDG.E.64 R20, desc[UR16][R26.64] ;  /* 0x000000101a14e981 */ /* 0x000162000c1e1b00 */
[----:B------:R-:W-:-:S03]  /*1a80*/  IADD3 R3, P1, PT, R36, R29, RZ ;  /* 0x0000001d24037210 */ /* 0x000fc60007f3e0ff */
[----:B------:R0:W5:Y:S01]  /*1a90*/  @!P3 LDG.E.64 R16, desc[UR16][R12.64] ;  /* 0x000000100c10b981 */ /* 0x000162000c1e1b00 */
[----:B------:R-:W-:Y:S02]  /*1aa0*/  LEA R4, P3, R3, R12, 0x3 ;  /* 0x0000000c03047211 */ /* 0x000fe400078618ff */
[----:B------:R-:W-:-:S04]  /*1ab0*/  LEA.HI.X.SX32 R28, R29, RZ, 0x1, P1 ;  /* 0x000000ff1d1c7211 */ /* 0x000fc800008f0eff */
[----:B------:R-:W-:Y:S01]  /*1ac0*/  LEA.HI.X R3, R3, R13, R28, 0x3, P3 ;  /* 0x0000000d03037211 */ /* 0x000fe200018f1c1c */
[----:B------:R-:W-:Y:S06]  /*1ad0*/  BRA `(.L_x_24) ;  /* 0x0000000000307947 */ /* 0x000fec0003800000 */
.L_x_23:
[----:B0-----:R-:W-:Y:S02]  /*1ae0*/  MOV R19, UR5 ;  /* 0x0000000500137c02 */ /* 0x001fe40008000f00 */
[----:B------:R-:W-:Y:S02]  /*1af0*/  MOV R12, R4 ;  /* 0x00000004000c7202 */ /* 0x000fe40000000f00 */
[----:B------:R-:W-:Y:S02]  /*1b00*/  MOV R13, R3 ;  /* 0x00000003000d7202 */ /* 0x000fe40000000f00 */
[----:B------:R-:W-:Y:S02]  /*1b10*/  MOV R25, UR14 ;  /* 0x0000000e00197c02 */ /* 0x000fe40008000f00 */
[----:B------:R-:W-:Y:S01]  /*1b20*/  MOV R21, UR14 ;  /* 0x0000000e00157c02 */ /* 0x000fe20008000f00 */
[----:B------:R-:W-:Y:S01]  /*1b30*/  IMAD.WIDE R18, R19, 0x8, R12 ;  /* 0x0000000813127825 */ /* 0x000fe200078e020c */
[----:B------:R0:W5:Y:S03]  /*1b40*/  LDG.E.64 R16, desc[UR16][R12.64] ;  /* 0x000000100c107981 */ /* 0x000166000c1e1b00 */
[----:B------:R-:W-:-:S02]  /*1b50*/  IMAD.WIDE R24, R25, 0x40, R18 ;  /* 0x0000004019187825 */ /* 0x000fc400078e0212 */
[----:B------:R-:W5:Y:S02]  /*1b60*/  LDG.E.64 R18, desc[UR16][R18.64] ;  /* 0x0000001012127981 */ /* 0x000f64000c1e1b00 */
[----:B------:R-:W-:Y:S02]  /*1b70*/  IMAD.WIDE R20, R21, 0x40, R24 ;  /* 0x0000004015147825 */ /* 0x000fe400078e0218 */
[----:B------:R-:W5:Y:S04]  /*1b80*/  LDG.E.64 R24, desc[UR16][R24.64] ;  /* 0x0000001018187981 */ /* 0x000f68000c1e1b00 */
[----:B0-----:R-:W5:Y:S02]  /*1b90*/  LDG.E.64 R20, desc[UR16][R20.64] ;  /* 0x0000001014147981 */ /* 0x001f64000c1e1b00 */
.L_x_24:
[----:B------:R-:W-:Y:S01]  /*1ba0*/  BAR.SYNC.DEFER_BLOCKING 0x0 ;  /* 0x0000000000007b1d */ /* 0x000fe20000010000 */
[----:B------:R-:W-:Y:S01]  /*1bb0*/  IMAD R46, R35, -0x18, R40 ;  /* 0xffffffe8232e7824 */ /* 0x000fe200078e0228 */
[----:B------:R-:W-:-:S04]  /*1bc0*/  ISETP.NE.AND P1, PT, R5, RZ, PT ;  /* 0x000000ff0500720c */ /* 0x000fc80003f25270 */
[----:B------:R-:W-:Y:S01]  /*1bd0*/  BSSY.RECONVERGENT B0, `(.L_x_25) ;  /* 0x0000061000007945 */ /* 0x000fe20003800200 */
[----:B0-----:R-:W0:Y:S04]  /*1be0*/  LDS.64 R26, [R46] ;  /* 0x000000002e1a7984 */ /* 0x001e280000000a00 */
[----:B-----5:R-:W-:Y:S04]  /*1bf0*/  STS.64 [R37], R16 ;  /* 0x0000001025007388 */ /* 0x020fe80000000a00 */
[----:B------:R-:W1:Y:S04]  /*1c00*/  LDS.64 R28, [R46+0x40] ;  /* 0x000040002e1c7984 */ /* 0x000e680000000a00 */
[----:B------:R-:W-:Y:S04]  /*1c10*/  STS.64 [R37+0x840], R18 ;  /* 0x0008401225007388 */ /* 0x000fe80000000a00 */
[----:B------:R-:W2:Y:S04]  /*1c20*/  LDS.64 R30, [R46+0x80] ;  /* 0x000080002e1e7984 */ /* 0x000ea80000000a00 */
[----:B------:R-:W-:Y:S04]  /*1c30*/  STS.64 [R37+0x1080], R24 ;  /* 0x0010801825007388 */ /* 0x000fe80000000a00 */
[----:B------:R3:W-:Y:S04]  /*1c40*/  LDS.64 R22, [R46+0xc0] ;  /* 0x0000c0002e167984 */ /* 0x0007e80000000a00 */
[----:B------:R-:W-:Y:S01]  /*1c50*/  STS.64 [R37+0x18c0], R20 ;  /* 0x0018c01425007388 */ /* 0x000fe20000000a00 */
[----:B------:R-:W-:Y:S01]  /*1c60*/  BAR.SYNC.DEFER_BLOCKING 0x0 ;  /* 0x0000000000007b1d */ /* 0x000fe20000010000 */
[C---:B0-----:R-:W-:Y:S01]  /*1c70*/  FMUL R43, R27.reuse, R16 ;  /* 0x000000101b2b7220 */ /* 0x041fe20000400000 */
[----:B------:R-:W-:-:S03]  /*1c80*/  FMUL R41, R27, R17 ;  /* 0x000000111b297220 */ /* 0x000fc60000400000 */
[C---:B------:R-:W-:Y:S01]  /*1c90*/  FFMA R43, R26.reuse, R17, R43 ;  /* 0x000000111a2b7223 */ /* 0x040fe2000000002b */
[----:B------:R-:W-:Y:S01]  /*1ca0*/  FFMA R41, R26, R16, -R41 ;  /* 0x000000101a297223 */ /* 0x000fe20000000829 */
[CC--:B-1----:R-:W-:Y:S01]  /*1cb0*/  FMUL R17, R29.reuse, R19.reuse ;  /* 0x000000131d117220 */ /* 0x0c2fe20000400000 */
[-C--:B------:R-:W-:Y:S01]  /*1cc0*/  FMUL R16, R29, R18.reuse ;  /* 0x000000121d107220 */ /* 0x080fe20000400000 */
[----:B------:R-:W-:Y:S01]  /*1cd0*/  FADD R43, RZ, R43 ;  /* 0x0000002bff2b7221 */ /* 0x000fe20000000000 */
[----:B---3--:R-:W-:Y:S01]  /*1ce0*/  FADD R46, RZ, R41 ;  /* 0x00000029ff2e7221 */ /* 0x008fe20000000000 */
[C---:B------:R-:W-:Y:S01]  /*1cf0*/  FFMA R29, R28.reuse, R18, -R17 ;  /* 0x000000121c1d7223 */ /* 0x040fe20000000811 */
[----:B------:R-:W-:Y:S01]  /*1d00*/  FFMA R28, R28, R19, R16 ;  /* 0x000000131c1c7223 */ /* 0x000fe20000000010 */
[----:B------:R-:W0:Y:S01]  /*1d10*/  LDS.64 R32, [R38] ;  /* 0x0000000026207984 */ /* 0x000e220000000a00 */
[CC--:B--2---:R-:W-:Y:S01]  /*1d20*/  FMUL R17, R31.reuse, R25.reuse ;  /* 0x000000191f117220 */ /* 0x0c4fe20000400000 */
[-C--:B------:R-:W-:Y:S01]  /*1d30*/  FMUL R16, R31, R24.reuse ;  /* 0x000000181f107220 */ /* 0x080fe20000400000 */
[----:B------:R-:W-:Y:S01]  /*1d40*/  FADD R43, R43, R28 ;  /* 0x0000001c2b2b7221 */ /* 0x000fe20000000000 */
[----:B------:R-:W1:Y:S01]  /*1d50*/  LDS.128 R12, [R40+0x100] ;  /* 0x00010000280c7984 */ /* 0x000e620000000c00 */
[C---:B------:R-:W-:Y:S01]  /*1d60*/  FFMA R31, R30.reuse, R24, -R17 ;  /* 0x000000181e1f7223 */ /* 0x040fe20000000811 */
[----:B------:R-:W-:Y:S01]  /*1d70*/  FFMA R30, R30, R25, R16 ;  /* 0x000000191e1e7223 */ /* 0x000fe20000000010 */
[----:B------:R-:W-:Y:S01]  /*1d80*/  FADD R46, R46, R29 ;  /* 0x0000001d2e2e7221 */ /* 0x000fe20000000000 */
[----:B------:R-:W2:Y:S02]  /*1d90*/  LDS.64 R26, [R38+0x8] ;  /* 0x00000800261a7984 */ /* 0x000ea40000000a00 */
[----:B------:R-:W-:Y:S01]  /*1da0*/  FADD R30, R43, R30 ;  /* 0x0000001e2b1e7221 */ /* 0x000fe20000000000 */
[----:B------:R-:W-:Y:S01]  /*1db0*/  FADD R31, R46, R31 ;  /* 0x0000001f2e1f7221 */ /* 0x000fe20000000000 */
[----:B------:R-:W3:Y:S01]  /*1dc0*/  LDS.64 R24, [R38+0x10] ;  /* 0x0000100026187984 */ /* 0x000ee20000000a00 */
[----:B0-----:R-:W-:Y:S01]  /*1dd0*/  FADD R33, RZ, -R33 ;  /* 0x80000021ff217221 */ /* 0x001fe20000000000 */
[----:B-1----:R-:W-:-:S03]  /*1de0*/  FMUL R16, R32, R13 ;  /* 0x0000000d20107220 */ /* 0x002fc60000400000 */
[C---:B------:R-:W-:Y:S01]  /*1df0*/  FMUL R13, R33.reuse, R13 ;  /* 0x0000000d210d7220 */ /* 0x040fe20000400000 */
[----:B------:R-:W-:-:S03]  /*1e00*/  FFMA R33, R33, R12, R16 ;  /* 0x0000000c21217223 */ /* 0x000fc60000000010 */
[----:B------:R-:W-:Y:S01]  /*1e10*/  FFMA R32, R32, R12, -R13 ;  /* 0x0000000c20207223 */ /* 0x000fe2000000080d */
[----:B------:R-:W0:Y:S01]  /*1e20*/  LDS.128 R16, [R40+0x110] ;  /* 0x0001100028107984 */ /* 0x000e220000000c00 */
[----:B--2---:R-:W-:Y:S01]  /*1e30*/  FADD R28, RZ, -R27 ;  /* 0x8000001bff1c7221 */ /* 0x004fe20000000000 */
[----:B------:R-:W-:Y:S01]  /*1e40*/  FMUL R29, R26, R15 ;  /* 0x0000000f1a1d7220 */ /* 0x000fe20000400000 */
[C---:B------:R-:W-:Y:S01]  /*1e50*/  FMUL R27, R23.reuse, R21 ;  /* 0x00000015171b7220 */ /* 0x040fe20000400000 */
[----:B------:R-:W1:Y:S01]  /*1e60*/  LDS.64 R12, [R38+0x18] ;  /* 0x00001800260c7984 */ /* 0x000e620000000a00 */
[C---:B------:R-:W-:Y:S01]  /*1e70*/  FMUL R15, R28.reuse, R15 ;  /* 0x0000000f1c0f7220 */ /* 0x040fe20000400000 */
[----:B------:R-:W-:Y:S01]  /*1e80*/  FFMA R28, R28, R14, R29 ;  /* 0x0000000e1c1c7223 */ /* 0x000fe2000000001d */
[----:B---3--:R-:W-:Y:S01]  /*1e90*/  FADD R25, RZ, -R25 ;  /* 0x80000019ff197221 */ /* 0x008fe20000000000 */
[----:B------:R-:W-:Y:S01]  /*1ea0*/  FMUL R23, R23, R20 ;  /* 0x0000001417177220 */ /* 0x000fe20000400000 */
[----:B------:R-:W-:Y:S01]  /*1eb0*/  FFMA R15, R26, R14, -R15 ;  /* 0x0000000e1a0f7223 */ /* 0x000fe2000000080f */
[C---:B------:R-:W-:Y:S01]  /*1ec0*/  FFMA R20, R22.reuse, R20, -R27 ;  /* 0x0000001416147223 */ /* 0x040fe2000000081b */
[----:B------:R-:W-:Y:S01]  /*1ed0*/  FADD R33, RZ, R33 ;  /* 0x00000021ff217221 */ /* 0x000fe20000000000 */
[----:B------:R-:W-:Y:S01]  /*1ee0*/  FFMA R21, R22, R21, R23 ;  /* 0x0000001516157223 */ /* 0x000fe20000000017 */
[----:B------:R-:W-:Y:S01]  /*1ef0*/  FADD R32, RZ, R32 ;  /* 0x00000020ff207221 */ /* 0x000fe20000000000 */
[----:B------:R-:W-:Y:S01]  /*1f00*/  FADD R20, R31, R20 ;  /* 0x000000141f147221 */ /* 0x000fe20000000000 */
[----:B------:R-:W-:Y:S01]  /*1f10*/  FADD R28, R33, R28 ;  /* 0x0000001c211c7221 */ /* 0x000fe20000000000 */
[----:B------:R-:W-:Y:S01]  /*1f20*/  FADD R21, R30, R21 ;  /* 0x000000151e157221 */ /* 0x000fe20000000000 */
[----:B------:R-:W-:Y:S01]  /*1f30*/  BAR.SYNC.DEFER_BLOCKING 0x0 ;  /* 0x0000000000007b1d */ /* 0x000fe20000010000 */
[----:B------:R-:W-:Y:S01]  /*1f40*/  FADD R15, R32, R15 ;  /* 0x0000000f200f7221 */ /* 0x000fe20000000000 */
[-C--:B0-----:R-:W-:Y:S01]  /*1f50*/  FMUL R14, R24, R17.reuse ;  /* 0x00000011180e7220 */ /* 0x081fe20000400000 */
[----:B------:R-:W-:-:S03]  /*1f60*/  FMUL R17, R25, R17 ;  /* 0x0000001119117220 */ /* 0x000fc60000400000 */
[----:B------:R0:W-:Y:S01]  /*1f70*/  STS.64 [R6], R20 ;  /* 0x0000001406007388 */ /* 0x0001e20000000a00 */
[-C--:B------:R-:W-:Y:S01]  /*1f80*/  FFMA R25, R25, R16.reuse, R14 ;  /* 0x0000001019197223 */ /* 0x080fe2000000000e */
[----:B-1----:R-:W-:Y:S01]  /*1f90*/  FADD R14, RZ, -R13 ;  /* 0x8000000dff0e7221 */ /* 0x002fe20000000000 */
[----:B------:R-:W-:Y:S01]  /*1fa0*/  FFMA R16, R24, R16, -R17 ;  /* 0x0000001018107223 */ /* 0x000fe20000000811 */
[-C--:B------:R-:W-:Y:S01]  /*1fb0*/  FMUL R17, R12, R19.reuse ;  /* 0x000000130c117220 */ /* 0x080fe20000400000 */
[----:B------:R-:W-:Y:S01]  /*1fc0*/  FADD R13, R28, R25 ;  /* 0x000000191c0d7221 */ /* 0x000fe20000000000 */
[C---:B------:R-:W-:Y:S01]  /*1fd0*/  FMUL R19, R14.reuse, R19 ;  /* 0x000000130e137220 */ /* 0x040fe20000400000 */
[----:B------:R-:W-:Y:S01]  /*1fe0*/  FADD R15, R15, R16 ;  /* 0x000000100f0f7221 */ /* 0x000fe20000000000 */
[-C--:B------:R-:W-:Y:S01]  /*1ff0*/  FFMA R14, R14, R18.reuse, R17 ;  /* 0x000000120e0e7223 */ /* 0x080fe20000000011 */
[----:B------:R-:W-:Y:S01]  /*2000*/  CS2R R28, SRZ ;  /* 0x00000000001c7805 */ /* 0x000fe2000001ff00 */
[----:B------:R-:W-:-:S02]  /*2010*/  FFMA R12, R12, R18, -R19 ;  /* 0x000000120c0c7223 */ /* 0x000fc40000000813 */
[----:B------:R-:W-:Y:S02]  /*2020*/  FADD R13, R13, R14 ;  /* 0x0000000e0d0d7221 */ /* 0x000fe40000000000 */
[----:B------:R-:W-:Y:S01]  /*2030*/  FADD R12, R15, R12 ;  /* 0x0000000c0f0c7221 */ /* 0x000fe20000000000 */
[----:B------:R-:W-:Y:S06]  /*2040*/  BAR.SYNC.DEFER_BLOCKING 0x0 ;  /* 0x0000000000007b1d */ /* 0x000fec0000010000 */
[----:B0-----:R-:W-:Y:S05]  /*2050*/  @P2 BRA `(.L_x_26) ;  /* 0x0000000000602947 */ /* 0x001fea0003800000 */
[----:B------:R-:W0:Y:S04]  /*2060*/  LDS.64 R14, [R9] ;  /* 0x00000000090e7984 */ /* 0x000e280000000a00 */
[----:B------:R-:W1:Y:S04]  /*2070*/  LDS.64 R16, [R9+0x8] ;  /* 0x0000080009107984 */ /* 0x000e680000000a00 */
[----:B------:R-:W2:Y:S04]  /*2080*/  LDS.64 R18, [R9+0x10] ;  /* 0x0000100009127984 */ /* 0x000ea80000000a00 */
[----:B------:R-:W3:Y:S04]  /*2090*/  LDS.64 R20, [R9+0x18] ;  /* 0x0000180009147984 */ /* 0x000ee80000000a00 */
[----:B------:R-:W4:Y:S04]  /*20a0*/  LDS.64 R22, [R9+0x20] ;  /* 0x0000200009167984 */ /* 0x000f280000000a00 */
[----:B------:R-:W5:Y:S04]  /*20b0*/  LDS.64 R24, [R9+0x28] ;  /* 0x0000280009187984 */ /* 0x000f680000000a00 */
        /* <DEDUP_REMOVED lines=17> */
[----:B------:R-:W-:-:S07]  /*21d0*/  FADD R29, R42, R29 ;  /* 0x0000001d2a1d7221 */ /* 0x000fce0000000000 */
.L_x_26:
[----:B------:R-:W-:Y:S05]  /*21e0*/  BSYNC.RECONVERGENT B0 ;  /* 0x0000000000007941 */ /* 0x000fea0003800200 */
.L_x_25:
[----:B------:R-:W-:Y:S01]  /*21f0*/  BAR.SYNC.DEFER_BLOCKING 0x0 ;  /* 0x0000000000007b1d */ /* 0x000fe20000010000 */
[----:B------:R-:W-:-:S05]  /*2200*/  CS2R R22, SRZ ;  /* 0x0000000000167805 */ /* 0x000fca000001ff00 */
[----:B------:R-:W-:Y:S01]  /*2210*/  BSSY.RECONVERGENT B0, `(.L_x_27) ;  /* 0x000001c000007945 */ /* 0x000fe20003800200 */
[----:B------:R0:W-:Y:S01]  /*2220*/  STS.64 [R6], R12 ;  /* 0x0000000c06007388 */ /* 0x0001e20000000a00 */
[----:B------:R-:W-:Y:S06]  /*2230*/  BAR.SYNC.DEFER_BLOCKING 0x0 ;  /* 0x0000000000007b1d */ /* 0x000fec0000010000 */
[----:B------:R-:W-:Y:S05]  /*2240*/  @P5 BRA `(.L_x_28) ;  /* 0x0000000000605947 */ /* 0x000fea0003800000 */
[----:B0-----:R-:W0:Y:S04]  /*2250*/  LDS.64 R12, [R9] ;  /* 0x00000000090c7984 */ /* 0x001e280000000a00 */
        /* <DEDUP_REMOVED lines=23> */
.L_x_28:
[----:B------:R-:W-:Y:S05]  /*23d0*/  BSYNC.RECONVERGENT B0 ;  /* 0x0000000000007941 */ /* 0x000fea0003800200 */
.L_x_27:
[----:B------:R-:W-:Y:S01]  /*23e0*/  BAR.SYNC.DEFER_BLOCKING 0x0 ;  /* 0x0000000000007b1d */ /* 0x000fe20000010000 */
[----:B------:R-:W-:Y:S01]  /*23f0*/  ISETP.LT.U32.AND P2, PT, R8, 0x20, !P1 ;  /* 0x000000200800780c */ /* 0x000fe20004f41070 */
[----:B------:R-:W-:Y:S01]  /*2400*/  UIADD3 UR4, UPT, UPT, -UR4, URZ, URZ ;  /* 0x000000ff04047290 */ /* 0x000fe2000fffe1ff */
[----:B------:R-:W-:Y:S02]  /*2410*/  IADD3 R24, PT, PT, -R34, RZ, RZ ;  /* 0x000000ff22187210 */ /* 0x000fe40007ffe1ff */
[----:B------:R-:W-:Y:S01]  /*2420*/  IADD3 R11, PT, PT, -R36, RZ, RZ ;  /* 0x000000ff240b7210 */ /* 0x000fe20007ffe1ff */
[----:B------:R-:W-:Y:S01]  /*2430*/  USHF.R.S32.HI UR5, URZ, 0x1f, UR4 ;  /* 0x0000001fff057899 */ /* 0x000fe20008011404 */
[----:B------:R-:W-:Y:S02]  /*2440*/  IADD3 R9, PT, PT, RZ, -UR9, RZ ;  /* 0x80000009ff097c10 */ /* 0x000fe4000fffe0ff */
[----:B0-----:R-:W-:Y:S02]  /*2450*/  SHF.R.S32.HI R6, RZ, 0x1f, R24 ;  /* 0x0000001fff067819 */ /* 0x001fe40000011418 */
[----:B------:R-:W-:Y:S01]  /*2460*/  ISETP.EQ.AND P1, PT, R35, 0x1, !P1 ;  /* 0x000000012300780c */ /* 0x000fe20004f22270 */
[----:B------:R-:W-:Y:S01]  /*2470*/  IMAD.WIDE R44, R9, 0x8, R44 ;  /* 0x00000008092c7825 */ /* 0x000fe200078e022c */
[----:B------:R-:W-:-:S02]  /*2480*/  IADD3 R24, P3, P4, R24, UR4, R11 ;  /* 0x0000000418187c10 */ /* 0x000fc4000fc7e00b */
[----:B------:R-:W-:Y:S02]  /*2490*/  SHF.R.S32.HI R25, RZ, 0x1f, R11 ;  /* 0x0000001fff197819 */ /* 0x000fe4000001140b */
[----:B------:R-:W-:Y:S02]  /*24a0*/  @!P2 FSEL R23, R29, RZ, P1 ;  /* 0x000000ff1d17a208 */ /* 0x000fe40000800000 */
[----:B------:R-:W-:Y:S02]  /*24b0*/  IADD3.X R25, PT, PT, R6, UR5, R25, P3, P4 ;  /* 0x0000000506197c10 */ /* 0x000fe40009fe8419 */
[----:B------:R-:W-:Y:S01]  /*24c0*/  @!P2 FSEL R22, R28, RZ, P1 ;  /* 0x000000ff1c16a208 */ /* 0x000fe20000800000 */
[----:B------:R-:W-:Y:S06]  /*24d0*/  BRA.U UP0, `(.L_x_29) ;  /* 0x0000000100207547 */ /* 0x000fec000b800000 */
[----:B------:R-:W0:Y:S02]  /*24e0*/  LDC R9, c[0x0][0x3d0] ;  /* 0x0000f400ff097b82 */ /* 0x000e240000000800 */
[----:B0-----:R-:W-:-:S13]  /*24f0*/  ISETP.GT.AND P1, PT, R0, R9, PT ;  /* 0x000000090000720c */ /* 0x001fda0003f24270 */
[----:B------:R-:W-:Y:S02]  /*2500*/  @P1 SHF.R.S32.HI R6, RZ, 0x1f, R9 ;  /* 0x0000001fff061819 */ /* 0x000fe40000011409 */
[----:B------:R-:W-:Y:S02]  /*2510*/  @!P1 MOV R10, R0 ;  /* 0x00000000000a9202 */ /* 0x000fe40000000f00 */
[----:B------:R-:W-:Y:S02]  /*2520*/  @!P1 MOV R11, RZ ;  /* 0x000000ff000b9202 */ /* 0x000fe40000000f00 */
[----:B------:R-:W-:Y:S02]  /*2530*/  @P1 MOV R10, R9 ;  /* 0x00000009000a1202 */ /* 0x000fe40000000f00 */
[----:B------:R-:W-:Y:S01]  /*2540*/  @P1 MOV R11, R6 ;  /* 0x00000006000b1202 */ /* 0x000fe20000000f00 */
[----:B------:R-:W-:Y:S06]  /*2550*/  BRA `(.L_x_30) ;  /* 0x0000000000087947 */ /* 0x000fec0003800000 */
.L_x_29:
[----:B------:R-:W-:Y:S01]  /*2560*/  HFMA2 R11, -RZ, RZ, 0, 0 ;  /* 0x00000000ff0b7431 */ /* 0x000fe200000001ff */
[----:B------:R-:W-:-:S07]  /*2570*/  MOV R10, R0 ;  /* 0x00000000000a7202 */ /* 0x000fce0000000f00 */
.L_x_30:
[----:B------:R-:W-:Y:S01]  /*2580*/  SHF.R.U32.HI R9, RZ, 0x4, R8 ;  /* 0x00000004ff097819 */ /* 0x000fe20000011608 */
[----:B------:R-:W-:Y:S01]  /*2590*/  IMAD R6, R5, UR14, RZ ;  /* 0x0000000e05067c24 */ /* 0x000fe2000f8e02ff */
[----:B------:R-:W0:Y:S01]  /*25a0*/  LDCU.64 UR10, c[0x0][0x3c8] ;  /* 0x00007900ff0a77ac */ /* 0x000e220008000a00 */
[----:B------:R-:W-:Y:S02]  /*25b0*/  IADD3 R26, PT, PT, -R0, RZ, RZ ;  /* 0x000000ff001a7210 */ /* 0x000fe40007ffe1ff */
[----:B------:R-:W-:Y:S01]  /*25c0*/  LEA R20, R9, UR7, 0x5 ;  /* 0x0000000709147c11 */ /* 0x000fe2000f8e28ff */
[----:B------:R-:W-:Y:S01]  /*25d0*/  UISETP.NE.AND UP0, UPT, UR24, URZ, UPT ;  /* 0x000000ff1800728c */ /* 0x000fe2000bf05270 */
[----:B------:R-:W-:Y:S01]  /*25e0*/  SHF.L.U32 R21, R6, 0x2, RZ ;  /* 0x0000000206157819 */ /* 0x000fe200000006ff */
[----:B------:R-:W-:Y:S01]  /*25f0*/  UIADD3 UR6, UPT, UPT, UR6, 0x2380, URZ ;  /* 0x0000238006067890 */ /* 0x000fe2000fffe0ff */
[----:B------:R-:W-:Y:S01]  /*2600*/  LOP3.LUT R6, R0, 0xf, RZ, 0xc0, !PT ;  /* 0x0000000f00067812 */ /* 0x000fe200078ec0ff */
[----:B------:R1:W2:Y:S01]  /*2610*/  LDS.128 R12, [R20] ;  /* 0x00000000140c7984 */ /* 0x0002a20000000c00 */
[--C-:B------:R-:W-:Y:S01]  /*2620*/  IADD3 R24, P1, P2, R10, R24, R21.reuse ;  /* 0x000000180a187210 */ /* 0x100fe20007a3e015 */
[----:B------:R-:W-:Y:S01]  /*2630*/  ULEA UR5, UR8, UR6, 0x18 ;  /* 0x0000000608057291 */ /* 0x000fe2000f8ec0ff */
[----:B------:R-:W-:Y:S01]  /*2640*/  SHF.R.S32.HI R10, RZ, 0x1f, R21 ;  /* 0x0000001fff0a7819 */ /* 0x000fe20000011415 */
[----:B------:R1:W3:Y:S01]  /*2650*/  LDS.128 R16, [R20+0x10] ;  /* 0x0000100014107984 */ /* 0x0002e20000000c00 */
[----:B------:R-:W-:Y:S01]  /*2660*/  IADD3 R21, PT, PT, R0, UR18, RZ ;  /* 0x0000001200157c10 */ /* 0x000fe2000fffe0ff */
[----:B------:R-:W-:Y:S01]  /*2670*/  UMOV UR4, URZ ;  /* 0x000000ff00047c82 */ /* 0x000fe20008000000 */
[----:B------:R-:W-:-:S02]  /*2680*/  IADD3.X R10, PT, PT, R11, R25, R10, P1, P2 ;  /* 0x000000190b0a7210 */ /* 0x000fc40000fe440a */
[C---:B------:R-:W-:Y:S02]  /*2690*/  LEA R32, P1, R24.reuse, R4, 0x3 ;  /* 0x0000000418207211 */ /* 0x040fe400078218ff */
[--C-:B------:R-:W-:Y:S02]  /*26a0*/  IADD3 R21, P2, P3, R21, R6, R26.reuse ;  /* 0x0000000615157210 */ /* 0x100fe40007b5e01a */
[----:B------:R-:W-:Y:S02]  /*26b0*/  SHF.R.S32.HI R4, RZ, 0x1f, R26 ;  /* 0x0000001fff047819 */ /* 0x000fe4000001141a */
[----:B------:R-:W-:Y:S02]  /*26c0*/  LEA.HI.X R33, R24, R3, R10, 0x3, P1 ;  /* 0x0000000318217211 */ /* 0x000fe400008f1c0a */
[----:B------:R-:W-:Y:S02]  /*26d0*/  IADD3 R3, PT, PT, R2, R7, RZ ;  /* 0x0000000702037210 */ /* 0x000fe40007ffe0ff */
[----:B------:R-:W-:Y:S01]  /*26e0*/  IADD3.X R10, PT, PT, RZ, RZ, R4, P2, P3 ;  /* 0x000000ffff0a7210 */ /* 0x000fe200017e6404 */
[----:B------:R-:W-:Y:S01]  /*26f0*/  IMAD R4, R6, 0x218, R7 ;  /* 0x0000021806047824 */ /* 0x000fe200078e0207 */
[----:B0-----:R-:W-:Y:S01]  /*2700*/  LEA R38, P2, R21, UR10, 0x3 ;  /* 0x0000000a15267c11 */ /* 0x001fe2000f8418ff */
[----:B------:R-:W-:Y:S01]  /*2710*/  IMAD R7, R5, 0x860, R3 ;  /* 0x0000086005077824 */ /* 0x000fe200078e0203 */
[----:B------:R-:W-:-:S02]  /*2720*/  IADD3 R46, P1, PT, R32, -0x100, RZ ;  /* 0xffffff00202e7810 */ /* 0x000fc40007f3e0ff */
[----:B------:R-:W-:Y:S02]  /*2730*/  LEA.HI.X R39, R21, UR11, R10, 0x3, P2 ;  /* 0x0000000b15277c11 */ /* 0x000fe400090f1c0a */
[----:B------:R-:W-:Y:S02]  /*2740*/  IADD3.X R47, PT, PT, R33, -0x1, RZ, P1, !PT ;  /* 0xffffffff212f7810 */ /* 0x000fe40000ffe4ff */
[----:B------:R-:W-:Y:S02]  /*2750*/  LEA R5, R5, UR5, 0x5 ;  /* 0x0000000505057c11 */ /* 0x000fe4000f8e28ff */
[----:B------:R-:W-:Y:S01]  /*2760*/  LEA R6, R9, R4, 0x5 ;  /* 0x0000000409067211 */ /* 0x000fe200078e28ff */
[----:B-1----:R-:W-:Y:S06]  /*2770*/  BRA.U !UP0, `(.L_x_31) ;  /* 0x00000019083c7547 */ /* 0x002fec000b800000 */
[----:B------:R-:W-:Y:S04]  /*2780*/  BSSY.RECONVERGENT B0, `(.L_x_32) ;  /* 0x0000008000007945 */ /* 0x000fe80003800200 */
[----:B------:R-:W-:Y:S05]  /*2790*/  @P0 BRA `(.L_x_33) ;  /* 0x0000000000180947 */ /* 0x000fea0003800000 */
[----:B------:R-:W-:-:S13]  /*27a0*/  ISETP.GT.AND P1, PT, R0, UR12, PT ;  /* 0x0000000c00007c0c */ /* 0x000fda000bf24270 */
[----:B------:R-:W-:Y:S05]  /*27b0*/  @!P1 BRA `(.L_x_34) ;  /* 0x00000000000c9947 */ /* 0x000fea0003800000 */
[----:B------:R-:W4:Y:S04]  /*27c0*/  LDG.E.64 R10, desc[UR16][R44.64] ;  /* 0x000000102c0a7981 */ /* 0x000f28000c1e1b00 */
[----:B----4-:R1:W-:Y:S01]  /*27d0*/  STS.64 [R2+UR5], R10 ;  /* 0x0000000a02007988 */ /* 0x0103e20008000a05 */
[----:B------:R-:W-:Y:S05]  /*27e0*/  BRA `(.L_x_33) ;  /* 0x0000000000047947 */ /* 0x000fea0003800000 */
.L_x_34:
[----:B------:R0:W-:Y:S02]  /*27f0*/  STS.64 [R2+UR5], RZ ;  /* 0x000000ff02007988 */ /* 0x0001e40008000a05 */
.L_x_33:
[----:B------:R-:W-:Y:S05]  /*2800*/  BSYNC.RECONVERGENT B0 ;  /* 0x0000000000007941 */ /* 0x000fea0003800200 */
.L_x_32:
[----:B------:R-:W-:Y:S01]  /*2810*/  BAR.SYNC.DEFER_BLOCKING 0x0 ;  /* 0x0000000000007b1d */ /* 0x000fe20000010000 */
[----:B-1----:R-:W-:-:S05]  /*2820*/  MOV R11, UR14 ;  /* 0x0000000e000b7c02 */ /* 0x002fca0008000f00 */
[----:B------:R-:W-:Y:S02]  /*2830*/  IMAD.WIDE R10, R11, 0x8, R32 ;  /* 0x000000080b0a7825 */ /* 0x000fe400078e0220 */
[----:B------:R-:W4:Y:S01]  /*2840*/  LDG.E.64 R32, desc[UR16][R32.64+-0x100] ;  /* 0xffff001020207981 */ /* 0x000f22000c1e1b00 */
[----:B------:R-:W-:-:S03]  /*2850*/  MOV R35, UR14 ;  /* 0x0000000e00237c02 */ /* 0x000fc60008000f00 */
[----:B------:R-:W5:Y:S02]  /*2860*/  LDG.E.64 R28, desc[UR16][R10.64+-0x100] ;  /* 0xffff00100a1c7981 */ /* 0x000f64000c1e1b00 */
[----:B------:R-:W-:Y:S01]  /*2870*/  IMAD.WIDE R34, R35, 0x8, R10 ;  /* 0x0000000823227825 */ /* 0x000fe200078e020a */
[----:B------:R-:W-:Y:S01]  /*2880*/  MOV R49, UR14 ;  /* 0x0000000e00317c02 */ /* 0x000fe20008000f00 */
[----:B------:R-:W1:Y:S04]  /*2890*/  LDS.64 R30, [R5] ;  /* 0x00000000051e7984 */ /* 0x000e680000000a00 */
[----:B------:R-:W2:Y:S01]  /*28a0*/  LDG.E.64 R20, desc[UR16][R34.64+-0x100] ;  /* 0xffff001022147981 */ /* 0x000ea2000c1e1b00 */
[----:B------:R-:W-:-:S05]  /*28b0*/  IMAD.WIDE R48, R49, 0x8, R34 ;  /* 0x0000000831307825 */ /* 0x000fca00078e0222 */
[----:B------:R3:W3:Y:S01]  /*28c0*/  LDG.E.64 R24, desc[UR16][R48.64+-0x100] ;  /* 0xffff001030187981 */ /* 0x0006e2000c1e1b00 */
[----:B----4-:R-:W-:Y:S01]  /*28d0*/  FADD R43, RZ, -R33 ;  /* 0x80000021ff2b7221 */ /* 0x010fe20000000000 */
[----:B------:R-:W-:Y:S01]  /*28e0*/  MOV R42, R32 ;  /* 0x00000020002a7202 */ /* 0x000fe20000000f00 */
[CC--:B-1----:R-:W-:Y:S01]  /*28f0*/  FMUL R47, R33.reuse, R31.reuse ;  /* 0x0000001f212f7220 */ /* 0x0c2fe20000400000 */
[C---:B------:R-:W-:Y:S01]  /*2900*/  FMUL R46, R32.reuse, R31 ;  /* 0x0000001f202e7220 */ /* 0x040fe20000400000 */
[----:B-----5:R-:W-:Y:S01]  /*2910*/  FADD R41, RZ, -R29 ;  /* 0x8000001dff297221 */ /* 0x020fe20000000000 */
[----:B------:R-:W-:Y:S01]  /*2920*/  MOV R40, R28 ;  /* 0x0000001c00287202 */ /* 0x000fe20000000f00 */
[----:B------:R1:W-:Y:S01]  /*2930*/  STS.64 [R7], R42 ;  /* 0x0000002a07007388 */ /* 0x0003e20000000a00 */
[-C--:B------:R-:W-:Y:S01]  /*2940*/  FFMA R47, R32, R30.reuse, -R47 ;  /* 0x0000001e202f7223 */ /* 0x080fe2000000082f */
[----:B------:R-:W-:Y:S02]  /*2950*/  FFMA R32, R33, R30, R46 ;  /* 0x0000001e21207223 */ /* 0x000fe4000000002e */
[----:B------:R-:W4:Y:S01]  /*2960*/  LDS.64 R26, [R5+0x8] ;  /* 0x00000800051a7984 */ /* 0x000f220000000a00 */
[----:B------:R-:W-:Y:S01]  /*2970*/  FADD R33, R22, R47 ;  /* 0x0000002f16217221 */ /* 0x000fe20000000000 */
[----:B--2---:R-:W-:Y:S01]  /*2980*/  FADD R35, RZ, -R21 ;  /* 0x80000015ff237221 */ /* 0x004fe20000000000 */
[----:B------:R-:W-:Y:S01]  /*2990*/  MOV R34, R20 ;  /* 0x0000001400227202 */ /* 0x000fe20000000f00 */
[----:B------:R-:W-:Y:S01]  /*29a0*/  STS.64 [R7+0x218], R40 ;  /* 0x0002182807007388 */ /* 0x000fe20000000a00 */
[----:B------:R-:W-:-:S03]  /*29b0*/  FADD R32, R23, R32 ;  /* 0x0000002017207221 */ /* 0x000fc60000000000 */
[----:B------:R-:W2:Y:S01]  /*29c0*/  LDS.64 R10, [R5+0x10] ;  /* 0x00001000050a7984 */ /* 0x000ea20000000a00 */
[----:B-1----:R-:W-:-:S03]  /*29d0*/  MOV R43, UR14 ;  /* 0x0000000e002b7c02 */ /* 0x002fc60008000f00 */
[----:B------:R1:W-:Y:S02]  /*29e0*/  STS.64 [R7+0x430], R34 ;  /* 0x0004302207007388 */ /* 0x0003e40000000a00 */
[----:B---3--:R-:W-:Y:S02]  /*29f0*/  IMAD.WIDE R48, R43, 0x68, R48 ;  /* 0x000000682b307825 */ /* 0x008fe400078e0230 */
[----:B------:R-:W3:Y:S02]  /*2a00*/  LDS.64 R36, [R5+0x18] ;  /* 0x0000180005247984 */ /* 0x000ee40000000a00 */
[-C--:B----4-:R-:W-:Y:S01]  /*2a10*/  FMUL R31, R29, R27.reuse ;  /* 0x0000001b1d1f7220 */ /* 0x090fe20000400000 */
[----:B------:R-:W-:-:S03]  /*2a20*/  FMUL R22, R28, R27 ;  /* 0x0000001b1c167220 */ /* 0x000fc60000400000 */
[-C--:B------:R-:W-:Y:S01]  /*2a30*/  FFMA R42, R28, R26.reuse, -R31 ;  /* 0x0000001a1c2a7223 */ /* 0x080fe2000000081f */
[----:B-1----:R-:W-:Y:S01]  /*2a40*/  FFMA R35, R29, R26, R22 ;  /* 0x0000001a1d237223 */ /* 0x002fe20000000016 */
[----:B------:R-:W-:Y:S01]  /*2a50*/  FADD R29, RZ, -R25 ;  /* 0x80000019ff1d7221 */ /* 0x000fe20000000000 */
[----:B------:R-:W-:Y:S01]  /*2a60*/  MOV R28, R24 ;  /* 0x00000018001c7202 */ /* 0x000fe20000000f00 */
[-C--:B--2---:R-:W-:Y:S01]  /*2a70*/  FMUL R43, R21, R11.reuse ;  /* 0x0000000b152b7220 */ /* 0x084fe20000400000 */
[----:B------:R-:W-:-:S03]  /*2a80*/  FMUL R34, R20, R11 ;  /* 0x0000000b14227220 */ /* 0x000fc60000400000 */
[----:B------:R1:W-:Y:S01]  /*2a90*/  STS.64 [R7+0x648], R28 ;  /* 0x0006481c07007388 */ /* 0x0003e20000000a00 */
[-C--:B------:R-:W-:Y:S01]  /*2aa0*/  FFMA R43, R20, R10.reuse, -R43 ;  /* 0x0000000a142b7223 */ /* 0x080fe2000000082b */
[----:B------:R-:W-:Y:S01]  /*2ab0*/  FFMA R34, R21, R10, R34 ;  /* 0x0000000a15227223 */ /* 0x000fe20000000022 */
[----:B------:R-:W-:Y:S01]  /*2ac0*/  BAR.SYNC.DEFER_BLOCKING 0x0 ;  /* 0x0000000000007b1d */ /* 0x000fe20000010000 */
[-C--:B---3--:R-:W-:Y:S01]  /*2ad0*/  FMUL R41, R25, R37.reuse ;  /* 0x0000002519297220 */ /* 0x088fe20000400000 */
[----:B------:R-:W-:-:S03]  /*2ae0*/  FMUL R40, R24, R37 ;  /* 0x0000002518287220 */ /* 0x000fc60000400000 */
[-C--:B------:R-:W-:Y:S01]  /*2af0*/  FFMA R41, R24, R36.reuse, -R41 ;  /* 0x0000002418297223 */ /* 0x080fe20000000829 */
[----:B------:R-:W-:Y:S01]  /*2b00*/  FFMA R40, R25, R36, R40 ;  /* 0x0000002419287223 */ /* 0x000fe20000000028 */
[----:B------:R-:W-:Y:S04]  /*2b10*/  LDS.64 R20, [R6] ;  /* 0x0000000006147984 */ /* 0x000fe80000000a00 */
[----:B------:R-:W-:Y:S04]  /*2b20*/  LDS.64 R26, [R6+0x8] ;  /* 0x00000800061a7984 */ /* 0x000fe80000000a00 */
[----:B------:R-:W-:Y:S04]  /*2b30*/  LDS.64 R10, [R6+0x10] ;  /* 0x00001000060a7984 */ /* 0x000fe80000000a00 */
[----:B------:R-:W-:Y:S01]  /*2b40*/  LDS.64 R30, [R6+0x18] ;  /* 0x00001800061e7984 */ /* 0x000fe20000000a00 */
[----:B------:R-:W-:Y:S06]  /*2b50*/  BAR.SYNC.DEFER_BLOCKING 0x0 ;  /* 0x0000000000007b1d */ /* 0x000fec0000010000 */
[----:B------:R2:W3:Y:S01]  /*2b60*/  LDG.E.64 R22, desc[UR16][R48.64+-0x100] ;  /* 0xffff001030167981 */ /* 0x0004e2000c1e1b00 */
[----:B------:R-:W-:Y:S01]  /*2b70*/  MOV R47, UR14 ;  /* 0x0000000e002f7c02 */ /* 0x000fe20008000f00 */
[----:B------:R-:W-:-:S02]  /*2b80*/  FADD R42, R33, R42 ;  /* 0x0000002a212a7221 */ /* 0x000fc40000000000 */
[----:B------:R-:W3:Y:S02]  /*2b90*/  LDS.64 R24, [R5+0x80] ;  /* 0x0000800005187984 */ /* 0x000ee40000000a00 */
[----:B------:R-:W-:-:S05]  /*2ba0*/  IMAD.WIDE R46, R47, 0x8, R48 ;  /* 0x000000082f2e7825 */ /* 0x000fca00078e0230 */
[----:B-1----:R-:W4:Y:S01]  /*2bb0*/  LDG.E.64 R28, desc[UR16][R46.64+-0x100] ;  /* 0xffff00102e1c7981 */ /* 0x002f22000c1e1b00 */
[----:B------:R-:W-:Y:S01]  /*2bc0*/  MOV R51, UR14 ;  /* 0x0000000e00337c02 */ /* 0x000fe20008000f00 */
[----:B------:R-:W-:Y:S01]  /*2bd0*/  FADD R35, R32, R35 ;  /* 0x0000002320237221 */ /* 0x000fe20000000000 */
[----:B------:R-:W-:-:S03]  /*2be0*/  FADD R32, R42, R43 ;  /* 0x0000002b2a207221 */ /* 0x000fc60000000000 */
[----:B------:R-:W-:Y:S01]  /*2bf0*/  IMAD.WIDE R50, R51, 0x8, R46 ;  /* 0x0000000833327825 */ /* 0x000fe200078e022e */
[----:B--2---:R-:W-:-:S03]  /*2c00*/  MOV R49, UR14 ;  /* 0x0000000e00317c02 */ /* 0x004fc60008000f00 */
[----:B------:R-:W-:Y:S01]  /*2c10*/  FADD R41, R32, R41 ;  /* 0x0000002920297221 */ /* 0x000fe20000000000 */
[----:B------:R-:W-:Y:S01]  /*2c20*/  FADD R43, R35, R34 ;  /* 0x00000022232b7221 */ /* 0x000fe20000000000 */
[----:B------:R-:W-:-:S04]  /*2c30*/  IMAD.WIDE R48, R49, 0x8, R50 ;  /* 0x0000000831307825 */ /* 0x000fc800078e0232 */
[CC--:B---3--:R-:W-:Y:S01]  /*2c40*/  FMUL R33, R23.reuse, R25.reuse ;  /* 0x0000001917217220 */ /* 0x0c8fe20000400000 */
[C---:B------:R-:W-:Y:S01]  /*2c50*/  FMUL R42, R22.reuse, R25 ;  /* 0x00000019162a7220 */ /* 0x040fe20000400000 */
[----:B------:R-:W-:Y:S02]  /*2c60*/  FADD R25, RZ, -R23 ;  /* 0x80000017ff197221 */ /* 0x000fe40000000000 */
[-C--:B------:R-:W-:Y:S01]  /*2c70*/  FFMA R36, R22, R24.reuse, -R33 ;  /* 0x0000001816247223 */ /* 0x080fe20000000821 */
[----:B------:R-:W-:Y:S01]  /*2c80*/  FFMA R37, R23, R24, R42 ;  /* 0x0000001817257223 */ /* 0x000fe2000000002a */
[----:B------:R-:W-:Y:S02]  /*2c90*/  MOV R24, R22 ;  /* 0x0000001600187202 */ /* 0x000fe40000000f00 */
[----:B------:R-:W2:Y:S01]  /*2ca0*/  LDG.E.64 R22, desc[UR16][R50.64+-0x100] ;  /* 0xffff001032167981 */ /* 0x000ea2000c1e1b00 */
[----:B----4-:R-:W-:-:S03]  /*2cb0*/  FADD R35, RZ, -R29 ;  /* 0x8000001dff237221 */ /* 0x010fc60000000000 */
[----:B------:R1:W-:Y:S01]  /*2cc0*/  STS.64 [R7], R24 ;  /* 0x0000001807007388 */ /* 0x0003e20000000a00 */
[----:B------:R-:W-:-:S03]  /*2cd0*/  MOV R34, R28 ;  /* 0x0000001c00227202 */ /* 0x000fc60000000f00 */
[----:B------:R-:W3:Y:S04]  /*2ce0*/  LDS.64 R32, [R5+0x88] ;  /* 0x0000880005207984 */ /* 0x000ee80000000a00 */
[----:B------:R4:W-:Y:S04]  /*2cf0*/  STS.64 [R7+0x218], R34 ;  /* 0x0002182207007388 */ /* 0x0009e80000000a00 */
[----:B-1----:R1:W5:Y:S01]  /*2d00*/  LDG.E.64 R24, desc[UR16][R48.64+-0x100] ;  /* 0xffff001030187981 */ /* 0x002362000c1e1b00 */
[----:B----4-:R-:W-:-:S04]  /*2d10*/  FMUL R34, R26, R15 ;  /* 0x0000000f1a227220 */ /* 0x010fc80000400000 */
[----:B------:R-:W-:Y:S01]  /*2d20*/  FFMA R34, R27, R14, R34 ;  /* 0x0000000e1b227223 */ /* 0x000fe20000000022 */
[-C--:B---3--:R-:W-:Y:S01]  /*2d30*/  FMUL R47, R29, R33.reuse ;  /* 0x000000211d2f7220 */ /* 0x088fe20000400000 */
[----:B------:R-:W-:-:S03]  /*2d40*/  FMUL R42, R28, R33 ;  /* 0x000000211c2a7220 */ /* 0x000fc60000400000 */
[----:B------:R-:W-:Y:S01]  /*2d50*/  FFMA R33, R28, R32, -R47 ;  /* 0x000000201c217223 */ /* 0x000fe2000000082f */
[----:B------:R-:W-:Y:S01]  /*2d60*/  FMUL R28, R13, R20 ;  /* 0x000000140d1c7220 */ /* 0x000fe20000400000 */
[----:B------:R-:W-:Y:S01]  /*2d70*/  FFMA R32, R29, R32, R42 ;  /* 0x000000201d207223 */ /* 0x000fe2000000002a */
[-C--:B------:R-:W-:Y:S02]  /*2d80*/  FMUL R29, R13, R21.reuse ;  /* 0x000000150d1d7220 */ /* 0x080fe40000400000 */
[C---:B------:R-:W-:Y:S01]  /*2d90*/  FFMA R28, R12.reuse, R21, R28 ;  /* 0x000000150c1c7223 */ /* 0x040fe2000000001c */
[----:B------:R-:W-:Y:S01]  /*2da0*/  FMUL R21, R27, R15 ;  /* 0x0000000f1b157220 */ /* 0x000fe20000400000 */
[----:B------:R-:W-:Y:S02]  /*2db0*/  FFMA R29, R12, R20, -R29 ;  /* 0x000000140c1d7223 */ /* 0x000fe4000000081d */
[----:B------:R-:W-:Y:S01]  /*2dc0*/  FADD R35, RZ, R28 ;  /* 0x0000001cff237221 */ /* 0x000fe20000000000 */
[----:B------:R-:W-:Y:S01]  /*2dd0*/  FFMA R20, R26, R14, -R21 ;  /* 0x0000000e1a147223 */ /* 0x000fe20000000815 */
[----:B------:R-:W-:Y:S01]  /*2de0*/  FADD R29, RZ, R29 ;  /* 0x0000001dff1d7221 */ /* 0x000fe20000000000 */
[----:B------:R-:W3:Y:S01]  /*2df0*/  LDS.64 R26, [R5+0x90] ;  /* 0x00009000051a7984 */ /* 0x000ee20000000a00 */
[----:B------:R-:W-:Y:S01]  /*2e00*/  FADD R34, R35, R34 ;  /* 0x0000002223227221 */ /* 0x000fe20000000000 */
[----:B------:R-:W-:Y:S01]  /*2e10*/  FMUL R35, R17, R11 ;  /* 0x0000000b11237220 */ /* 0x000fe20000400000 */
[----:B------:R-:W-:-:S03]  /*2e20*/  FADD R29, R29, R20 ;  /* 0x000000141d1d7221 */ /* 0x000fc60000000000 */
[-C--:B------:R-:W-:Y:S01]  /*2e30*/  FFMA R28, R16, R10.reuse, -R35 ;  /* 0x0000000a101c7223 */ /* 0x080fe20000000823 */
[----:B------:R-:W-:-:S04]  /*2e40*/  FMUL R10, R17, R10 ;  /* 0x0000000a110a7220 */ /* 0x000fc80000400000 */
[----:B------:R-:W-:Y:S01]  /*2e50*/  FFMA R11, R16, R11, R10 ;  /* 0x0000000b100b7223 */ /* 0x000fe2000000000a */
[----:B------:R-:W-:Y:S01]  /*2e60*/  FADD R10, R29, R28 ;  /* 0x0000001c1d0a7221 */ /* 0x000fe20000000000 */
[----:B------:R-:W-:Y:S01]  /*2e70*/  FADD R40, R43, R40 ;  /* 0x000000282b287221 */ /* 0x000fe20000000000 */
[----:B------:R-:W-:Y:S01]  /*2e80*/  FMUL R35, R31, R19 ;  /* 0x000000131f237220 */ /* 0x000fe20000400000 */
[----:B------:R-:W-:Y:S02]  /*2e90*/  FADD R36, R41, R36 ;  /* 0x0000002429247221 */ /* 0x000fe40000000000 */
[----:B------:R-:W-:Y:S01]  /*2ea0*/  FADD R37, R40, R37 ;  /* 0x0000002528257221 */ /* 0x000fe20000000000 */
[----:B------:R-:W-:-:S03]  /*2eb0*/  FADD R11, R34, R11 ;  /* 0x0000000b220b7221 */ /* 0x000fc60000000000 */
[----:B------:R-:W-:Y:S01]  /*2ec0*/  FADD R34, R37, R32 ;  /* 0x0000002025227221 */ /* 0x000fe20000000000 */
[----:B------:R-:W-:-:S05]  /*2ed0*/  MOV R43, UR14 ;  /* 0x0000000e002b7c02 */ /* 0x000fca0008000f00 */
[----:B------:R-:W-:Y:S01]  /*2ee0*/  IMAD.WIDE R42, R43, 0x68, R48 ;  /* 0x000000682b2a7825 */ /* 0x000fe200078e0230 */
[----:B-1----:R-:W-:-:S05]  /*2ef0*/  MOV R49, UR14 ;  /* 0x0000000e00317c02 */ /* 0x002fca0008000f00 */
[----:B------:R-:W-:-:S04]  /*2f00*/  IMAD.WIDE R48, R49, 0x8, R42 ;  /* 0x0000000831307825 */ /* 0x000fc800078e022a */
[----:B--2---:R-:W-:Y:S01]  /*2f10*/  FADD R21, RZ, -R23 ;  /* 0x80000017ff157221 */ /* 0x004fe20000000000 */
[----:B------:R-:W-:-:S05]  /*2f20*/  MOV R20, R22 ;  /* 0x0000001600147202 */ /* 0x000fca0000000f00 */
[----:B------:R1:W-:Y:S04]  /*2f30*/  STS.64 [R7+0x430], R20 ;  /* 0x0004301407007388 */ /* 0x0003e80000000a00 */
[----:B------:R-:W2:Y:S01]  /*2f40*/  LDS.64 R28, [R5+0x98] ;  /* 0x00009800051c7984 */ /* 0x000ea20000000a00 */
[----:B-----5:R-:W-:Y:S01]  /*2f50*/  MOV R32, R24 ;  /* 0x0000001800207202 */ /* 0x020fe20000000f00 */
[----:B-1----:R-:W-:Y:S01]  /*2f60*/  FFMA R21, R30, R18, -R35 ;  /* 0x000000121e157223 */ /* 0x002fe20000000823 */
[----:B------:R-:W-:Y:S01]  /*2f70*/  FADD R35, R36, R33 ;  /* 0x0000002124237221 */ /* 0x000fe20000000000 */
[----:B------:R-:W-:-:S05]  /*2f80*/  FADD R33, RZ, -R25 ;  /* 0x80000019ff217221 */ /* 0x000fca0000000000 */
[----:B------:R1:W-:Y:S01]  /*2f90*/  STS.64 [R7+0x648], R32 ;  /* 0x0006482007007388 */ /* 0x0003e20000000a00 */
[----:B------:R-:W-:Y:S01]  /*2fa0*/  BAR.SYNC.DEFER_BLOCKING 0x0 ;  /* 0x0000000000007b1d */ /* 0x000fe20000010000 */
[----:B------:R-:W-:Y:S01]  /*2fb0*/  FMUL R20, R30, R19 ;  /* 0x000000131e147220 */ /* 0x000fe20000400000 */
[----:B---3--:R-:W-:-:S03]  /*2fc0*/  FMUL R30, R22, R27 ;  /* 0x0000001b161e7220 */ /* 0x008fc60000400000 */
[----:B------:R-:W-:Y:S01]  /*2fd0*/  FFMA R20, R31, R18, R20 ;  /* 0x000000121f147223 */ /* 0x000fe20000000014 */
[C---:B------:R-:W-:Y:S01]  /*2fe0*/  FMUL R31, R23.reuse, R27 ;  /* 0x0000001b171f7220 */ /* 0x040fe20000400000 */
[----:B------:R-:W-:-:S03]  /*2ff0*/  FFMA R37, R23, R26, R30 ;  /* 0x0000001a17257223 */ /* 0x000fc6000000001e */
[----:B------:R-:W-:-:S04]  /*3000*/  FFMA R22, R22, R26, -R31 ;  /* 0x0000001a16167223 */ /* 0x000fc8000000081f */
[----:B------:R-:W-:Y:S01]  /*3010*/  FADD R35, R35, R22 ;  /* 0x0000001623237221 */ /* 0x000fe20000000000 */
[CC--:B--2---:R-:W-:Y:S01]  /*3020*/  FMUL R23, R25.reuse, R29.reuse ;  /* 0x0000001d19177220 */ /* 0x0c4fe20000400000 */
[C---:B------:R-:W-:Y:S01]  /*3030*/  FMUL R36, R24.reuse, R29 ;  /* 0x0000001d18247220 */ /* 0x040fe20000400000 */
[----:B------:R-:W-:Y:S02]  /*3040*/  LDS.64 R26, [R6+0x10] ;  /* 0x00001000061a7984 */ /* 0x000fe40000000a00 */
[-C--:B------:R-:W-:Y:S01]  /*3050*/  FFMA R40, R24, R28.reuse, -R23 ;  /* 0x0000001c18287223 */ /* 0x080fe20000000817 */
[----:B------:R-:W-:Y:S01]  /*3060*/  FFMA R36, R25, R28, R36 ;  /* 0x0000001c19247223 */ /* 0x000fe20000000024 */
[----:B------:R-:W2:Y:S04]  /*3070*/  LDS.64 R22, [R6] ;  /* 0x0000000006167984 */ /* 0x000ea80000000a00 */
[----:B------:R-:W3:Y:S04]  /*3080*/  LDS.64 R24, [R6+0x8] ;  /* 0x0000080006187984 */ /* 0x000ee80000000a00 */
[----:B------:R-:W-:Y:S01]  /*3090*/  LDS.64 R28, [R6+0x18] ;  /* 0x00001800061c7984 */ /* 0x000fe20000000a00 */
[----:B------:R-:W-:Y:S06]  /*30a0*/  BAR.SYNC.DEFER_BLOCKING 0x0 ;  /* 0x0000000000007b1d */ /* 0x000fec0000010000 */
[----:B------:R3:W4:Y:S04]  /*30b0*/  LDG.E.64 R30, desc[UR16][R42.64+-0x100] ;  /* 0xffff00102a1e7981 */ /* 0x000728000c1e1b00 */
[----:B-1----:R1:W5:Y:S01]  /*30c0*/  LDG.E.64 R32, desc[UR16][R48.64+-0x100] ;  /* 0xffff001030207981 */ /* 0x002362000c1e1b00 */
[----:B------:R-:W-:-:S04]  /*30d0*/  FADD R37, R34, R37 ;  /* 0x0000002522257221 */ /* 0x000fc80000000000 */
[----:B------:R-:W-:Y:S01]  /*30e0*/  FADD R34, R37, R36 ;  /* 0x0000002425227221 */ /* 0x000fe20000000000 */
[----:B--2---:R-:W-:Y:S01]  /*30f0*/  FMUL R37, R13, R23 ;  /* 0x000000170d257220 */ /* 0x004fe20000400000 */
[----:B------:R-:W-:-:S03]  /*3100*/  FADD R35, R35, R40 ;  /* 0x0000002823237221 */ /* 0x000fc60000000000 */
[-C--:B------:R-:W-:Y:S01]  /*3110*/  FFMA R40, R12, R22.reuse, -R37 ;  /* 0x000000160c287223 */ /* 0x080fe20000000825 */
[----:B------:R-:W-:-:S04]  /*3120*/  FMUL R22, R13, R22 ;  /* 0x000000160d167220 */ /* 0x000fc80000400000 */
[----:B------:R-:W-:Y:S02]  /*3130*/  FFMA R41, R12, R23, R22 ;  /* 0x000000170c297223 */ /* 0x000fe40000000016 */
[----:B------:R-:W4:Y:S01]  /*3140*/  LDS.64 R22, [R5+0x100] ;  /* 0x0001000005167984 */ /* 0x000f220000000a00 */
[-C--:B---3--:R-:W-:Y:S01]  /*3150*/  FMUL R43, R25, R15.reuse ;  /* 0x0000000f192b7220 */ /* 0x088fe20000400000 */
[----:B------:R-:W-:-:S03]  /*3160*/  FMUL R42, R24, R15 ;  /* 0x0000000f182a7220 */ /* 0x000fc60000400000 */
[-C--:B------:R-:W-:Y:S01]  /*3170*/  FFMA R43, R24, R14.reuse, -R43 ;  /* 0x0000000e182b7223 */ /* 0x080fe2000000082b */
[----:B------:R-:W-:Y:S01]  /*3180*/  FFMA R42, R25, R14, R42 ;  /* 0x0000000e192a7223 */ /* 0x000fe2000000002a */
[----:B------:R-:W-:Y:S01]  /*3190*/  FADD R41, RZ, R41 ;  /* 0x00000029ff297221 */ /* 0x000fe20000000000 */
[----:B------:R-:W-:-:S03]  /*31a0*/  FADD R40, RZ, R40 ;  /* 0x00000028ff287221 */ /* 0x000fc60000000000 */
[----:B------:R-:W-:Y:S01]  /*31b0*/  FADD R42, R41, R42 ;  /* 0x0000002a292a7221 */ /* 0x000fe20000000000 */
[----:B------:R-:W-:Y:S01]  /*31c0*/  FADD R43, R40, R43 ;  /* 0x0000002b282b7221 */ /* 0x000fe20000000000 */
[-C--:B----4-:R-:W-:Y:S01]  /*31d0*/  FMUL R25, R31, R23.reuse ;  /* 0x000000171f197220 */ /* 0x090fe20000400000 */
[C---:B------:R-:W-:Y:S01]  /*31e0*/  FMUL R24, R30.reuse, R23 ;  /* 0x000000171e187220 */ /* 0x040fe20000400000 */
[----:B------:R-:W-:Y:S02]  /*31f0*/  FMUL R23, R17, R27 ;  /* 0x0000001b11177220 */ /* 0x000fe40000400000 */
[-C--:B------:R-:W-:Y:S01]  /*3200*/  FFMA R36, R30, R22.reuse, -R25 ;  /* 0x000000161e247223 */ /* 0x080fe20000000819 */
[----:B------:R-:W-:Y:S01]  /*3210*/  FFMA R37, R31, R22, R24 ;  /* 0x000000161f257223 */ /* 0x000fe20000000018 */
[----:B------:R-:W-:Y:S01]  /*3220*/  FADD R31, RZ, -R31 ;  /* 0x8000001fff1f7221 */ /* 0x000fe20000000000 */
[-C--:B------:R-:W-:Y:S01]  /*3230*/  FMUL R22, R17, R26.reuse ;  /* 0x0000001a11167220 */ /* 0x080fe20000400000 */
[----:B------:R-:W-:Y:S01]  /*3240*/  FFMA R46, R16, R26, -R23 ;  /* 0x0000001a102e7223 */ /* 0x000fe20000000817 */
[----:B------:R-:W-:-:S02]  /*3250*/  MOV R25, UR14 ;  /* 0x0000000e00197c02 */ /* 0x000fc40008000f00 */
[----:B------:R-:W-:Y:S01]  /*3260*/  STS.64 [R7], R30 ;  /* 0x0000001e07007388 */ /* 0x000fe20000000a00 */
[----:B------:R-:W-:-:S03]  /*3270*/  FFMA R47, R16, R27, R22 ;  /* 0x0000001b102f7223 */ /* 0x000fc60000000016 */
[----:B------:R-:W2:Y:S01]  /*3280*/  LDS.64 R22, [R5+0x108] ;  /* 0x0001080005167984 */ /* 0x000ea20000000a00 */
[----:B-1----:R-:W-:-:S05]  /*3290*/  IMAD.WIDE R48, R25, 0x8, R48 ;  /* 0x0000000819307825 */ /* 0x002fca00078e0230 */
[----:B------:R-:W3:Y:S01]  /*32a0*/  LDG.E.64 R24, desc[UR16][R48.64+-0x100] ;  /* 0xffff001030187981 */ /* 0x000ee2000c1e1b00 */
[----:B-----5:R-:W-:Y:S01]  /*32b0*/  MOV R26, R32 ;  /* 0x00000020001a7202 */ /* 0x020fe20000000f00 */
[----:B------:R-:W-:-:S05]  /*32c0*/  FADD R27, RZ, -R33 ;  /* 0x80000021ff1b7221 */ /* 0x000fca0000000000 */
[----:B------:R1:W-:Y:S01]  /*32d0*/  STS.64 [R7+0x218], R26 ;  /* 0x0002181a07007388 */ /* 0x0003e20000000a00 */
[-C--:B--2---:R-:W-:Y:S01]  /*32e0*/  FMUL R41, R33, R23.reuse ;  /* 0x0000001721297220 */ /* 0x084fe20000400000 */
[----:B------:R-:W-:-:S03]  /*32f0*/  FMUL R40, R32, R23 ;  /* 0x0000001720287220 */ /* 0x000fc60000400000 */
[-C--:B------:R-:W-:Y:S01]  /*3300*/  FFMA R41, R32, R22.reuse, -R41 ;  /* 0x0000001620297223 */ /* 0x080fe20000000829 */
[----:B------:R-:W-:Y:S01]  /*3310*/  FADD R32, R42, R47 ;  /* 0x0000002f2a207221 */ /* 0x000fe20000000000 */
[----:B------:R-:W-:Y:S01]  /*3320*/  MOV R47, UR14 ;  /* 0x0000000e002f7c02 */ /* 0x000fe20008000f00 */
[----:B------:R-:W-:Y:S01]  /*3330*/  FFMA R40, R33, R22, R40 ;  /* 0x0000001621287223 */ /* 0x000fe20000000028 */
[----:B------:R-:W-:Y:S01]  /*3340*/  FADD R33, R43, R46 ;  /* 0x0000002e2b217221 */ /* 0x000fe20000000000 */
[----:B------:R-:W2:Y:S02]  /*3350*/  LDS.64 R22, [R5+0x110] ;  /* 0x0001100005167984 */ /* 0x000ea40000000a00 */
[----:B------:R-:W-:-:S05]  /*3360*/  IMAD.WIDE R46, R47, 0x8, R48 ;  /* 0x000000082f2e7825 */ /* 0x000fca00078e0230 */
[----:B-1----:R-:W4:Y:S01]  /*3370*/  LDG.E.64 R26, desc[UR16][R46.64+-0x100] ;  /* 0xffff00102e1a7981 */ /* 0x002f22000c1e1b00 */
[----:B------:R-:W-:Y:S01]  /*3380*/  FADD R37, R34, R37 ;  /* 0x0000002522257221 */ /* 0x000fe20000000000 */
[----:B------:R-:W-:-:S03]  /*3390*/  FADD R36, R35, R36 ;  /* 0x0000002423247221 */ /* 0x000fc60000000000 */
[----:B------:R-:W-:Y:S01]  /*33a0*/  FADD R40, R37, R40 ;  /* 0x0000002825287221 */ /* 0x000fe20000000000 */
[----:B------:R-:W-:Y:S01]  /*33b0*/  FADD R41, R36, R41 ;  /* 0x0000002924297221 */ /* 0x000fe20000000000 */
[-C--:B------:R-:W-:Y:S01]  /*33c0*/  FMUL R35, R29, R19.reuse ;  /* 0x000000131d237220 */ /* 0x080fe20000400000 */
[----:B------:R-:W-:Y:S01]  /*33d0*/  FMUL R34, R28, R19 ;  /* 0x000000131c227220 */ /* 0x000fe20000400000 */
[----:B---3--:R-:W-:Y:S01]  /*33e0*/  FADD R31, RZ, -R25 ;  /* 0x80000019ff1f7221 */ /* 0x008fe20000000000 */
[----:B------:R-:W-:Y:S01]  /*33f0*/  MOV R30, R24 ;  /* 0x00000018001e7202 */ /* 0x000fe20000000f00 */
[-C--:B--2---:R-:W-:Y:S01]  /*3400*/  FMUL R43, R25, R23.reuse ;  /* 0x00000017192b7220 */ /* 0x084fe20000400000 */
[----:B------:R-:W-:-:S03]  /*3410*/  FMUL R48, R24, R23 ;  /* 0x0000001718307220 */ /* 0x000fc60000400000 */
[-C--:B------:R-:W-:Y:S01]  /*3420*/  FFMA R42, R24, R22.reuse, -R43 ;  /* 0x00000016182a7223 */ /* 0x080fe2000000082b */
[----:B------:R-:W-:Y:S01]  /*3430*/  STS.64 [R7+0x430], R30 ;  /* 0x0004301e07007388 */ /* 0x000fe20000000a00 */
[----:B------:R-:W-:-:S03]  /*3440*/  FFMA R43, R25, R22, R48 ;  /* 0x00000016192b7223 */ /* 0x000fc60000000030 */
[----:B------:R-:W4:Y:S02]  /*3450*/  LDS.64 R22, [R5+0x118] ;  /* 0x0001180005167984 */ /* 0x000f240000000a00 */
[-C--:B----4-:R-:W-:Y:S01]  /*3460*/  FMUL R30, R26, R23.reuse ;  /* 0x000000171a1e7220 */ /* 0x090fe20000400000 */
[----:B------:R-:W-:-:S03]  /*3470*/  FMUL R31, R27, R23 ;  /* 0x000000171b1f7220 */ /* 0x000fc60000400000 */
[----:B------:R-:W-:Y:S01]  /*3480*/  FFMA R30, R27, R22, R30 ;  /* 0x000000161b1e7223 */ /* 0x000fe2000000001e */
[----:B------:R-:W-:-:S05]  /*3490*/  FADD R27, RZ, -R27 ;  /* 0x8000001bff1b7221 */ /* 0x000fca0000000000 */
[----:B------:R-:W-:Y:S01]  /*34a0*/  STS.64 [R7+0x648], R26 ;  /* 0x0006481a07007388 */ /* 0x000fe20000000a00 */
[----:B------:R-:W-:Y:S01]  /*34b0*/  BAR.SYNC.DEFER_BLOCKING 0x0 ;  /* 0x0000000000007b1d */ /* 0x000fe20000010000 */
[----:B------:R-:W-:-:S05]  /*34c0*/  FFMA R31, R26, R22, -R31 ;  /* 0x000000161a1f7223 */ /* 0x000fca000000081f */
[----:B------:R-:W1:Y:S04]  /*34d0*/  LDS.64 R24, [R6+0x8] ;  /* 0x0000080006187984 */ /* 0x000e680000000a00 */
[----:B------:R-:W2:Y:S01]  /*34e0*/  LDS.64 R22, [R6] ;  /* 0x0000000006167984 */ /* 0x000ea20000000a00 */
[----:B------:R-:W-:Y:S01]  /*34f0*/  FADD R43, R40, R43 ;  /* 0x0000002b282b7221 */ /* 0x000fe20000000000 */
[----:B------:R-:W-:Y:S01]  /*3500*/  FADD R36, R41, R42 ;  /* 0x0000002a29247221 */ /* 0x000fe20000000000 */
[-C--:B------:R-:W-:Y:S02]  /*3510*/  FFMA R42, R28, R18.reuse, -R35 ;  /* 0x000000121c2a7223 */ /* 0x080fe40000000823 */
[----:B------:R-:W-:Y:S01]  /*3520*/  FADD R28, R43, R30 ;  /* 0x0000001e2b1c7221 */ /* 0x000fe20000000000 */
[----:B------:R-:W-:Y:S01]  /*3530*/  FFMA R41, R29, R18, R34 ;  /* 0x000000121d297223 */ /* 0x000fe20000000022 */
[----:B------:R-:W-:Y:S01]  /*3540*/  FADD R29, R36, R31 ;  /* 0x0000001f241d7221 */ /* 0x000fe20000000000 */
[----:B------:R-:W-:Y:S01]  /*3550*/  MOV R35, UR14 ;  /* 0x0000000e00237c02 */ /* 0x000fe20008000f00 */
[----:B-1----:R-:W-:Y:S01]  /*3560*/  FMUL R43, R25, R15 ;  /* 0x0000000f192b7220 */ /* 0x002fe20000400000 */
[----:B--2---:R-:W-:-:S03]  /*3570*/  FMUL R27, R13, R23 ;  /* 0x000000170d1b7220 */ /* 0x004fc60000400000 */
[C---:B------:R-:W-:Y:S01]  /*3580*/  FFMA R43, R24.reuse, R14, -R43 ;  /* 0x0000000e182b7223 */ /* 0x040fe2000000082b */
[-C--:B------:R-:W-:Y:S01]  /*3590*/  FMUL R31, R13, R22.reuse ;  /* 0x000000160d1f7220 */ /* 0x080fe20000400000 */
[----:B------:R-:W-:Y:S01]  /*35a0*/  FMUL R24, R24, R15 ;  /* 0x0000000f18187220 */ /* 0x000fe20000400000 */
[C---:B------:R-:W-:Y:S02]  /*35b0*/  FFMA R27, R12.reuse, R22, -R27 ;  /* 0x000000160c1b7223 */ /* 0x040fe4000000081b */
[----:B------:R-:W-:Y:S01]  /*35c0*/  FFMA R30, R12, R23, R31 ;  /* 0x000000170c1e7223 */ /* 0x000fe2000000001f */
[----:B------:R-:W-:Y:S01]  /*35d0*/  FFMA R31, R25, R14, R24 ;  /* 0x0000000e191f7223 */ /* 0x000fe20000000018 */
[----:B------:R-:W-:Y:S01]  /*35e0*/  FADD R22, RZ, R27 ;  /* 0x0000001bff167221 */ /* 0x000fe20000000000 */
[----:B------:R-:W-:Y:S04]  /*35f0*/  LDS.64 R24, [R6+0x18] ;  /* 0x0000180006187984 */ /* 0x000fe80000000a00 */
[----:B------:R-:W1:Y:S01]  /*3600*/  LDS.64 R26, [R6+0x10] ;  /* 0x00001000061a7984 */ /* 0x000e620000000a00 */
[----:B------:R-:W-:-:S04]  /*3610*/  IMAD.WIDE R34, R35, 0x68, R46 ;  /* 0x0000006823227825 */ /* 0x000fc800078e022e */
[----:B------:R-:W-:Y:S01]  /*3620*/  FADD R43, R22, R43 ;  /* 0x0000002b162b7221 */ /* 0x000fe20000000000 */
[----:B------:R-:W-:Y:S06]  /*3630*/  BAR.SYNC.DEFER_BLOCKING 0x0 ;  /* 0x0000000000007b1d */ /* 0x000fec0000010000 */
[----:B------:R-:W2:Y:S01]  /*3640*/  LDG.E.64 R22, desc[UR16][R34.64+-0x100] ;  /* 0xffff001022167981 */ /* 0x000ea2000c1e1b00 */
[----:B------:R-:W-:-:S04]  /*3650*/  FADD R30, RZ, R30 ;  /* 0x0000001eff1e7221 */ /* 0x000fc80000000000 */
[----:B------:R-:W-:Y:S01]  /*3660*/  FADD R40, R30, R31 ;  /* 0x0000001f1e287221 */ /* 0x000fe20000000000 */
[----:B-1----:R-:W-:-:S04]  /*3670*/  FMUL R31, R17, R27 ;  /* 0x0000001b111f7220 */ /* 0x002fc80000400000 */
[-C--:B------:R-:W-:Y:S01]  /*3680*/  FFMA R30, R16, R26.reuse, -R31 ;  /* 0x0000001a101e7223 */ /* 0x080fe2000000081f */
[----:B------:R-:W-:-:S04]  /*3690*/  FMUL R26, R17, R26 ;  /* 0x0000001a111a7220 */ /* 0x000fc80000400000 */
[----:B------:R-:W-:Y:S02]  /*36a0*/  FFMA R31, R16, R27, R26 ;  /* 0x0000001b101f7223 */ /* 0x000fe4000000001a */
[----:B------:R-:W2:Y:S02]  /*36b0*/  LDS.64 R26, [R5+0x180] ;  /* 0x00018000051a7984 */ /* 0x000ea40000000a00 */
[----:B------:R-:W-:Y:S01]  /*36c0*/  FADD R40, R40, R31 ;  /* 0x0000001f28287221 */ /* 0x000fe20000000000 */
[----:B------:R-:W-:Y:S01]  /*36d0*/  MOV R37, UR14 ;  /* 0x0000000e00257c02 */ /* 0x000fe20008000f00 */
[----:B------:R-:W-:Y:S01]  /*36e0*/  FADD R43, R43, R30 ;  /* 0x0000001e2b2b7221 */ /* 0x000fe20000000000 */
[-C--:B--2---:R-:W-:Y:S01]  /*36f0*/  FMUL R31, R23, R27.reuse ;  /* 0x0000001b171f7220 */ /* 0x084fe20000400000 */
[C---:B------:R-:W-:Y:S01]  /*3700*/  FMUL R36, R22.reuse, R27 ;  /* 0x0000001b16247220 */ /* 0x040fe20000400000 */
[----:B------:R-:W-:Y:S02]  /*3710*/  FMUL R27, R25, R19 ;  /* 0x00000013191b7220 */ /* 0x000fe40000400000 */
[-C--:B------:R-:W-:Y:S01]  /*3720*/  FFMA R30, R22, R26.reuse, -R31 ;  /* 0x0000001a161e7223 */ /* 0x080fe2000000081f */
[----:B------:R-:W-:Y:S01]  /*3730*/  FFMA R31, R23, R26, R36 ;  /* 0x0000001a171f7223 */ /* 0x000fe20000000024 */
[----:B------:R-:W-:-:S04]  /*3740*/  IMAD.WIDE R36, R37, 0x8, R34 ;  /* 0x0000000825247825 */ /* 0x000fc800078e0222 */
[----:B------:R-:W-:Y:S02]  /*3750*/  FFMA R46, R24, R18, -R27 ;  /* 0x00000012182e7223 */ /* 0x000fe4000000081b */
[----:B------:R-:W2:Y:S01]  /*3760*/  LDG.E.64 R26, desc[UR16][R36.64+-0x100] ;  /* 0xffff0010241a7981 */ /* 0x000ea2000c1e1b00 */
[----:B------:R-:W-:Y:S01]  /*3770*/  FADD R23, RZ, -R23 ;  /* 0x80000017ff177221 */ /* 0x000fe20000000000 */
[----:B------:R-:W-:Y:S01]  /*3780*/  FADD R34, R29, R30 ;  /* 0x0000001e1d227221 */ /* 0x000fe20000000000 */
[----:B------:R-:W-:-:S03]  /*3790*/  FADD R35, R28, R31 ;  /* 0x0000001f1c237221 */ /* 0x000fc60000000000 */
[----:B------:R-:W-:Y:S01]  /*37a0*/  STS.64 [R7], R22 ;  /* 0x0000001607007388 */ /* 0x000fe20000000a00 */
[----:B------:R-:W-:-:S03]  /*37b0*/  MOV R49, UR14 ;  /* 0x0000000e00317c02 */ /* 0x000fc60008000f00 */
[----:B------:R-:W2:Y:S01]  /*37c0*/  LDS.64 R28, [R5+0x188] ;  /* 0x00018800051c7984 */ /* 0x000ea20000000a00 */
[----:B------:R-:W-:Y:S01]  /*37d0*/  FMUL R24, R24, R19 ;  /* 0x0000001318187220 */ /* 0x000fe20000400000 */
[----:B------:R-:W-:-:S04]  /*37e0*/  IMAD.WIDE R48, R49, 0x8, R36 ;  /* 0x0000000831307825 */ /* 0x000fc800078e0224 */
[----:B------:R-:W-:Y:S02]  /*37f0*/  FFMA R47, R25, R18, R24 ;  /* 0x00000012192f7223 */ /* 0x000fe40000000018 */
[----:B------:R1:W3:Y:S01]  /*3800*/  LDG.E.64 R24, desc[UR16][R48.64+-0x100] ;  /* 0xffff001030187981 */ /* 0x0002e2000c1e1b00 */
[-C--:B--2---:R-:W-:Y:S01]  /*3810*/  FMUL R31, R27, R29.reuse ;  /* 0x0000001d1b1f7220 */ /* 0x084fe20000400000 */
[----:B------:R-:W-:-:S03]  /*3820*/  FMUL R30, R26, R29 ;  /* 0x0000001d1a1e7220 */ /* 0x000fc60000400000 */
[----:B------:R-:W-:-:S04]  /*3830*/  FFMA R29, R26, R28, -R31 ;  /* 0x0000001c1a1d7223 */ /* 0x000fc8000000081f */
[----:B------:R-:W-:Y:S01]  /*3840*/  FADD R34, R34, R29 ;  /* 0x0000001d22227221 */ /* 0x000fe20000000000 */
[----:B------:R-:W-:Y:S01]  /*3850*/  MOV R29, UR14 ;  /* 0x0000000e001d7c02 */ /* 0x000fe20008000f00 */
[----:B------:R-:W-:-:S04]  /*3860*/  FFMA R28, R27, R28, R30 ;  /* 0x0000001c1b1c7223 */ /* 0x000fc8000000001e */
[----:B-1----:R-:W-:-:S04]  /*3870*/  IMAD.WIDE R48, R29, 0x8, R48 ;  /* 0x000000081d307825 */ /* 0x002fc800078e0230 */
[----:B------:R-:W-:Y:S02]  /*3880*/  FADD R35, R35, R28 ;  /* 0x0000001c23237221 */ /* 0x000fe40000000000 */
[----:B------:R-:W2:Y:S01]  /*3890*/  LDG.E.64 R28, desc[UR16][R48.64+-0x100] ;  /* 0xffff0010301c7981 */ /* 0x000ea2000c1e1b00 */
[----:B------:R-:W-:Y:S01]  /*38a0*/  FADD R31, RZ, -R27 ;  /* 0x8000001bff1f7221 */ /* 0x000fe20000000000 */
[----:B------:R-:W-:-:S05]  /*38b0*/  MOV R30, R26 ;  /* 0x0000001a001e7202 */ /* 0x000fca0000000f00 */
[----:B------:R-:W-:Y:S04]  /*38c0*/  STS.64 [R7+0x218], R30 ;  /* 0x0002181e07007388 */ /* 0x000fe80000000a00 */
[----:B------:R-:W1:Y:S01]  /*38d0*/  LDS.64 R22, [R5+0x190] ;  /* 0x0001900005167984 */ /* 0x000e620000000a00 */
[----:B---3--:R-:W-:Y:S01]  /*38e0*/  FADD R27, RZ, -R25 ;  /* 0x80000019ff1b7221 */ /* 0x008fe20000000000 */
[----:B------:R-:W-:-:S05]  /*38f0*/  MOV R26, R24 ;  /* 0x00000018001a7202 */ /* 0x000fca0000000f00 */
[----:B------:R3:W-:Y:S01]  /*3900*/  STS.64 [R7+0x430], R26 ;  /* 0x0004301a07007388 */ /* 0x0007e20000000a00 */
[-C--:B-1----:R-:W-:Y:S01]  /*3910*/  FMUL R37, R25, R23.reuse ;  /* 0x0000001719257220 */ /* 0x082fe20000400000 */
[----:B------:R-:W-:-:S03]  /*3920*/  FMUL R30, R24, R23 ;  /* 0x00000017181e7220 */ /* 0x000fc60000400000 */
[-C--:B------:R-:W-:Y:S01]  /*3930*/  FFMA R31, R24, R22.reuse, -R37 ;  /* 0x00000016181f7223 */ /* 0x080fe20000000825 */
[----:B------:R-:W-:Y:S02]  /*3940*/  FFMA R30, R25, R22, R30 ;  /* 0x00000016191e7223 */ /* 0x000fe4000000001e */
[----:B------:R-:W2:Y:S01]  /*3950*/  LDS.64 R22, [R5+0x198] ;  /* 0x0001980005167984 */ /* 0x000ea20000000a00 */
[----:B------:R-:W-:Y:S01]  /*3960*/  FADD R10, R10, R21 ;  /* 0x000000150a0a7221 */ /* 0x000fe20000000000 */
[----:B------:R-:W-:Y:S01]  /*3970*/  FADD R11, R11, R20 ;  /* 0x000000140b0b7221 */ /* 0x000fe20000000000 */
[----:B------:R-:W-:Y:S01]  /*3980*/  ISETP.GT.U32.AND P1, PT, R8, 0x3f, PT ;  /* 0x0000003f0800780c */ /* 0x000fe20003f24070 */
[----:B---3--:R-:W-:Y:S02]  /*3990*/  IMAD R27, R9, -0x18, R6 ;  /* 0xffffffe8091b7824 */ /* 0x008fe400078e0206 */
[----:B------:R-:W-:Y:S01]  /*39a0*/  FADD R8, R43, R46 ;  /* 0x0000002e2b087221 */ /* 0x000fe20000000000 */
[----:B------:R-:W-:Y:S01]  /*39b0*/  FADD R9, R40, R47 ;  /* 0x0000002f28097221 */ /* 0x000fe20000000000 */
[-C--:B--2---:R-:W-:Y:S01]  /*39c0*/  FMUL R36, R28, R23.reuse ;  /* 0x000000171c247220 */ /* 0x084fe20000400000 */
[----:B------:R-:W-:-:S03]  /*39d0*/  FMUL R37, R29, R23 ;  /* 0x000000171d257220 */ /* 0x000fc60000400000 */
[----:B------:R-:W-:Y:S01]  /*39e0*/  FFMA R36, R29, R22, R36 ;  /* 0x000000161d247223 */ /* 0x000fe20000000024 */
[----:B------:R-:W-:-:S05]  /*39f0*/  FADD R29, RZ, -R29 ;  /* 0x8000001dff1d7221 */ /* 0x000fca0000000000 */
[----:B------:R-:W-:Y:S01]  /*3a00*/  STS.64 [R7+0x648], R28 ;  /* 0x0006481c07007388 */ /* 0x000fe20000000a00 */
[----:B------:R-:W-:Y:S06]  /*3a10*/  BAR.SYNC.DEFER_BLOCKING 0x0 ;  /* 0x0000000000007b1d */ /* 0x000fec0000010000 */
[----:B------:R-:W1:Y:S01]  /*3a20*/  LDS.64 R20, [R6] ;  /* 0x0000000006147984 */ /* 0x000e620000000a00 */
[----:B------:R-:W-:Y:S01]  /*3a30*/  FFMA R37, R28, R22, -R37 ;  /* 0x000000161c257223 */ /* 0x000fe20000000825 */
[C---:B-1----:R-:W-:Y:S01]  /*3a40*/  FMUL R23, R13.reuse, R21 ;  /* 0x000000150d177220 */ /* 0x042fe20000400000 */
[----:B------:R-:W-:-:S03]  /*3a50*/  FMUL R22, R13, R20 ;  /* 0x000000140d167220 */ /* 0x000fc60000400000 */
[C---:B------:R-:W-:Y:S01]  /*3a60*/  FFMA R24, R12.reuse, R20, -R23 ;  /* 0x000000140c187223 */ /* 0x040fe20000000817 */
[----:B------:R-:W-:Y:S02]  /*3a70*/  FFMA R23, R12, R21, R22 ;  /* 0x000000150c177223 */ /* 0x000fe40000000016 */
[----:B------:R-:W1:Y:S02]  /*3a80*/  LDS.64 R20, [R6+0x8] ;  /* 0x0000080006147984 */ /* 0x000e640000000a00 */
[----:B-1----:R-:W-:-:S04]  /*3a90*/  FMUL R25, R21, R15 ;  /* 0x0000000f15197220 */ /* 0x002fc80000400000 */
[C---:B------:R-:W-:Y:S01]  /*3aa0*/  FFMA R25, R20.reuse, R14, -R25 ;  /* 0x0000000e14197223 */ /* 0x040fe20000000819 */
[----:B------:R-:W-:-:S04]  /*3ab0*/  FMUL R20, R20, R15 ;  /* 0x0000000f14147220 */ /* 0x000fc80000400000 */
[----:B------:R-:W-:Y:S02]  /*3ac0*/  FFMA R26, R21, R14, R20 ;  /* 0x0000000e151a7223 */ /* 0x000fe40000000014 */
[----:B------:R-:W1:Y:S01]  /*3ad0*/  LDS.64 R20, [R6+0x10] ;  /* 0x0000100006147984 */ /* 0x000e620000000a00 */
[----:B------:R-:W-:-:S04]  /*3ae0*/  FADD R7, RZ, R23 ;  /* 0x00000017ff077221 */ /* 0x000fc80000000000 */
[----:B------:R-:W-:Y:S01]  /*3af0*/  FADD R7, R7, R26 ;  /* 0x0000001a07077221 */ /* 0x000fe20000000000 */
[----:B-1----:R-:W-:-:S04]  /*3b00*/  FMUL R23, R17, R21 ;  /* 0x0000001511177220 */ /* 0x002fc80000400000 */
[-C--:B------:R-:W-:Y:S01]  /*3b10*/  FFMA R23, R16, R20.reuse, -R23 ;  /* 0x0000001410177223 */ /* 0x080fe20000000817 */
[----:B------:R-:W-:-:S04]  /*3b20*/  FMUL R20, R17, R20 ;  /* 0x0000001411147220 */ /* 0x000fc80000400000 */
[----:B------:R-:W-:Y:S02]  /*3b30*/  FFMA R26, R16, R21, R20 ;  /* 0x00000015101a7223 */ /* 0x000fe40000000014 */
[----:B------:R-:W1:Y:S01]  /*3b40*/  LDS.64 R20, [R6+0x18] ;  /* 0x0000180006147984 */ /* 0x000e620000000a00 */
[----:B------:R-:W-:Y:S01]  /*3b50*/  FADD R24, RZ, R24 ;  /* 0x00000018ff187221 */ /* 0x000fe20000000000 */
[----:B------:R-:W-:Y:S03]  /*3b60*/  BAR.SYNC.DEFER_BLOCKING 0x0 ;  /* 0x0000000000007b1d */ /* 0x000fe60000010000 */
[----:B------:R-:W-:Y:S01]  /*3b70*/  FADD R24, R24, R25 ;  /* 0x0000001918187221 */ /* 0x000fe20000000000 */
[----:B------:R-:W-:-:S03]  /*3b80*/  FADD R7, R7, R26 ;  /* 0x0000001a07077221 */ /* 0x000fc60000000000 */
[----:B------:R-:W-:Y:S01]  /*3b90*/  FADD R24, R24, R23 ;  /* 0x0000001718187221 */ /* 0x000fe20000000000 */
[----:B------:R-:W-:Y:S01]  /*3ba0*/  FADD R22, R33, R42 ;  /* 0x0000002a21167221 */ /* 0x000fe20000000000 */
[----:B------:R-:W-:Y:S01]  /*3bb0*/  FADD R23, R32, R41 ;  /* 0x0000002920177221 */ /* 0x000fe20000000000 */
[----:B------:R-:W-:Y:S01]  /*3bc0*/  BSSY.RECONVERGENT B0, `(.L_x_35) ;  /* 0x0000040000007945 */ /* 0x000fe20003800200 */
[----:B-1----:R-:W-:-:S04]  /*3bd0*/  FMUL R25, R21, R19 ;  /* 0x0000001315197220 */ /* 0x002fc80000400000 */
[C---:B------:R-:W-:Y:S01]  /*3be0*/  FFMA R25, R20.reuse, R18, -R25 ;  /* 0x0000001214197223 */ /* 0x040fe20000000819 */
[----:B------:R-:W-:-:S04]  /*3bf0*/  FMUL R20, R20, R19 ;  /* 0x0000001314147220 */ /* 0x000fc80000400000 */
[----:B------:R-:W-:Y:S01]  /*3c00*/  FFMA R26, R21, R18, R20 ;  /* 0x00000012151a7223 */ /* 0x000fe20000000014 */
[----:B------:R-:W-:-:S03]  /*3c10*/  FADD R20, R24, R25 ;  /* 0x0000001918147221 */ /* 0x000fc60000000000 */
[----:B------:R-:W-:Y:S01]  /*3c20*/  FADD R21, R7, R26 ;  /* 0x0000001a07157221 */ /* 0x000fe20000000000 */
[----:B------:R1:W-:Y:S04]  /*3c30*/  STS.64 [R27], R10 ;  /* 0x0000000a1b007388 */ /* 0x0003e80000000a00 */
[----:B------:R1:W-:Y:S04]  /*3c40*/  STS.64 [R27+0x80], R22 ;  /* 0x000080161b007388 */ /* 0x0003e80000000a00 */
[----:B------:R1:W-:Y:S04]  /*3c50*/  STS.64 [R27+0x100], R8 ;  /* 0x000100081b007388 */ /* 0x0003e80000000a00 */
[----:B------:R1:W-:Y:S01]  /*3c60*/  STS.64 [R27+0x180], R20 ;  /* 0x000180141b007388 */ /* 0x0003e20000000a00 */
[----:B------:R-:W-:Y:S06]  /*3c70*/  BAR.SYNC.DEFER_BLOCKING 0x0 ;  /* 0x0000000000007b1d */ /* 0x000fec0000010000 */
[----:B------:R-:W-:Y:S05]  /*3c80*/  @P1 BRA `(.L_x_36) ;  /* 0x0000000000cc1947 */ /* 0x000fea0003800000 */
[----:B------:R-:W-:-:S04]  /*3c90*/  LOP3.LUT R7, R2, 0x180, RZ, 0xc0, !PT ;  /* 0x0000018002077812 */ /* 0x000fc800078ec0ff */
[----:B------:R-:W-:-:S05]  /*3ca0*/  IADD3 R32, PT, PT, R4, R7, RZ ;  /* 0x0000000704207210 */ /* 0x000fca0007ffe0ff */
[----:B-1----:R-:W-:Y:S04]  /*3cb0*/  LDS.64 R20, [R32] ;  /* 0x0000000020147984 */ /* 0x002fe80000000a00 */
[----:B------:R-:W1:Y:S04]  /*3cc0*/  LDS.64 R24, [R32+0x8] ;  /* 0x0000080020187984 */ /* 0x000e680000000a00 */
[----:B------:R-:W2:Y:S04]  /*3cd0*/  LDS.64 R22, [R32+0x10] ;  /* 0x0000100020167984 */ /* 0x000ea80000000a00 */
[----:B------:R-:W3:Y:S04]  /*3ce0*/  LDS.64 R8, [R32+0x18] ;  /* 0x0000180020087984 */ /* 0x000ee80000000a00 */
[----:B------:R-:W4:Y:S04]  /*3cf0*/  LDS.64 R10, [R32+0x20] ;  /* 0x00002000200a7984 */ /* 0x000f280000000a00 */
[----:B------:R-:W5:Y:S01]  /*3d00*/  LDS.64 R26, [R32+0x28] ;  /* 0x00002800201a7984 */ /* 0x000f620000000a00 */
[----:B-1----:R-:W-:Y:S01]  /*3d10*/  FADD R29, R20, R24 ;  /* 0x00000018141d7221 */ /* 0x002fe20000000000 */
[----:B------:R-:W-:-:S02]  /*3d20*/  FADD R24, R21, R25 ;  /* 0x0000001915187221 */ /* 0x000fc40000000000 */
[----:B------:R-:W1:Y:S01]  /*3d30*/  LDS.64 R20, [R32+0x30] ;  /* 0x0000300020147984 */ /* 0x000e620000000a00 */
[----:B--2---:R-:W-:Y:S01]  /*3d40*/  FADD R29, R29, R22 ;  /* 0x000000161d1d7221 */ /* 0x004fe20000000000 */
[----:B------:R-:W-:Y:S02]  /*3d50*/  FADD R28, R24, R23 ;  /* 0x00000017181c7221 */ /* 0x000fe40000000000 */
[----:B------:R-:W2:Y:S01]  /*3d60*/  LDS.64 R22, [R32+0x38] ;  /* 0x0000380020167984 */ /* 0x000ea20000000a00 */
[----:B---3--:R-:W-:Y:S01]  /*3d70*/  FADD R29, R29, R8 ;  /* 0x000000081d1d7221 */ /* 0x008fe20000000000 */
[----:B------:R-:W-:Y:S02]  /*3d80*/  FADD R28, R28, R9 ;  /* 0x000000091c1c7221 */ /* 0x000fe40000000000 */
[----:B------:R-:W3:Y:S01]  /*3d90*/  LDS.64 R24, [R32+0x40] ;  /* 0x0000400020187984 */ /* 0x000ee20000000a00 */
[----:B----4-:R-:W-:Y:S01]  /*3da0*/  FADD R29, R29, R10 ;  /* 0x0000000a1d1d7221 */ /* 0x010fe20000000000 */
[----:B------:R-:W-:-:S02]  /*3db0*/  FADD R28, R28, R11 ;  /* 0x0000000b1c1c7221 */ /* 0x000fc40000000000 */
[----:B------:R-:W4:Y:S01]  /*3dc0*/  LDS.64 R8, [R32+0x48] ;  /* 0x0000480020087984 */ /* 0x000f220000000a00 */
[----:B-----5:R-:W-:Y:S01]  /*3dd0*/  FADD R29, R29, R26 ;  /* 0x0000001a1d1d7221 */ /* 0x020fe20000000000 */
[----:B------:R-:W-:Y:S02]  /*3de0*/  FADD R28, R28, R27 ;  /* 0x0000001b1c1c7221 */ /* 0x000fe40000000000 */
[----:B------:R-:W5:Y:S04]  /*3df0*/  LDS.64 R10, [R32+0x50] ;  /* 0x00005000200a7984 */ /* 0x000f680000000a00 */
[----:B------:R-:W-:Y:S01]  /*3e00*/  LDS.64 R26, [R32+0x70] ;  /* 0x00007000201a7984 */ /* 0x000fe20000000a00 */
        /* <DEDUP_REMOVED lines=10> */
[----:B------:R-:W-:Y:S01]  /*3eb0*/  FADD R40, R40, R9 ;  /* 0x0000000928287221 */ /* 0x000fe20000000000 */
[----:B------:R-:W-:Y:S01]  /*3ec0*/  IADD3 R8, P1, PT, R7, R38, RZ ;  /* 0x0000002607087210 */ /* 0x000fe20007f3e0ff */
[----:B------:R-:W4:Y:S01]  /*3ed0*/  LDS.64 R28, [R32+0x78] ;  /* 0x00007800201c7984 */ /* 0x000f220000000a00 */
[----:B-----5:R-:W-:Y:S01]  /*3ee0*/  FADD R33, R33, R10 ;  /* 0x0000000a21217221 */ /* 0x020fe20000000000 */
[----:B------:R-:W-:Y:S01]  /*3ef0*/  FADD R40, R40, R11 ;  /* 0x0000000b28287221 */ /* 0x000fe20000000000 */
[----:B------:R-:W-:-:S02]  /*3f00*/  IADD3.X R9, PT, PT, RZ, R39, RZ, P1, !PT ;  /* 0x00000027ff097210 */ /* 0x000fc40000ffe4ff */
[----:B-1----:R-:W-:Y:S01]  /*3f10*/  FADD R33, R33, R20 ;  /* 0x0000001421217221 */ /* 0x002fe20000000000 */
[----:B------:R-:W-:-:S03]  /*3f20*/  FADD R40, R40, R21 ;  /* 0x0000001528287221 */ /* 0x000fc60000000000 */
[----:B--2---:R-:W-:Y:S01]  /*3f30*/  FADD R33, R33, R22 ;  /* 0x0000001621217221 */ /* 0x004fe20000000000 */
[----:B------:R-:W-:-:S03]  /*3f40*/  FADD R40, R40, R23 ;  /* 0x0000001728287221 */ /* 0x000fc60000000000 */
[----:B---3--:R-:W-:Y:S01]  /*3f50*/  FADD R33, R33, R24 ;  /* 0x0000001821217221 */ /* 0x008fe20000000000 */
[----:B------:R-:W-:-:S03]  /*3f60*/  FADD R40, R40, R25 ;  /* 0x0000001928287221 */ /* 0x000fc60000000000 */
[----:B------:R-:W-:Y:S01]  /*3f70*/  FADD R33, R33, R26 ;  /* 0x0000001a21217221 */ /* 0x000fe20000000000 */
[----:B------:R-:W-:-:S03]  /*3f80*/  FADD R40, R40, R27 ;  /* 0x0000001b28287221 */ /* 0x000fc60000000000 */
[----:B----4-:R-:W-:Y:S01]  /*3f90*/  FADD R28, R33, R28 ;  /* 0x0000001c211c7221 */ /* 0x010fe20000000000 */
[----:B------:R-:W-:-:S05]  /*3fa0*/  FADD R29, R40, R29 ;  /* 0x0000001d281d7221 */ /* 0x000fca0000000000 */
[----:B------:R2:W-:Y:S02]  /*3fb0*/  STG.E.64 desc[UR16][R8.64], R28 ;  /* 0x0000001c08007986 */ /* 0x0005e4000c101b10 */
.L_x_36:
[----:B------:R-:W-:Y:S05]  /*3fc0*/  BSYNC.RECONVERGENT B0 ;  /* 0x0000000000007941 */ /* 0x000fea0003800200 */
.L_x_35:
[----:B------:R-:W-:Y:S01]  /*3fd0*/  BAR.SYNC.DEFER_BLOCKING 0x0 ;  /* 0x0000000000007b1d */ /* 0x000fe20000010000 */
[----:B------:R-:W-:Y:S01]  /*3fe0*/  IADD3 R46, P1, PT, R48, -0x100, RZ ;  /* 0xffffff00302e7810 */ /* 0x000fe20007f3e0ff */
[----:B------:R-:W-:Y:S01]  /*3ff0*/  FADD R34, R34, R31 ;  /* 0x0000001f22227221 */ /* 0x000fe20000000000 */
[----:B------:R-:W-:Y:S01]  /*4000*/  MOV R7, UR14 ;  /* 0x0000000e00077c02 */ /* 0x000fe20008000f00 */
[----:B------:R-:W-:Y:S01]  /*4010*/  FADD R35, R35, R30 ;  /* 0x0000001e23237221 */ /* 0x000fe20000000000 */
[----:B------:R-:W-:Y:S01]  /*4020*/  IADD3.X R47, PT, PT, R49, -0x1, RZ, P1, !PT ;  /* 0xffffffff312f7810 */ /* 0x000fe20000ffe4ff */
[----:B-1----:R-:W-:Y:S01]  /*4030*/  FADD R22, R34, R37 ;  /* 0x0000002522167221 */ /* 0x002fe20000000000 */
[----:B------:R-:W-:Y:S01]  /*4040*/  UMOV UR4, 0x1 ;  /* 0x0000000100047882 */ /* 0x000fe20000000000 */
[----:B------:R-:W-:Y:S01]  /*4050*/  FADD R23, R35, R36 ;  /* 0x0000002423177221 */ /* 0x000fe20000000000 */
[----:B------:R-:W-:-:S07]  /*4060*/  IMAD.WIDE R46, R7, 0x68, R46 ;  /* 0x00000068072e7825 */ /* 0x000fce00078e022e */
.L_x_31:
[----:B------:R-:W-:-:S09]  /*4070*/  UISETP.GE.U32.AND UP0, UPT, UR18, 0x41, UPT ;  /* 0x000000411200788c */ /* 0x000fd2000bf06070 */
[----:B------:R-:W-:Y:S05]  /*4080*/  BRA.U !UP0, `(.L_x_37) ;  /* 0x0000001908c07547 */ /* 0x000fea000b800000 */
[----:B------:R-:W-:Y:S01]  /*4090*/  UIADD3 UR6, UPT, UPT, UR18, -0x41, URZ ;  /* 0xffffffbf12067890 */ /* 0x000fe2000fffe0ff */
[----:B------:R-:W-:Y:S01]  /*40a0*/  LOP3.LUT R0, R0, 0x30, RZ, 0xc0, !PT ;  /* 0x0000003000007812 */ /* 0x000fe200078ec0ff */
[----:B------:R-:W-:Y:S01]  /*40b0*/  USHF.L.U32 UR19, UR14, 0x4, URZ ;  /* 0x000000040e137899 */ /* 0x000fe200080006ff */
[----:B------:R-:W-:Y:S01]  /*40c0*/  LOP3.LUT R7, R2, 0x180, RZ, 0xc0, !PT ;  /* 0x0000018002077812 */ /* 0x000fe200078ec0ff */
[----:B------:R-:W-:Y:S01]  /*40d0*/  USHF.L.U32 UR10, UR26, 0x6, URZ ;  /* 0x000000061a0a7899 */ /* 0x000fe200080006ff */
[----:B--2---:R-:W-:Y:S01]  /*40e0*/  MOV R9, UR4 ;  /* 0x0000000400097c02 */ /* 0x004fe20008000f00 */
[----:B------:R-:W-:Y:S01]  /*40f0*/  USHF.R.U32.HI UR8, URZ, 0x6, UR6 ;  /* 0x00000006ff087899 */ /* 0x000fe20008011606 */
[----:B------:R-:W-:Y:S01]  /*4100*/  IADD3 R4, PT, PT, R4, R7, RZ ;  /* 0x0000000704047210 */ /* 0x000fe20007ffe0ff */
[----:B------:R-:W-:Y:S02]  /*4110*/  USHF.R.S32.HI UR9, URZ, 0x1f, UR14 ;  /* 0x0000001fff097899 */ /* 0x000fe4000801140e */
[----:B------:R-:W-:-:S02]  /*4120*/  UIADD3 UR25, UP0, UPT, UR19, UR14, URZ ;  /* 0x0000000e13197290 */ /* 0x000fc4000ff1e0ff */
[----:B------:R-:W-:Y:S01]  /*4130*/  IMAD R7, R9, UR14, R0 ;  /* 0x0000000e09077c24 */ /* 0x000fe2000f8e0200 */
[----:B------:R-:W-:Y:S02]  /*4140*/  UIMAD.WIDE UR6, UR19, 0x8, URZ ;  /* 0x00000008130678a5 */ /* 0x000fe4000f8e02ff */
[----:B------:R-:W-:Y:S02]  /*4150*/  UIMAD.WIDE UR20, UR14, 0x10, URZ ;  /* 0x000000100e1478a5 */ /* 0x000fe4000f8e02ff */
[----:B------:R-:W-:Y:S01]  /*4160*/  UIMAD.WIDE UR22, UR14, 0x8, URZ ;  /* 0x000000080e1678a5 */ /* 0x000fe2000f8e02ff */
[----:B------:R-:W1:Y:S01]  /*4170*/  LDCU UR15, c[0x0][0x398] ;  /* 0x00007300ff0f77ac */ /* 0x000e620008000800 */
[----:B------:R-:W-:Y:S02]  /*4180*/  ULEA.HI.X.SX32 UR13, UR19, UR9, 0x1, UP0 ;  /* 0x00000009130d7291 */ /* 0x000fe400080f0eff */
[----:B------:R-:W-:Y:S02]  /*4190*/  UIMAD.WIDE UR6, UR14, 0x18, UR6 ;  /* 0x000000180e0678a5 */ /* 0x000fe4000f8e0206 */
[----:B------:R-:W-:Y:S01]  /*41a0*/  UIADD3 UR11, UPT, UPT, -UR8, URZ, URZ ;  /* 0x000000ff080b7290 */ /* 0x000fe2000fffe1ff */
[----:B------:R-:W-:-:S11]  /*41b0*/  UMOV UR12, UR10 ;  /* 0x0000000a000c7c82 */ /* 0x000fd60008000000 */
.L_x_40:
[----:B------:R-:W-:-:S05]  /*41c0*/  MOV R11, UR12 ;  /* 0x0000000c000b7c02 */ /* 0x000fca0008000f00 */
[----:B------:R-:W-:-:S05]  /*41d0*/  @!P0 IMAD.WIDE R10, R11, 0x8, R44 ;  /* 0x000000080b0a8825 */ /* 0x000fca00078e022c */
[----:B------:R2:W4:Y:S01]  /*41e0*/  @!P0 LDG.E.64 R20, desc[UR16][R10.64] ;  /* 0x000000100a148981 */ /* 0x000522000c1e1b00 */
[----:B------:R-:W-:-:S04]  /*41f0*/  IADD3 R30, P1, PT, R46, UR22, RZ ;  /* 0x000000162e1e7c10 */ /* 0x000fc8000ff3e0ff */
[----:B------:R-:W-:Y:S02]  /*4200*/  IADD3.X R31, PT, PT, R47, UR23, RZ, P1, !PT ;  /* 0x000000172f1f7c10 */ /* 0x000fe40008ffe4ff */
[----:B------:R-:W-:-:S04]  /*4210*/  IADD3 R28, P1, PT, R46, UR20, RZ ;  /* 0x000000142e1c7c10 */ /* 0x000fc8000ff3e0ff */
[----:B------:R-:W-:Y:S01]  /*4220*/  IADD3.X R29, PT, PT, R47, UR21, RZ, P1, !PT ;  /* 0x000000152f1d7c10 */ /* 0x000fe20008ffe4ff */
[----:B-1----:R-:W-:Y:S02]  /*4230*/  UMOV UR14, UR15 ;  /* 0x0000000f000e7c82 */ /* 0x002fe40008000000 */
[----:B--2---:R-:W-:-:S05]  /*4240*/  MOV R11, UR14 ;  /* 0x0000000e000b7c02 */ /* 0x004fca0008000f00 */
[----:B------:R-:W-:Y:S01]  /*4250*/  IMAD.WIDE R10, R11, 0x18, R46 ;  /* 0x000000180b0a7825 */ /* 0x000fe200078e022e */
[----:B----4-:R1:W-:Y:S01]  /*4260*/  @!P0 STS.64 [R2+UR5], R20 ;  /* 0x0000001402008988 */ /* 0x0103e20008000a05 */
[----:B------:R-:W-:Y:S06]  /*4270*/  BAR.SYNC.DEFER_BLOCKING 0x0 ;  /* 0x0000000000007b1d */ /* 0x000fec0000010000 */
[----:B------:R-:W1:Y:S04]  /*4280*/  LDG.E.64 R8, desc[UR16][R46.64] ;  /* 0x000000102e087981 */ /* 0x000e68000c1e1b00 */
[----:B------:R-:W2:Y:S04]  /*4290*/  LDG.E.64 R30, desc[UR16][R30.64] ;  /* 0x000000101e1e7981 */ /* 0x000ea8000c1e1b00 */
[----:B------:R-:W4:Y:S04]  /*42a0*/  LDG.E.64 R28, desc[UR16][R28.64] ;  /* 0x000000101c1c7981 */ /* 0x000f28000c1e1b00 */
[----:B------:R-:W5:Y:S01]  /*42b0*/  LDG.E.64 R10, desc[UR16][R10.64] ;  /* 0x000000100a0a7981 */ /* 0x000f62000c1e1b00 */
[----:B------:R-:W-:Y:S01]  /*42c0*/  UIMAD.WIDE UR8, UR19, 0x8, URZ ;  /* 0x00000008130878a5 */ /* 0x000fe2000f8e02ff */
[----:B------:R-:W0:Y:S02]  /*42d0*/  S2R R40, SR_TID.Y ;  /* 0x0000000000287919 */ /* 0x000e240000002200 */
[----:B------:R-:W3:Y:S01]  /*42e0*/  LDS.64 R32, [R5] ;  /* 0x0000000005207984 */ /* 0x000ee20000000a00 */
[----:B0-----:R-:W-:-:S02]  /*42f0*/  IMAD R24, R40, 0x860, R3 ;  /* 0x0000086028187824 */ /* 0x001fc400078e0203 */
[----:B-1----:R-:W-:Y:S01]  /*4300*/  FADD R21, RZ, -R9 ;  /* 0x80000009ff157221 */ /* 0x002fe20000000000 */
[----:B------:R-:W-:Y:S01]  /*4310*/  MOV R20, R8 ;  /* 0x0000000800147202 */ /* 0x000fe20000000f00 */
[CC--:B---3--:R-:W-:Y:S01]  /*4320*/  FMUL R25, R9.reuse, R33.reuse ;  /* 0x0000002109197220 */ /* 0x0c8fe20000400000 */
[C---:B------:R-:W-:Y:S01]  /*4330*/  FMUL R0, R8.reuse, R33 ;  /* 0x0000002108007220 */ /* 0x040fe20000400000 */
[----:B--2---:R-:W-:Y:S01]  /*4340*/  FADD R43, RZ, -R31 ;  /* 0x8000001fff2b7221 */ /* 0x004fe20000000000 */
[----:B------:R-:W-:Y:S01]  /*4350*/  MOV R42, R30 ;  /* 0x0000001e002a7202 */ /* 0x000fe20000000f00 */
[----:B------:R-:W-:Y:S01]  /*4360*/  STS.64 [R24], R20 ;  /* 0x0000001418007388 */ /* 0x000fe20000000a00 */
[----:B------:R-:W-:Y:S01]  /*4370*/  FFMA R25, R8, R32, -R25 ;  /* 0x0000002008197223 */ /* 0x000fe20000000819 */
[----:B----4-:R-:W-:Y:S01]  /*4380*/  FADD R35, RZ, -R29 ;  /* 0x8000001dff237221 */ /* 0x010fe20000000000 */
[----:B------:R-:W-:Y:S01]  /*4390*/  MOV R34, R28 ;  /* 0x0000001c00227202 */ /* 0x000fe20000000f00 */
[----:B------:R-:W0:Y:S01]  /*43a0*/  LDS.64 R20, [R5+0x8] ;  /* 0x0000080005147984 */ /* 0x000e220000000a00 */
[----:B------:R-:W-:Y:S01]  /*43b0*/  FFMA R32, R9, R32, R0 ;  /* 0x0000002009207223 */ /* 0x000fe20000000000 */
[----:B------:R-:W-:Y:S01]  /*43c0*/  FADD R0, R25, R22 ;  /* 0x0000001619007221 */ /* 0x000fe20000000000 */
[----:B------:R-:W-:Y:S01]  /*43d0*/  IADD3 R8, P1, PT, R46, UR8, RZ ;  /* 0x000000082e087c10 */ /* 0x000fe2000ff3e0ff */
[----:B------:R1:W-:Y:S01]  /*43e0*/  STS.64 [R24+0x218], R42 ;  /* 0x0002182a18007388 */ /* 0x0003e20000000a00 */
[----:B------:R-:W-:-:S03]  /*43f0*/  FADD R25, R32, R23 ;  /* 0x0000001720197221 */ /* 0x000fc60000000000 */
[----:B------:R-:W2:Y:S04]  /*4400*/  LDS.64 R26, [R5+0x10] ;  /* 0x00001000051a7984 */ /* 0x000ea80000000a00 */
[----:B------:R3:W-:Y:S04]  /*4410*/  STS.64 [R24+0x430], R34 ;  /* 0x0004302218007388 */ /* 0x0007e80000000a00 */
[----:B------:R-:W4:Y:S01]  /*4420*/  LDS.64 R36, [R5+0x18] ;  /* 0x0000180005247984 */ /* 0x000f220000000a00 */
[-C--:B0-----:R-:W-:Y:S01]  /*4430*/  FMUL R41, R31, R21.reuse ;  /* 0x000000151f297220 */ /* 0x081fe20000400000 */
[----:B-1----:R-:W-:-:S03]  /*4440*/  FMUL R42, R30, R21 ;  /* 0x000000151e2a7220 */ /* 0x002fc60000400000 */
[-C--:B------:R-:W-:Y:S01]  /*4450*/  FFMA R41, R30, R20.reuse, -R41 ;  /* 0x000000141e297223 */ /* 0x080fe20000000829 */
[----:B------:R-:W-:Y:S01]  /*4460*/  FFMA R42, R31, R20, R42 ;  /* 0x000000141f2a7223 */ /* 0x000fe2000000002a */
[CC--:B--2---:R-:W-:Y:S01]  /*4470*/  FMUL R9, R29.reuse, R27.reuse ;  /* 0x0000001b1d097220 */ /* 0x0c4fe20000400000 */
[C---:B---3--:R-:W-:Y:S01]  /*4480*/  FMUL R34, R28.reuse, R27 ;  /* 0x0000001b1c227220 */ /* 0x048fe20000400000 */
[----:B-----5:R-:W-:Y:S02]  /*4490*/  FADD R27, RZ, -R11 ;  /* 0x8000000bff1b7221 */ /* 0x020fe40000000000 */
[-C--:B------:R-:W-:Y:S01]  /*44a0*/  FFMA R28, R28, R26.reuse, -R9 ;  /* 0x0000001a1c1c7223 */ /* 0x080fe20000000809 */
[----:B------:R-:W-:Y:S01]  /*44b0*/  FFMA R34, R29, R26, R34 ;  /* 0x0000001a1d227223 */ /* 0x000fe20000000022 */
[----:B------:R-:W-:Y:S01]  /*44c0*/  MOV R26, R10 ;  /* 0x0000000a001a7202 */ /* 0x000fe20000000f00 */
[-C--:B----4-:R-:W-:Y:S01]  /*44d0*/  FMUL R33, R11, R37.reuse ;  /* 0x000000250b217220 */ /* 0x090fe20000400000 */
[----:B------:R-:W-:Y:S01]  /*44e0*/  FMUL R32, R10, R37 ;  /* 0x000000250a207220 */ /* 0x000fe20000400000 */
[----:B------:R-:W-:-:S02]  /*44f0*/  IADD3.X R9, PT, PT, R47, UR9, RZ, P1, !PT ;  /* 0x000000092f097c10 */ /* 0x000fc40008ffe4ff */
[----:B------:R-:W-:Y:S01]  /*4500*/  STS.64 [R24+0x648], R26 ;  /* 0x0006481a18007388 */ /* 0x000fe20000000a00 */
[-C--:B------:R-:W-:Y:S01]  /*4510*/  FFMA R33, R10, R36.reuse, -R33 ;  /* 0x000000240a217223 */ /* 0x080fe20000000821 */
[----:B------:R-:W-:Y:S01]  /*4520*/  FFMA R32, R11, R36, R32 ;  /* 0x000000240b207223 */ /* 0x000fe20000000020 */
[----:B------:R-:W-:Y:S06]  /*4530*/  BAR.SYNC.DEFER_BLOCKING 0x0 ;  /* 0x0000000000007b1d */ /* 0x000fec0000010000 */
[----:B------:R-:W-:Y:S04]  /*4540*/  LDS.64 R20, [R6] ;  /* 0x0000000006147984 */ /* 0x000fe80000000a00 */
[----:B------:R-:W-:Y:S04]  /*4550*/  LDS.64 R22, [R6+0x8] ;  /* 0x0000080006167984 */ /* 0x000fe80000000a00 */
[----:B------:R-:W-:Y:S04]  /*4560*/  LDS.64 R10, [R6+0x10] ;  /* 0x00001000060a7984 */ /* 0x000fe80000000a00 */
[----:B------:R-:W-:Y:S01]  /*4570*/  LDS.64 R30, [R6+0x18] ;  /* 0x00001800061e7984 */ /* 0x000fe20000000a00 */
[----:B------:R-:W-:Y:S06]  /*4580*/  BAR.SYNC.DEFER_BLOCKING 0x0 ;  /* 0x0000000000007b1d */ /* 0x000fec0000010000 */
[----:B------:R-:W2:Y:S01]  /*4590*/  LDG.E.64 R8, desc[UR16][R8.64] ;  /* 0x0000001008087981 */ /* 0x000ea2000c1e1b00 */
[----:B------:R-:W-:Y:S01]  /*45a0*/  FADD R41, R0, R41 ;  /* 0x0000002900297221 */ /* 0x000fe20000000000 */
[----:B------:R-:W-:Y:S01]  /*45b0*/  MOV R43, UR8 ;  /* 0x00000008002b7c02 */ /* 0x000fe20008000f00 */
[----:B------:R-:W-:Y:S01]  /*45c0*/  FADD R35, R25, R42 ;  /* 0x0000002a19237221 */ /* 0x000fe20000000000 */
[----:B------:R-:W2:Y:S01]  /*45d0*/  LDS.64 R26, [R5+0x80] ;  /* 0x00008000051a7984 */ /* 0x000ea20000000a00 */
[----:B------:R-:W-:Y:S01]  /*45e0*/  FADD R36, R41, R28 ;  /* 0x0000001c29247221 */ /* 0x000fe20000000000 */
[----:B------:R-:W-:Y:S01]  /*45f0*/  IADD3 R42, P1, P2, R46, UR22, R43 ;  /* 0x000000162e2a7c10 */ /* 0x000fe2000fa3e02b */
[CC--:B--2---:R-:W-:Y:S01]  /*4600*/  FMUL R0, R8.reuse, R27.reuse ;  /* 0x0000001b08007220 */ /* 0x0c4fe20000400000 */
[C---:B------:R-:W-:Y:S01]  /*4610*/  FMUL R25, R9.reuse, R27 ;  /* 0x0000001b09197220 */ /* 0x040fe20000400000 */
[----:B------:R-:W-:Y:S01]  /*4620*/  FADD R29, RZ, -R9 ;  /* 0x80000009ff1d7221 */ /* 0x000fe20000000000 */
[----:B------:R-:W-:Y:S01]  /*4630*/  MOV R28, R8 ;  /* 0x00000008001c7202 */ /* 0x000fe20000000f00 */
[-C--:B------:R-:W-:Y:S01]  /*4640*/  FFMA R0, R9, R26.reuse, R0 ;  /* 0x0000001a09007223 */ /* 0x080fe20000000000 */
[----:B------:R-:W-:Y:S01]  /*4650*/  MOV R9, UR9 ;  /* 0x0000000900097c02 */ /* 0x000fe20008000f00 */
[----:B------:R-:W-:-:S02]  /*4660*/  FFMA R25, R8, R26, -R25 ;  /* 0x0000001a08197223 */ /* 0x000fc40000000819 */
[----:B------:R-:W-:Y:S01]  /*4670*/  STS.64 [R24], R28 ;  /* 0x0000001c18007388 */ /* 0x000fe20000000a00 */
[----:B------:R-:W-:-:S03]  /*4680*/  IADD3.X R43, PT, PT, R47, UR23, R9, P1, P2 ;  /* 0x000000172f2b7c10 */ /* 0x000fc60008fe4409 */
[----:B------:R-:W0:Y:S04]  /*4690*/  LDS.64 R26, [R5+0x88] ;  /* 0x00008800051a7984 */ /* 0x000e280000000a00 */
[----:B------:R-:W0:Y:S01]  /*46a0*/  LDG.E.64 R8, desc[UR16][R42.64] ;  /* 0x000000102a087981 */ /* 0x000e22000c1e1b00 */
[----:B------:R-:W-:Y:S01]  /*46b0*/  FADD R36, R36, R33 ;  /* 0x0000002124247221 */ /* 0x000fe20000000000 */
[----:B------:R-:W-:Y:S01]  /*46c0*/  FADD R35, R35, R34 ;  /* 0x0000002223237221 */ /* 0x000fe20000000000 */
[-C--:B0-----:R-:W-:Y:S01]  /*46d0*/  FMUL R33, R9, R27.reuse ;  /* 0x0000001b09217220 */ /* 0x081fe20000400000 */
[C---:B------:R-:W-:Y:S01]  /*46e0*/  FMUL R34, R8.reuse, R27 ;  /* 0x0000001b08227220 */ /* 0x040fe20000400000 */
[----:B------:R-:W-:Y:S02]  /*46f0*/  MOV R27, UR8 ;  /* 0x00000008001b7c02 */ /* 0x000fe40008000f00 */
[-C--:B------:R-:W-:Y:S01]  /*4700*/  FFMA R29, R8, R26.reuse, -R33 ;  /* 0x0000001a081d7223 */ /* 0x080fe20000000821 */
[----:B------:R-:W-:Y:S01]  /*4710*/  FMUL R33, R13, R21 ;  /* 0x000000150d217220 */ /* 0x000fe20000400000 */
[----:B------:R-:W-:Y:S01]  /*4720*/  FFMA R34, R9, R26, R34 ;  /* 0x0000001a09227223 */ /* 0x000fe20000000022 */
[----:B------:R-:W-:Y:S01]  /*4730*/  IADD3 R26, P1, P2, R46, UR20, R27 ;  /* 0x000000142e1a7c10 */ /* 0x000fe2000fa3e01b */
[----:B------:R-:W-:Y:S01]  /*4740*/  FADD R9, RZ, -R9 ;  /* 0x80000009ff097221 */ /* 0x000fe20000000000 */
[-C--:B------:R-:W-:Y:S01]  /*4750*/  FFMA R28, R12, R20.reuse, -R33 ;  /* 0x000000140c1c7223 */ /* 0x080fe20000000821 */
[----:B------:R-:W-:Y:S01]  /*4760*/  FMUL R20, R13, R20 ;  /* 0x000000140d147220 */ /* 0x000fe20000400000 */
[----:B------:R-:W-:-:S02]  /*4770*/  MOV R27, UR9 ;  /* 0x00000009001b7c02 */ /* 0x000fc40008000f00 */
[----:B------:R0:W-:Y:S01]  /*4780*/  STS.64 [R24+0x218], R8 ;  /* 0x0002180818007388 */ /* 0x0001e20000000a00 */
[----:B------:R-:W-:Y:S01]  /*4790*/  FFMA R20, R12, R21, R20 ;  /* 0x000000150c147223 */ /* 0x000fe20000000014 */
[----:B------:R-:W-:Y:S01]  /*47a0*/  FMUL R21, R23, R15 ;  /* 0x0000000f17157220 */ /* 0x000fe20000400000 */
[----:B------:R-:W-:-:S03]  /*47b0*/  IADD3.X R27, PT, PT, R47, UR21, R27, P1, P2 ;  /* 0x000000152f1b7c10 */ /* 0x000fc60008fe441b */
[CC--:B------:R-:W-:Y:S01]  /*47c0*/  FFMA R21, R22.reuse, R14.reuse, -R21 ;  /* 0x0000000e16157223 */ /* 0x0c0fe20000000815 */
[----:B------:R-:W-:Y:S01]  /*47d0*/  FMUL R22, R22, R15 ;  /* 0x0000000f16167220 */ /* 0x000fe20000400000 */
[----:B------:R-:W-:Y:S01]  /*47e0*/  FADD R20, RZ, R20 ;  /* 0x00000014ff147221 */ /* 0x000fe20000000000 */
[----:B0-----:R0:W2:Y:S02]  /*47f0*/  LDG.E.64 R8, desc[UR16][R26.64] ;  /* 0x000000101a087981 */ /* 0x0010a4000c1e1b00 */
[----:B------:R-:W-:Y:S01]  /*4800*/  FFMA R23, R23, R14, R22 ;  /* 0x0000000e17177223 */ /* 0x000fe20000000016 */
[----:B------:R-:W-:Y:S01]  /*4810*/  FADD R22, RZ, R28 ;  /* 0x0000001cff167221 */ /* 0x000fe20000000000 */
[----:B------:R-:W-:Y:S02]  /*4820*/  FADD R35, R35, R32 ;  /* 0x0000002023237221 */ /* 0x000fe40000000000 */
[----:B------:R-:W-:Y:S01]  /*4830*/  FADD R28, R20, R23 ;  /* 0x00000017141c7221 */ /* 0x000fe20000000000 */
[----:B------:R-:W-:Y:S01]  /*4840*/  FMUL R20, R17, R10 ;  /* 0x0000000a11147220 */ /* 0x000fe20000400000 */
[----:B------:R-:W-:-:S03]  /*4850*/  FADD R22, R22, R21 ;  /* 0x0000001516167221 */ /* 0x000fc60000000000 */
[-C--:B------:R-:W-:Y:S01]  /*4860*/  FFMA R23, R16, R11.reuse, R20 ;  /* 0x0000000b10177223 */ /* 0x080fe20000000014 */
[----:B------:R-:W-:Y:S01]  /*4870*/  IADD3 R20, P1, PT, R46, UR6, RZ ;  /* 0x000000062e147c10 */ /* 0x000fe2000ff3e0ff */
[----:B0-----:R-:W-:-:S03]  /*4880*/  FMUL R27, R17, R11 ;  /* 0x0000000b111b7220 */ /* 0x001fc60000400000 */
[----:B------:R-:W-:Y:S01]  /*4890*/  IADD3.X R21, PT, PT, R47, UR7, RZ, P1, !PT ;  /* 0x000000072f157c10 */ /* 0x000fe20008ffe4ff */
[----:B------:R-:W-:Y:S02]  /*48a0*/  FFMA R27, R16, R10, -R27 ;  /* 0x0000000a101b7223 */ /* 0x000fe4000000081b */
[----:B------:R-:W0:Y:S04]  /*48b0*/  LDS.64 R10, [R5+0x90] ;  /* 0x00009000050a7984 */ /* 0x000e280000000a00 */
[----:B------:R-:W3:Y:S01]  /*48c0*/  LDG.E.64 R20, desc[UR16][R20.64] ;  /* 0x0000001014147981 */ /* 0x000ee2000c1e1b00 */
[----:B------:R-:W-:Y:S01]  /*48d0*/  FADD R22, R22, R27 ;  /* 0x0000001b16167221 */ /* 0x000fe20000000000 */
[----:B------:R-:W-:Y:S01]  /*48e0*/  FADD R28, R28, R23 ;  /* 0x000000171c1c7221 */ /* 0x000fe20000000000 */
[----:B------:R-:W-:-:S04]  /*48f0*/  FADD R36, R36, R25 ;  /* 0x0000001924247221 */ /* 0x000fc80000000000 */
[----:B------:R-:W-:Y:S01]  /*4900*/  FADD R25, R36, R29 ;  /* 0x0000001d24197221 */ /* 0x000fe20000000000 */
[----:B------:R-:W-:-:S04]  /*4910*/  FADD R35, R35, R0 ;  /* 0x0000000023237221 */ /* 0x000fc80000000000 */
[----:B------:R-:W-:Y:S01]  /*4920*/  FADD R34, R35, R34 ;  /* 0x0000002223227221 */ /* 0x000fe20000000000 */
[----:B------:R-:W-:-:S04]  /*4930*/  FMUL R29, R31, R19 ;  /* 0x000000131f1d7220 */ /* 0x000fc80000400000 */
[----:B------:R-:W-:Y:S01]  /*4940*/  FFMA R29, R30, R18, -R29 ;  /* 0x000000121e1d7223 */ /* 0x000fe2000000081d */
[----:B--2---:R-:W-:Y:S01]  /*4950*/  FADD R33, RZ, -R9 ;  /* 0x80000009ff217221 */ /* 0x004fe20000000000 */
[----:B------:R-:W-:-:S05]  /*4960*/  MOV R32, R8 ;  /* 0x0000000800207202 */ /* 0x000fca0000000f00 */
[----:B------:R1:W-:Y:S04]  /*4970*/  STS.64 [R24+0x430], R32 ;  /* 0x0004302018007388 */ /* 0x0003e80000000a00 */
[----:B------:R-:W2:Y:S01]  /*4980*/  LDS.64 R26, [R5+0x98] ;  /* 0x00009800051a7984 */ /* 0x000ea20000000a00 */
[----:B0-----:R-:W-:-:S04]  /*4990*/  FMUL R23, R9, R11 ;  /* 0x0000000b09177220 */ /* 0x001fc80000400000 */
[----:B-1----:R-:W-:-:S04]  /*49a0*/  FFMA R32, R8, R10, -R23 ;  /* 0x0000000a08207223 */ /* 0x002fc80000000817 */
[----:B------:R-:W-:Y:S01]  /*49b0*/  FADD R25, R25, R32 ;  /* 0x0000002019197221 */ /* 0x000fe20000000000 */
[----:B---3--:R-:W-:Y:S01]  /*49c0*/  FADD R33, RZ, -R21 ;  /* 0x80000015ff217221 */ /* 0x008fe20000000000 */
[----:B------:R-:W-:-:S05]  /*49d0*/  MOV R32, R20 ;  /* 0x0000001400207202 */ /* 0x000fca0000000f00 */
[----:B------:R0:W-:Y:S01]  /*49e0*/  STS.64 [R24+0x648], R32 ;  /* 0x0006482018007388 */ /* 0x0001e20000000a00 */
[----:B------:R-:W-:Y:S01]  /*49f0*/  FMUL R0, R8, R11 ;  /* 0x0000000b08007220 */ /* 0x000fe20000400000 */
[----:B------:R-:W-:-:S03]  /*4a00*/  FMUL R8, R30, R19 ;  /* 0x000000131e087220 */ /* 0x000fc60000400000 */
[----:B------:R-:W-:Y:S01]  /*4a10*/  FFMA R9, R9, R10, R0 ;  /* 0x0000000a09097223 */ /* 0x000fe20000000000 */
[----:B------:R-:W-:-:S03]  /*4a20*/  FFMA R23, R31, R18, R8 ;  /* 0x000000121f177223 */ /* 0x000fc60000000008 */
[----:B------:R-:W-:Y:S01]  /*4a30*/  FADD R0, R34, R9 ;  /* 0x0000000922007221 */ /* 0x000fe20000000000 */
[-C--:B--2---:R-:W-:Y:S01]  /*4a40*/  FMUL R11, R21, R27.reuse ;  /* 0x0000001b150b7220 */ /* 0x084fe20000400000 */
[----:B------:R-:W-:-:S03]  /*4a50*/  FMUL R8, R20, R27 ;  /* 0x0000001b14087220 */ /* 0x000fc60000400000 */
[-C--:B------:R-:W-:Y:S01]  /*4a60*/  FFMA R34, R20, R26.reuse, -R11 ;  /* 0x0000001a14227223 */ /* 0x080fe2000000080b */
[----:B------:R-:W-:Y:S01]  /*4a70*/  BAR.SYNC.DEFER_BLOCKING 0x0 ;  /* 0x0000000000007b1d */ /* 0x000fe20000010000 */
[----:B------:R-:W-:Y:S01]  /*4a80*/  FFMA R35, R21, R26, R8 ;  /* 0x0000001a15237223 */ /* 0x000fe20000000008 */
[----:B------:R-:W-:-:S04]  /*4a90*/  MOV R31, UR19 ;  /* 0x00000013001f7c02 */ /* 0x000fc80008000f00 */
[----:B------:R-:W1:Y:S04]  /*4aa0*/  LDS.64 R8, [R6] ;  /* 0x0000000006087984 */ /* 0x000e680000000a00 */
[----:B------:R-:W2:Y:S04]  /*4ab0*/  LDS.64 R20, [R6+0x8] ;  /* 0x0000080006147984 */ /* 0x000ea80000000a00 */
[----:B------:R-:W-:Y:S04]  /*4ac0*/  LDS.64 R26, [R6+0x10] ;  /* 0x00001000061a7984 */ /* 0x000fe80000000a00 */
[----:B------:R-:W-:Y:S01]  /*4ad0*/  LDS.64 R10, [R6+0x18] ;  /* 0x00001800060a7984 */ /* 0x000fe20000000a00 */
[----:B------:R-:W-:Y:S01]  /*4ae0*/  IMAD.WIDE R30, R31, 0x10, R46 ;  /* 0x000000101f1e7825 */ /* 0x000fe200078e022e */
[----:B------:R-:W-:Y:S06]  /*4af0*/  BAR.SYNC.DEFER_BLOCKING 0x0 ;  /* 0x0000000000007b1d */ /* 0x000fec0000010000 */
[----:B------:R-:W3:Y:S01]  /*4b00*/  LDG.E.64 R30, desc[UR16][R30.64] ;  /* 0x000000101e1e7981 */ /* 0x000ee2000c1e1b00 */
[----:B0-----:R-:W-:Y:S01]  /*4b10*/  FADD R33, R25, R34 ;  /* 0x0000002219217221 */ /* 0x001fe20000000000 */
[C---:B-1----:R-:W-:Y:S01]  /*4b20*/  FMUL R25, R13.reuse, R9 ;  /* 0x000000090d197220 */ /* 0x042fe20000400000 */
[----:B------:R-:W-:-:S03]  /*4b30*/  FMUL R34, R13, R8 ;  /* 0x000000080d227220 */ /* 0x000fc60000400000 */
[C---:B------:R-:W-:Y:S01]  /*4b40*/  FFMA R32, R12.reuse, R8, -R25 ;  /* 0x000000080c207223 */ /* 0x040fe20000000819 */
[----:B------:R-:W-:Y:S01]  /*4b50*/  FFMA R25, R12, R9, R34 ;  /* 0x000000090c197223 */ /* 0x000fe20000000022 */
[CC--:B--2---:R-:W-:Y:S01]  /*4b60*/  FMUL R9, R21.reuse, R15.reuse ;  /* 0x0000000f15097220 */ /* 0x0c4fe20000400000 */
[----:B------:R-:W-:Y:S01]  /*4b70*/  FMUL R8, R20, R15 ;  /* 0x0000000f14087220 */ /* 0x000fe20000400000 */
[----:B------:R-:W-:Y:S02]  /*4b80*/  FADD R0, R0, R35 ;  /* 0x0000002300007221 */ /* 0x000fe40000000000 */
[-C--:B------:R-:W-:Y:S01]  /*4b90*/  FFMA R35, R20, R14.reuse, -R9 ;  /* 0x0000000e14237223 */ /* 0x080fe20000000809 */
[----:B------:R-:W-:Y:S02]  /*4ba0*/  FFMA R21, R21, R14, R8 ;  /* 0x0000000e15157223 */ /* 0x000fe40000000008 */
[----:B------:R-:W3:Y:S01]  /*4bb0*/  LDS.64 R8, [R5+0x100] ;  /* 0x0001000005087984 */ /* 0x000ee20000000a00 */
[----:B------:R-:W-:Y:S01]  /*4bc0*/  FADD R32, RZ, R32 ;  /* 0x00000020ff207221 */ /* 0x000fe20000000000 */
[----:B------:R-:W-:-:S03]  /*4bd0*/  UIMAD.WIDE UR8, UR19, 0x10, UR22 ;  /* 0x00000010130878a5 */ /* 0x000fc6000f8e0216 */
[----:B------:R-:W-:Y:S01]  /*4be0*/  FADD R32, R32, R35 ;  /* 0x0000002320207221 */ /* 0x000fe20000000000 */
[-C--:B---3--:R-:W-:Y:S01]  /*4bf0*/  FMUL R35, R31, R9.reuse ;  /* 0x000000091f237220 */ /* 0x088fe20000400000 */
[----:B------:R-:W-:-:S03]  /*4c00*/  FMUL R20, R30, R9 ;  /* 0x000000091e147220 */ /* 0x000fc60000400000 */
[-C--:B------:R-:W-:Y:S01]  /*4c10*/  FFMA R34, R30, R8.reuse, -R35 ;  /* 0x000000081e227223 */ /* 0x080fe20000000823 */
[----:B------:R-:W-:Y:S01]  /*4c20*/  FFMA R35, R31, R8, R20 ;  /* 0x000000081f237223 */ /* 0x000fe20000000014 */
[----:B------:R-:W-:-:S04]  /*4c30*/  IADD3 R8, P1, PT, R46, UR8, RZ ;  /* 0x000000082e087c10 */ /* 0x000fc8000ff3e0ff */
[----:B------:R-:W-:-:S06]  /*4c40*/  IADD3.X R9, PT, PT, R47, UR9, RZ, P1, !PT ;  /* 0x000000092f097c10 */ /* 0x000fcc0008ffe4ff */
[----:B------:R-:W2:Y:S01]  /*4c50*/  LDG.E.64 R8, desc[UR16][R8.64] ;  /* 0x0000001008087981 */ /* 0x000ea2000c1e1b00 */
[----:B------:R-:W-:Y:S01]  /*4c60*/  FADD R20, RZ, R25 ;  /* 0x00000019ff147221 */ /* 0x000fe20000000000 */
[----:B------:R-:W-:-:S03]  /*4c70*/  FADD R31, RZ, -R31 ;  /* 0x8000001fff1f7221 */ /* 0x000fc60000000000 */
[----:B------:R-:W-:Y:S01]  /*4c80*/  FADD R25, R20, R21 ;  /* 0x0000001514197221 */ /* 0x000fe20000000000 */
[C---:B------:R-:W-:Y:S01]  /*4c90*/  FMUL R21, R17.reuse, R27 ;  /* 0x0000001b11157220 */ /* 0x040fe20000400000 */
[----:B------:R0:W-:Y:S03]  /*4ca0*/  STS.64 [R24], R30 ;  /* 0x0000001e18007388 */ /* 0x0001e60000000a00 */
[-C--:B------:R-:W-:Y:S02]  /*4cb0*/  FFMA R37, R16, R26.reuse, -R21 ;  /* 0x0000001a10257223 */ /* 0x080fe40000000815 */
[----:B------:R-:W2:Y:S01]  /*4cc0*/  LDS.64 R20, [R5+0x108] ;  /* 0x0001080005147984 */ /* 0x000ea20000000a00 */
[----:B------:R-:W-:Y:S01]  /*4cd0*/  FMUL R36, R17, R26 ;  /* 0x0000001a11247220 */ /* 0x000fe20000400000 */
[----:B------:R-:W-:-:S03]  /*4ce0*/  UIMAD.WIDE UR8, UR19, 0x10, UR20 ;  /* 0x00000010130878a5 */ /* 0x000fc6000f8e0214 */
[----:B------:R-:W-:Y:S01]  /*4cf0*/  FFMA R36, R16, R27, R36 ;  /* 0x0000001b10247223 */ /* 0x000fe20000000024 */
[----:B0-----:R-:W-:Y:S01]  /*4d00*/  FADD R31, R32, R37 ;  /* 0x00000025201f7221 */ /* 0x001fe20000000000 */
[-C--:B------:R-:W-:Y:S01]  /*4d10*/  FMUL R37, R11, R19.reuse ;  /* 0x000000130b257220 */ /* 0x080fe20000400000 */
[----:B------:R-:W-:-:S03]  /*4d20*/  FMUL R32, R10, R19 ;  /* 0x000000130a207220 */ /* 0x000fc60000400000 */
[-C--:B------:R-:W-:Y:S01]  /*4d30*/  FFMA R30, R10, R18.reuse, -R37 ;  /* 0x000000120a1e7223 */ /* 0x080fe20000000825 */
[----:B------:R-:W-:Y:S01]  /*4d40*/  FFMA R32, R11, R18, R32 ;  /* 0x000000120b207223 */ /* 0x000fe20000000020 */
[-C--:B--2---:R-:W-:Y:S01]  /*4d50*/  FMUL R27, R9, R21.reuse ;  /* 0x00000015091b7220 */ /* 0x084fe20000400000 */
[----:B------:R-:W-:-:S03]  /*4d60*/  FMUL R26, R8, R21 ;  /* 0x00000015081a7220 */ /* 0x000fc60000400000 */
[-C--:B------:R-:W-:Y:S01]  /*4d70*/  FFMA R27, R8, R20.reuse, -R27 ;  /* 0x00000014081b7223 */ /* 0x080fe2000000081b */
[----:B------:R-:W-:Y:S01]  /*4d80*/  FFMA R26, R9, R20, R26 ;  /* 0x00000014091a7223 */ /* 0x000fe2000000001a */
[----:B------:R-:W-:Y:S02]  /*4d90*/  MOV R20, R8 ;  /* 0x0000000800147202 */ /* 0x000fe40000000f00 */
[----:B------:R-:W-:Y:S01]  /*4da0*/  IADD3 R8, P1, PT, R46, UR8, RZ ;  /* 0x000000082e087c10 */ /* 0x000fe2000ff3e0ff */
[----:B------:R-:W-:-:S03]  /*4db0*/  FADD R21, RZ, -R9 ;  /* 0x80000009ff157221 */ /* 0x000fc60000000000 */
[----:B------:R-:W-:-:S06]  /*4dc0*/  IADD3.X R9, PT, PT, R47, UR9, RZ, P1, !PT ;  /* 0x000000092f097c10 */ /* 0x000fcc0008ffe4ff */
[----:B------:R-:W2:Y:S04]  /*4dd0*/  LDG.E.64 R8, desc[UR16][R8.64] ;  /* 0x0000001008087981 */ /* 0x000ea8000c1e1b00 */
[----:B------:R-:W-:Y:S04]  /*4de0*/  STS.64 [R24+0x218], R20 ;  /* 0x0002181418007388 */ /* 0x000fe80000000a00 */
[----:B------:R-:W2:Y:S01]  /*4df0*/  LDS.64 R10, [R5+0x110] ;  /* 0x00011000050a7984 */ /* 0x000ea20000000a00 */
[----:B------:R-:W-:-:S04]  /*4e00*/  UIMAD.WIDE UR8, UR19, 0x10, URZ ;  /* 0x00000010130878a5 */ /* 0x000fc8000f8e02ff */
[----:B------:R-:W-:Y:S01]  /*4e10*/  UIMAD.WIDE UR8, UR14, 0x18, UR8 ;  /* 0x000000180e0878a5 */ /* 0x000fe2000f8e0208 */
[----:B------:R-:W-:Y:S01]  /*4e20*/  FADD R25, R25, R36 ;  /* 0x0000002419197221 */ /* 0x000fe20000000000 */
[----:B------:R-:W-:-:S04]  /*4e30*/  FADD R36, R33, R34 ;  /* 0x0000002221247221 */ /* 0x000fc80000000000 */
[----:B------:R-:W-:-:S04]  /*4e40*/  IADD3 R42, P1, PT, R46, UR8, RZ ;  /* 0x000000082e2a7c10 */ /* 0x000fc8000ff3e0ff */
[----:B------:R-:W-:Y:S01]  /*4e50*/  IADD3.X R43, PT, PT, R47, UR9, RZ, P1, !PT ;  /* 0x000000092f2b7c10 */ /* 0x000fe20008ffe4ff */
[CC--:B--2---:R-:W-:Y:S01]  /*4e60*/  FMUL R33, R9.reuse, R11.reuse ;  /* 0x0000000b09217220 */ /* 0x0c4fe20000400000 */
[C---:B------:R-:W-:Y:S01]  /*4e70*/  FMUL R34, R8.reuse, R11 ;  /* 0x0000000b08227220 */ /* 0x040fe20000400000 */
[----:B------:R-:W-:Y:S01]  /*4e80*/  FADD R21, RZ, -R9 ;  /* 0x80000009ff157221 */ /* 0x000fe20000000000 */
[----:B------:R-:W-:Y:S01]  /*4e90*/  MOV R20, R8 ;  /* 0x0000000800147202 */ /* 0x000fe20000000f00 */
[-C--:B------:R-:W-:Y:S01]  /*4ea0*/  FFMA R33, R8, R10.reuse, -R33 ;  /* 0x0000000a08217223 */ /* 0x080fe20000000821 */
[----:B------:R-:W-:Y:S02]  /*4eb0*/  FFMA R34, R9, R10, R34 ;  /* 0x0000000a09227223 */ /* 0x000fe40000000022 */
[----:B------:R-:W2:Y:S04]  /*4ec0*/  LDG.E.64 R8, desc[UR16][R42.64] ;  /* 0x000000102a087981 */ /* 0x000ea8000c1e1b00 */
[----:B------:R-:W-:Y:S04]  /*4ed0*/  STS.64 [R24+0x430], R20 ;  /* 0x0004301418007388 */ /* 0x000fe80000000a00 */
[----:B------:R-:W2:Y:S01]  /*4ee0*/  LDS.64 R10, [R5+0x118] ;  /* 0x00011800050a7984 */ /* 0x000ea20000000a00 */
[----:B------:R-:W-:Y:S01]  /*4ef0*/  FADD R35, R0, R35 ;  /* 0x0000002300237221 */ /* 0x000fe20000000000 */
[----:B------:R-:W-:-:S03]  /*4f00*/  FADD R36, R36, R27 ;  /* 0x0000001b24247221 */ /* 0x000fc60000000000 */
[----:B------:R-:W-:Y:S01]  /*4f10*/  FADD R35, R35, R26 ;  /* 0x0000001a23237221 */ /* 0x000fe20000000000 */
[----:B------:R-:W-:-:S03]  /*4f20*/  FADD R26, R36, R33 ;  /* 0x00000021241a7221 */ /* 0x000fc60000000000 */
[----:B------:R-:W-:Y:S01]  /*4f30*/  FADD R35, R35, R34 ;  /* 0x0000002223237221 */ /* 0x000fe20000000000 */
[-C--:B--2---:R-:W-:Y:S01]  /*4f40*/  FMUL R0, R8, R11.reuse ;  /* 0x0000000b08007220 */ /* 0x084fe20000400000 */
[----:B------:R-:W-:-:S03]  /*4f50*/  FMUL R27, R9, R11 ;  /* 0x0000000b091b7220 */ /* 0x000fc60000400000 */
[----:B------:R-:W-:Y:S01]  /*4f60*/  FFMA R0, R9, R10, R0 ;  /* 0x0000000a09007223 */ /* 0x000fe20000000000 */
[----:B------:R-:W-:-:S05]  /*4f70*/  FADD R9, RZ, -R9 ;  /* 0x80000009ff097221 */ /* 0x000fca0000000000 */
[----:B------:R-:W-:Y:S01]  /*4f80*/  STS.64 [R24+0x648], R8 ;  /* 0x0006480818007388 */ /* 0x000fe20000000a00 */
[----:B------:R-:W-:Y:S01]  /*4f90*/  BAR.SYNC.DEFER_BLOCKING 0x0 ;  /* 0x0000000000007b1d */ /* 0x000fe20000010000 */
[----:B------:R-:W-:-:S05]  /*4fa0*/  FFMA R27, R8, R10, -R27 ;  /* 0x0000000a081b7223 */ /* 0x000fca000000081b */
[----:B------:R-:W0:Y:S04]  /*4fb0*/  LDS.64 R8, [R6] ;  /* 0x0000000006087984 */ /* 0x000e280000000a00 */
[----:B------:R-:W1:Y:S04]  /*4fc0*/  LDS.64 R10, [R6+0x8] ;  /* 0x00000800060a7984 */ /* 0x000e680000000a00 */
[----:B------:R-:W2:Y:S01]  /*4fd0*/  LDS.64 R20, [R6+0x10] ;  /* 0x0000100006147984 */ /* 0x000ea20000000a00 */
[----:B------:R-:W-:Y:S01]  /*4fe0*/  FADD R26, R26, R27 ;  /* 0x0000001b1a1a7221 */ /* 0x000fe20000000000 */
[C---:B0-----:R-:W-:Y:S01]  /*4ff0*/  FMUL R34, R13.reuse, R8 ;  /* 0x000000080d227220 */ /* 0x041fe20000400000 */
[----:B------:R-:W-:-:S03]  /*5000*/  FMUL R27, R13, R9 ;  /* 0x000000090d1b7220 */ /* 0x000fc60000400000 */
[----:B------:R-:W-:Y:S01]  /*5010*/  FFMA R34, R12, R9, R34 ;  /* 0x000000090c227223 */ /* 0x000fe20000000022 */
[-C--:B-1----:R-:W-:Y:S01]  /*5020*/  FMUL R9, R11, R15.reuse ;  /* 0x0000000f0b097220 */ /* 0x082fe20000400000 */
[----:B------:R-:W-:-:S03]  /*5030*/  FMUL R36, R10, R15 ;  /* 0x0000000f0a247220 */ /* 0x000fc60000400000 */
[-C--:B------:R-:W-:Y:S01]  /*5040*/  FFMA R9, R10, R14.reuse, -R9 ;  /* 0x0000000e0a097223 */ /* 0x080fe20000000809 */
[----:B------:R-:W-:Y:S02]  /*5050*/  FFMA R36, R11, R14, R36 ;  /* 0x0000000e0b247223 */ /* 0x000fe40000000024 */
[----:B------:R-:W0:Y:S01]  /*5060*/  LDS.64 R10, [R6+0x18] ;  /* 0x00001800060a7984 */ /* 0x000e220000000a00 */
[----:B------:R-:W-:Y:S01]  /*5070*/  FFMA R8, R12, R8, -R27 ;  /* 0x000000080c087223 */ /* 0x000fe2000000081b */
[----:B------:R-:W-:-:S03]  /*5080*/  FADD R33, RZ, R34 ;  /* 0x00000022ff217221 */ /* 0x000fc60000000000 */
[----:B------:R-:W-:Y:S01]  /*5090*/  FADD R8, RZ, R8 ;  /* 0x00000008ff087221 */ /* 0x000fe20000000000 */
[----:B--2---:R-:W-:-:S03]  /*50a0*/  FMUL R27, R17, R21 ;  /* 0x00000015111b7220 */ /* 0x004fc60000400000 */
[----:B------:R-:W-:Y:S01]  /*50b0*/  FADD R34, R8, R9 ;  /* 0x0000000908227221 */ /* 0x000fe20000000000 */
[----:B------:R-:W-:Y:S01]  /*50c0*/  MOV R9, UR19 ;  /* 0x0000001300097c02 */ /* 0x000fe20008000f00 */
[-C--:B------:R-:W-:Y:S01]  /*50d0*/  FMUL R8, R17, R20.reuse ;  /* 0x0000001411087220 */ /* 0x080fe20000400000 */
[----:B------:R-:W-:-:S03]  /*50e0*/  FFMA R27, R16, R20, -R27 ;  /* 0x00000014101b7223 */ /* 0x000fc6000000081b */
[----:B------:R-:W-:Y:S01]  /*50f0*/  FFMA R20, R16, R21, R8 ;  /* 0x0000001510147223 */ /* 0x000fe20000000008 */
[----:B------:R-:W-:Y:S01]  /*5100*/  IMAD.WIDE R8, R9, 0x18, R46 ;  /* 0x0000001809087825 */ /* 0x000fe200078e022e */
[----:B------:R-:W-:Y:S06]  /*5110*/  BAR.SYNC.DEFER_BLOCKING 0x0 ;  /* 0x0000000000007b1d */ /* 0x000fec0000010000 */
[----:B------:R-:W2:Y:S01]  /*5120*/  LDG.E.64 R8, desc[UR16][R8.64] ;  /* 0x0000001008087981 */ /* 0x000ea2000c1e1b00 */
[----:B------:R-:W-:Y:S01]  /*5130*/  FADD R33, R33, R36 ;  /* 0x0000002421217221 */ /* 0x000fe20000000000 */
[-C--:B0-----:R-:W-:Y:S01]  /*5140*/  FMUL R37, R11, R19.reuse ;  /* 0x000000130b257220 */ /* 0x081fe20000400000 */
[----:B------:R-:W-:-:S03]  /*5150*/  FMUL R36, R10, R19 ;  /* 0x000000130a247220 */ /* 0x000fc60000400000 */
[-C--:B------:R-:W-:Y:S01]  /*5160*/  FFMA R37, R10, R18.reuse, -R37 ;  /* 0x000000120a257223 */ /* 0x080fe20000000825 */
[----:B------:R-:W-:Y:S02]  /*5170*/  FFMA R36, R11, R18, R36 ;  /* 0x000000120b247223 */ /* 0x000fe40000000024 */
[----:B------:R-:W2:Y:S01]  /*5180*/  LDS.64 R10, [R5+0x180] ;  /* 0x00018000050a7984 */ /* 0x000ea20000000a00 */
[----:B------:R-:W-:Y:S01]  /*5190*/  FADD R33, R33, R20 ;  /* 0x0000001421217221 */ /* 0x000fe20000000000 */
[----:B------:R-:W-:Y:S01]  /*51a0*/  FADD R0, R35, R0 ;  /* 0x0000000023007221 */ /* 0x000fe20000000000 */
[----:B------:R-:W-:Y:S01]  /*51b0*/  UIMAD.WIDE UR8, UR19, 0x18, UR22 ;  /* 0x00000018130878a5 */ /* 0x000fe2000f8e0216 */
[----:B------:R-:W-:Y:S01]  /*51c0*/  FADD R22, R22, R29 ;  /* 0x0000001d16167221 */ /* 0x000fe20000000000 */
[-C--:B--2---:R-:W-:Y:S01]  /*51d0*/  FMUL R20, R8, R11.reuse ;  /* 0x0000000b08147220 */ /* 0x084fe20000400000 */
[----:B------:R-:W-:-:S03]  /*51e0*/  FMUL R35, R9, R11 ;  /* 0x0000000b09237220 */ /* 0x000fc60000400000 */
[-C--:B------:R-:W-:Y:S01]  /*51f0*/  FFMA R29, R9, R10.reuse, R20 ;  /* 0x0000000a091d7223 */ /* 0x080fe20000000014 */
[----:B------:R-:W-:Y:S01]  /*5200*/  FFMA R35, R8, R10, -R35 ;  /* 0x0000000a08237223 */ /* 0x000fe20000000823 */
[----:B------:R-:W-:Y:S02]  /*5210*/  MOV R20, R8 ;  /* 0x0000000800147202 */ /* 0x000fe40000000f00 */
[----:B------:R-:W-:Y:S01]  /*5220*/  IADD3 R8, P1, PT, R46, UR8, RZ ;  /* 0x000000082e087c10 */ /* 0x000fe2000ff3e0ff */
[----:B------:R-:W-:-:S03]  /*5230*/  FADD R21, RZ, -R9 ;  /* 0x80000009ff157221 */ /* 0x000fc60000000000 */
[----:B------:R-:W-:-:S06]  /*5240*/  IADD3.X R9, PT, PT, R47, UR9, RZ, P1, !PT ;  /* 0x000000092f097c10 */ /* 0x000fcc0008ffe4ff */
[----:B------:R-:W2:Y:S04]  /*5250*/  LDG.E.64 R8, desc[UR16][R8.64] ;  /* 0x0000001008087981 */ /* 0x000ea8000c1e1b00 */
[----:B------:R-:W-:Y:S04]  /*5260*/  STS.64 [R24], R20 ;  /* 0x0000001418007388 */ /* 0x000fe80000000a00 */
[----:B------:R-:W2:Y:S01]  /*5270*/  LDS.64 R10, [R5+0x188] ;  /* 0x00018800050a7984 */ /* 0x000ea20000000a00 */
[----:B------:R-:W-:Y:S01]  /*5280*/  FADD R34, R34, R27 ;  /* 0x0000001b22227221 */ /* 0x000fe20000000000 */
[----:B------:R-:W-:Y:S01]  /*5290*/  UIMAD.WIDE UR8, UR19, 0x18, UR20 ;  /* 0x00000018130878a5 */ /* 0x000fe2000f8e0214 */
[----:B------:R-:W-:Y:S01]  /*52a0*/  FADD R35, R26, R35 ;  /* 0x000000231a237221 */ /* 0x000fe20000000000 */
[-C--:B--2---:R-:W-:Y:S01]  /*52b0*/  FMUL R27, R9, R11.reuse ;  /* 0x0000000b091b7220 */ /* 0x084fe20000400000 */
[----:B------:R-:W-:-:S03]  /*52c0*/  FMUL R42, R8, R11 ;  /* 0x0000000b082a7220 */ /* 0x000fc60000400000 */
[-C--:B------:R-:W-:Y:S01]  /*52d0*/  FFMA R48, R8, R10.reuse, -R27 ;  /* 0x0000000a08307223 */ /* 0x080fe2000000081b */
[----:B------:R-:W-:Y:S01]  /*52e0*/  FFMA R42, R9, R10, R42 ;  /* 0x0000000a092a7223 */ /* 0x000fe2000000002a */
[----:B------:R-:W-:-:S04]  /*52f0*/  IADD3 R10, P1, PT, R46, UR8, RZ ;  /* 0x000000082e0a7c10 */ /* 0x000fc8000ff3e0ff */
[----:B------:R-:W-:-:S06]  /*5300*/  IADD3.X R11, PT, PT, R47, UR9, RZ, P1, !PT ;  /* 0x000000092f0b7c10 */ /* 0x000fcc0008ffe4ff */
[----:B------:R-:W2:Y:S01]  /*5310*/  LDG.E.64 R10, desc[UR16][R10.64] ;  /* 0x000000100a0a7981 */ /* 0x000ea2000c1e1b00 */
[----:B------:R-:W-:Y:S01]  /*5320*/  FADD R27, RZ, -R9 ;  /* 0x80000009ff1b7221 */ /* 0x000fe20000000000 */
[----:B------:R-:W-:-:S05]  /*5330*/  MOV R26, R8 ;  /* 0x00000008001a7202 */ /* 0x000fca0000000f00 */
[----:B------:R-:W-:Y:S04]  /*5340*/  STS.64 [R24+0x218], R26 ;  /* 0x0002181a18007388 */ /* 0x000fe80000000a00 */
[----:B------:R-:W2:Y:S01]  /*5350*/  LDS.64 R8, [R5+0x190] ;  /* 0x0001900005087984 */ /* 0x000ea20000000a00 */
[----:B------:R-:W-:Y:S01]  /*5360*/  FADD R29, R0, R29 ;  /* 0x0000001d001d7221 */ /* 0x000fe20000000000 */
[----:B------:R-:W-:Y:S01]  /*5370*/  UIMAD UR8, UR13, 0x18, URZ ;  /* 0x000000180d0878a4 */ /* 0x000fe2000f8e02ff */
[-C--:B--2---:R-:W-:Y:S01]  /*5380*/  FMUL R21, R11, R9.reuse ;  /* 0x000000090b157220 */ /* 0x084fe20000400000 */
[----:B------:R-:W-:-:S03]  /*5390*/  FMUL R20, R10, R9 ;  /* 0x000000090a147220 */ /* 0x000fc60000400000 */
[-C--:B------:R-:W-:Y:S01]  /*53a0*/  FFMA R0, R10, R8.reuse, -R21 ;  /* 0x000000080a007223 */ /* 0x080fe20000000815 */
[----:B------:R-:W-:Y:S01]  /*53b0*/  FFMA R8, R11, R8, R20 ;  /* 0x000000080b087223 */ /* 0x000fe20000000014 */
[----:B------:R-:W-:Y:S01]  /*53c0*/  FADD R21, RZ, -R11 ;  /* 0x8000000bff157221 */ /* 0x000fe20000000000 */
[----:B------:R-:W-:Y:S02]  /*53d0*/  MOV R11, UR25 ;  /* 0x00000019000b7c02 */ /* 0x000fe40008000f00 */
[----:B------:R-:W-:-:S03]  /*53e0*/  MOV R20, R10 ;  /* 0x0000000a00147202 */ /* 0x000fc60000000f00 */
[----:B------:R-:W-:-:S05]  /*53f0*/  IMAD.WIDE.U32 R10, R11, 0x18, R46 ;  /* 0x000000180b0a7825 */ /* 0x000fca00078e002e */
[----:B------:R-:W-:-:S06]  /*5400*/  IADD3 R11, PT, PT, R11, UR8, RZ ;  /* 0x000000080b0b7c10 */ /* 0x000fcc000fffe0ff */
[----:B------:R-:W2:Y:S04]  /*5410*/  LDG.E.64 R10, desc[UR16][R10.64] ;  /* 0x000000100a0a7981 */ /* 0x000ea8000c1e1b00 */
[----:B------:R-:W-:Y:S04]  /*5420*/  STS.64 [R24+0x430], R20 ;  /* 0x0004301418007388 */ /* 0x000fe80000000a00 */
[----:B------:R-:W-:Y:S01]  /*5430*/  LDS.64 R20, [R5+0x198] ;  /* 0x0001980005147984 */ /* 0x000fe20000000a00 */
[----:B------:R-:W-:Y:S01]  /*5440*/  FADD R9, R29, R42 ;  /* 0x0000002a1d097221 */ /* 0x000fe20000000000 */
[----:B------:R-:W-:Y:S01]  /*5450*/  FADD R23, R28, R23 ;  /* 0x000000171c177221 */ /* 0x000fe20000000000 */
[----:B------:R-:W-:Y:S01]  /*5460*/  UIADD3 UR11, UPT, UPT, UR11, 0x1, URZ ;  /* 0x000000010b0b7890 */ /* 0x000fe2000fffe0ff */
[----:B------:R-:W-:Y:S03]  /*5470*/  BSSY.RECONVERGENT B0, `(.L_x_38) ;  /* 0x0000063000007945 */ /* 0x000fe60003800200 */
[----:B------:R-:W-:Y:S01]  /*5480*/  UISETP.NE.AND UP0, UPT, UR11, 0x1, UPT ;  /* 0x000000010b00788c */ /* 0x000fe2000bf05270 */
[----:B------:R-:W-:Y:S01]  /*5490*/  FADD R35, R35, R48 ;  /* 0x0000003023237221 */ /* 0x000fe20000000000 */
[----:B--2---:R-:W-:Y:S01]  /*54a0*/  FADD R27, RZ, -R11 ;  /* 0x8000000bff1b7221 */ /* 0x004fe20000000000 */
[----:B------:R-:W-:-:S05]  /*54b0*/  MOV R26, R10 ;  /* 0x0000000a001a7202 */ /* 0x000fca0000000f00 */
[----:B------:R-:W-:Y:S01]  /*54c0*/  STS.64 [R24+0x648], R26 ;  /* 0x0006481a18007388 */ /* 0x000fe20000000a00 */
[----:B------:R-:W-:Y:S06]  /*54d0*/  BAR.SYNC.DEFER_BLOCKING 0x0 ;  /* 0x0000000000007b1d */ /* 0x000fec0000010000 */
[----:B------:R-:W0:Y:S02]  /*54e0*/  LDS.64 R28, [R6] ;  /* 0x00000000061c7984 */ /* 0x000e240000000a00 */
[----:B0-----:R-:W-:-:S04]  /*54f0*/  FMUL R41, R13, R29 ;  /* 0x0000001d0d297220 */ /* 0x001fc80000400000 */
[-C--:B------:R-:W-:Y:S01]  /*5500*/  FFMA R42, R12, R28.reuse, -R41 ;  /* 0x0000001c0c2a7223 */ /* 0x080fe20000000829 */
[----:B------:R-:W-:-:S04]  /*5510*/  FMUL R28, R13, R28 ;  /* 0x0000001c0d1c7220 */ /* 0x000fc80000400000 */
[----:B------:R-:W-:Y:S01]  /*5520*/  FFMA R41, R12, R29, R28 ;  /* 0x0000001d0c297223 */ /* 0x000fe2000000001c */
[----:B------:R-:W-:Y:S02]  /*5530*/  FADD R28, R31, R30 ;  /* 0x0000001e1f1c7221 */ /* 0x000fe40000000000 */
[----:B------:R-:W0:Y:S01]  /*5540*/  LDS.64 R30, [R6+0x8] ;  /* 0x00000800061e7984 */ /* 0x000e220000000a00 */
[----:B------:R-:W-:Y:S01]  /*5550*/  FADD R29, R25, R32 ;  /* 0x00000020191d7221 */ /* 0x000fe20000000000 */
[----:B------:R-:W-:Y:S01]  /*5560*/  FADD R26, RZ, R42 ;  /* 0x0000002aff1a7221 */ /* 0x000fe20000000000 */
[----:B0-----:R-:W-:-:S04]  /*5570*/  FMUL R25, R31, R15 ;  /* 0x0000000f1f197220 */ /* 0x001fc80000400000 */
[----:B------:R-:W-:-:S04]  /*5580*/  FFMA R25, R30, R14, -R25 ;  /* 0x0000000e1e197223 */ /* 0x000fc80000000819 */
[----:B------:R-:W-:Y:S02]  /*5590*/  FADD R26, R26, R25 ;  /* 0x000000191a1a7221 */ /* 0x000fe40000000000 */
[----:B------:R-:W0:Y:S01]  /*55a0*/  LDS.64 R24, [R6+0x10] ;  /* 0x0000100006187984 */ /* 0x000e220000000a00 */
[----:B------:R-:W-:-:S04]  /*55b0*/  FMUL R30, R30, R15 ;  /* 0x0000000f1e1e7220 */ /* 0x000fc80000400000 */
[----:B------:R-:W-:Y:S01]  /*55c0*/  FFMA R30, R31, R14, R30 ;  /* 0x0000000e1f1e7223 */ /* 0x000fe2000000001e */
[----:B------:R-:W-:-:S04]  /*55d0*/  FADD R27, RZ, R41 ;  /* 0x00000029ff1b7221 */ /* 0x000fc80000000000 */
[----:B------:R-:W-:Y:S01]  /*55e0*/  FADD R27, R27, R30 ;  /* 0x0000001e1b1b7221 */ /* 0x000fe20000000000 */
[----:B0-----:R-:W-:-:S04]  /*55f0*/  FMUL R31, R17, R25 ;  /* 0x00000019111f7220 */ /* 0x001fc80000400000 */
[-C--:B------:R-:W-:Y:S01]  /*5600*/  FFMA R31, R16, R24.reuse, -R31 ;  /* 0x00000018101f7223 */ /* 0x080fe2000000081f */
[----:B------:R-:W-:-:S04]  /*5610*/  FMUL R24, R17, R24 ;  /* 0x0000001811187220 */ /* 0x000fc80000400000 */
[----:B------:R-:W-:Y:S02]  /*5620*/  FFMA R30, R16, R25, R24 ;  /* 0x00000019101e7223 */ /* 0x000fe40000000018 */
[----:B------:R-:W0:Y:S02]  /*5630*/  LDS.64 R24, [R6+0x18] ;  /* 0x0000180006187984 */ /* 0x000e240000000a00 */
[----:B------:R-:W-:Y:S01]  /*5640*/  FADD R27, R27, R30 ;  /* 0x0000001e1b1b7221 */ /* 0x000fe20000000000 */
[----:B------:R-:W-:Y:S01]  /*5650*/  FADD R26, R26, R31 ;  /* 0x0000001f1a1a7221 */ /* 0x000fe20000000000 */
[-C--:B0-----:R-:W-:Y:S01]  /*5660*/  FMUL R30, R24, R19.reuse ;  /* 0x00000013181e7220 */ /* 0x081fe20000400000 */
[----:B------:R-:W-:-:S03]  /*5670*/  FMUL R31, R25, R19 ;  /* 0x00000013191f7220 */ /* 0x000fc60000400000 */
[-C--:B------:R-:W-:Y:S02]  /*5680*/  FFMA R30, R25, R18.reuse, R30 ;  /* 0x00000012191e7223 */ /* 0x080fe4000000001e */
[----:B------:R-:W0:Y:S01]  /*5690*/  S2R R25, SR_TID.X ;  /* 0x0000000000197919 */ /* 0x000e220000002100 */
[----:B------:R-:W-:Y:S01]  /*56a0*/  FFMA R31, R24, R18, -R31 ;  /* 0x00000012181f7223 */ /* 0x000fe2000000081f */
[----:B------:R-:W-:Y:S01]  /*56b0*/  FADD R24, R34, R37 ;  /* 0x0000002522187221 */ /* 0x000fe20000000000 */
[----:B------:R-:W-:Y:S02]  /*56c0*/  FADD R27, R27, R30 ;  /* 0x0000001e1b1b7221 */ /* 0x000fe40000000000 */
[----:B------:R-:W-:Y:S01]  /*56d0*/  FADD R26, R26, R31 ;  /* 0x0000001f1a1a7221 */ /* 0x000fe20000000000 */
[----:B0-----:R-:W-:Y:S01]  /*56e0*/  LEA R25, R40, R25, 0x6 ;  /* 0x0000001928197211 */ /* 0x001fe200078e30ff */
[----:B------:R-:W-:Y:S03]  /*56f0*/  BAR.SYNC.DEFER_BLOCKING 0x0 ;  /* 0x0000000000007b1d */ /* 0x000fe60000010000 */
[----:B------:R-:W-:-:S02]  /*5700*/  ISETP.GT.U32.AND P1, PT, R25, 0x3f, PT ;  /* 0x0000003f1900780c */ /* 0x000fc40003f24070 */
[----:B------:R-:W-:Y:S01]  /*5710*/  SHF.R.U32.HI R41, RZ, 0x4, R25 ;  /* 0x00000004ff297819 */ /* 0x000fe20000011619 */
[----:B------:R-:W-:-:S04]  /*5720*/  FADD R25, R33, R36 ;  /* 0x0000002421197221 */ /* 0x000fc80000000000 */
[----:B------:R-:W-:-:S05]  /*5730*/  IMAD R41, R41, -0x18, R6 ;  /* 0xffffffe829297824 */ /* 0x000fca00078e0206 */
[----:B------:R0:W-:Y:S04]  /*5740*/  STS.64 [R41], R22 ;  /* 0x0000001629007388 */ /* 0x0001e80000000a00 */
[----:B------:R0:W-:Y:S04]  /*5750*/  STS.64 [R41+0x80], R28 ;  /* 0x0000801c29007388 */ /* 0x0001e80000000a00 */
[----:B------:R0:W-:Y:S04]  /*5760*/  STS.64 [R41+0x100], R24 ;  /* 0x0001001829007388 */ /* 0x0001e80000000a00 */
[----:B------:R0:W-:Y:S01]  /*5770*/  STS.64 [R41+0x180], R26 ;  /* 0x0001801a29007388 */ /* 0x0001e20000000a00 */
[----:B------:R-:W-:Y:S06]  /*5780*/  BAR.SYNC.DEFER_BLOCKING 0x0 ;  /* 0x0000000000007b1d */ /* 0x000fec0000010000 */
[----:B------:R-:W-:Y:S05]  /*5790*/  @P1 BRA `(.L_x_39) ;  /* 0x0000000000c01947 */ /* 0x000fea0003800000 */
[----:B0-----:R-:W-:Y:S04]  /*57a0*/  LDS.64 R26, [R4] ;  /* 0x00000000041a7984 */ /* 0x001fe80000000a00 */
[----:B------:R-:W0:Y:S04]  /*57b0*/  LDS.64 R32, [R4+0x8] ;  /* 0x0000080004207984 */ /* 0x000e280000000a00 */
[----:B------:R-:W1:Y:S04]  /*57c0*/  LDS.64 R28, [R4+0x10] ;  /* 0x00001000041c7984 */ /* 0x000e680000000a00 */
[----:B------:R-:W2:Y:S04]  /*57d0*/  LDS.64 R30, [R4+0x18] ;  /* 0x00001800041e7984 */ /* 0x000ea80000000a00 */
[----:B------:R-:W3:Y:S04]  /*57e0*/  LDS.64 R22, [R4+0x20] ;  /* 0x0000200004167984 */ /* 0x000ee80000000a00 */
[----:B------:R-:W4:Y:S01]  /*57f0*/  LDS.64 R24, [R4+0x28] ;  /* 0x0000280004187984 */ /* 0x000f220000000a00 */
[----:B0-----:R-:W-:Y:S01]  /*5800*/  FADD R37, R26, R32 ;  /* 0x000000201a257221 */ /* 0x001fe20000000000 */
[----:B------:R-:W-:-:S02]  /*5810*/  FADD R32, R27, R33 ;  /* 0x000000211b207221 */ /* 0x000fc40000000000 */
[----:B------:R-:W0:Y:S01]  /*5820*/  LDS.64 R26, [R4+0x30] ;  /* 0x00003000041a7984 */ /* 0x000e220000000a00 */
[----:B-1----:R-:W-:Y:S01]  /*5830*/  FADD R37, R37, R28 ;  /* 0x0000001c25257221 */ /* 0x002fe20000000000 */
[----:B------:R-:W-:Y:S02]  /*5840*/  FADD R32, R32, R29 ;  /* 0x0000001d20207221 */ /* 0x000fe40000000000 */
[----:B------:R-:W1:Y:S01]  /*5850*/  LDS.64 R28, [R4+0x38] ;  /* 0x00003800041c7984 */ /* 0x000e620000000a00 */
[----:B--2---:R-:W-:Y:S01]  /*5860*/  FADD R37, R37, R30 ;  /* 0x0000001e25257221 */ /* 0x004fe20000000000 */
[----:B------:R-:W-:Y:S02]  /*5870*/  FADD R34, R32, R31 ;  /* 0x0000001f20227221 */ /* 0x000fe40000000000 */
[----:B------:R-:W2:Y:S01]  /*5880*/  LDS.64 R32, [R4+0x40] ;  /* 0x0000400004207984 */ /* 0x000ea20000000a00 */
[----:B---3--:R-:W-:Y:S01]  /*5890*/  FADD R37, R37, R22 ;  /* 0x0000001625257221 */ /* 0x008fe20000000000 */
[----:B------:R-:W-:-:S02]  /*58a0*/  FADD R34, R34, R23 ;  /* 0x0000001722227221 */ /* 0x000fc40000000000 */
[----:B------:R-:W3:Y:S01]  /*58b0*/  LDS.64 R30, [R4+0x48] ;  /* 0x00004800041e7984 */ /* 0x000ee20000000a00 */
[----:B----4-:R-:W-:Y:S01]  /*58c0*/  FADD R37, R37, R24 ;  /* 0x0000001825257221 */ /* 0x010fe20000000000 */
[----:B------:R-:W-:Y:S02]  /*58d0*/  FADD R34, R34, R25 ;  /* 0x0000001922227221 */ /* 0x000fe40000000000 */
[----:B------:R-:W4:Y:S04]  /*58e0*/  LDS.64 R22, [R4+0x50] ;  /* 0x0000500004167984 */ /* 0x000f280000000a00 */
[----:B------:R-:W5:Y:S01]  /*58f0*/  LDS.64 R24, [R4+0x58] ;  /* 0x0000580004187984 */ /* 0x000f620000000a00 */
        /* <DEDUP_REMOVED lines=8> */
[----:B------:R-:W-:Y:S01]  /*5980*/  LDS.64 R32, [R4+0x78] ;  /* 0x0000780004207984 */ /* 0x000fe20000000a00 */
[----:B---3--:R-:W-:Y:S01]  /*5990*/  FADD R37, R37, R30 ;  /* 0x0000001e25257221 */ /* 0x008fe20000000000 */
[----:B------:R-:W-:-:S02]  /*59a0*/  FADD R34, R34, R31 ;  /* 0x0000001f22227221 */ /* 0x000fc40000000000 */
[----:B------:R-:W2:Y:S01]  /*59b0*/  LDS.64 R30, [R4+0x70] ;  /* 0x00007000041e7984 */ /* 0x000ea20000000a00 */
[----:B----4-:R-:W-:Y:S01]  /*59c0*/  FADD R37, R37, R22 ;  /* 0x0000001625257221 */ /* 0x010fe20000000000 */
[----:B------:R-:W-:Y:S01]  /*59d0*/  FADD R34, R34, R23 ;  /* 0x0000001722227221 */ /* 0x000fe20000000000 */
[----:B------:R-:W-:-:S04]  /*59e0*/  IMAD.WIDE R22, R7, 0x8, R38 ;  /* 0x0000000807167825 */ /* 0x000fc800078e0226 */
[----:B-----5:R-:W-:Y:S01]  /*59f0*/  FADD R37, R37, R24 ;  /* 0x0000001825257221 */ /* 0x020fe20000000000 */
[----:B------:R-:W-:-:S03]  /*5a00*/  FADD R34, R34, R25 ;  /* 0x0000001922227221 */ /* 0x000fc60000000000 */
[----:B0-----:R-:W-:Y:S01]  /*5a10*/  FADD R37, R37, R26 ;  /* 0x0000001a25257221 */ /* 0x001fe20000000000 */
[----:B------:R-:W-:-:S03]  /*5a20*/  FADD R34, R34, R27 ;  /* 0x0000001b22227221 */ /* 0x000fc60000000000 */
[----:B-1----:R-:W-:Y:S01]  /*5a30*/  FADD R37, R37, R28 ;  /* 0x0000001c25257221 */ /* 0x002fe20000000000 */
[----:B------:R-:W-:-:S03]  /*5a40*/  FADD R34, R34, R29 ;  /* 0x0000001d22227221 */ /* 0x000fc60000000000 */
[----:B--2---:R-:W-:Y:S01]  /*5a50*/  FADD R37, R37, R30 ;  /* 0x0000001e25257221 */ /* 0x004fe20000000000 */
[----:B------:R-:W-:-:S03]  /*5a60*/  FADD R34, R34, R31 ;  /* 0x0000001f22227221 */ /* 0x000fc60000000000 */
[----:B------:R-:W-:Y:S01]  /*5a70*/  FADD R32, R37, R32 ;  /* 0x0000002025207221 */ /* 0x000fe20000000000 */
[----:B------:R-:W-:-:S05]  /*5a80*/  FADD R33, R34, R33 ;  /* 0x0000002122217221 */ /* 0x000fca0000000000 */
[----:B------:R1:W-:Y:S02]  /*5a90*/  STG.E.64 desc[UR16][R22.64], R32 ;  /* 0x0000002016007986 */ /* 0x0003e4000c101b10 */
.L_x_39:
[----:B------:R-:W-:Y:S05]  /*5aa0*/  BSYNC.RECONVERGENT B0 ;  /* 0x0000000000007941 */ /* 0x000fea0003800200 */
.L_x_38:
[----:B------:R-:W-:Y:S01]  /*5ab0*/  BAR.SYNC.DEFER_BLOCKING 0x0 ;  /* 0x0000000000007b1d */ /* 0x000fe20000010000 */
[-C--:B01----:R-:W-:Y:S01]  /*5ac0*/  FMUL R23, R11, R21.reuse ;  /* 0x000000150b177220 */ /* 0x083fe20000400000 */
[C---:B------:R-:W-:Y:S01]  /*5ad0*/  FMUL R22, R10.reuse, R21 ;  /* 0x000000150a167220 */ /* 0x040fe20000400000 */
[----:B------:R-:W-:Y:S01]  /*5ae0*/  FADD R8, R9, R8 ;  /* 0x0000000809087221 */ /* 0x000fe20000000000 */
[----:B------:R-:W-:Y:S01]  /*5af0*/  FADD R0, R35, R0 ;  /* 0x0000000023007221 */ /* 0x000fe20000000000 */
[----:B------:R-:W-:Y:S01]  /*5b00*/  MOV R9, UR19 ;  /* 0x0000001300097c02 */ /* 0x000fe20008000f00 */
[-C--:B------:R-:W-:Y:S01]  /*5b10*/  FFMA R23, R10, R20.reuse, -R23 ;  /* 0x000000140a177223 */ /* 0x080fe20000000817 */
[----:B------:R-:W-:Y:S01]  /*5b20*/  FFMA R11, R11, R20, R22 ;  /* 0x000000140b0b7223 */ /* 0x000fe20000000016 */
[----:B------:R-:W-:Y:S01]  /*5b30*/  IADD3 R7, PT, PT, R7, UR14, RZ ;  /* 0x0000000e07077c10 */ /* 0x000fe2000fffe0ff */
[----:B------:R-:W-:Y:S01]  /*5b40*/  UIADD3 UR12, UPT, UPT, UR10, UR12, URZ ;  /* 0x0000000c0a0c7290 */ /* 0x000fe2000fffe0ff */
[----:B------:R-:W-:Y:S01]  /*5b50*/  FADD R22, R0, R23 ;  /* 0x0000001700167221 */ /* 0x000fe20000000000 */
[----:B------:R-:W-:-:S04]  /*5b60*/  IMAD.WIDE R46, R9, 0x20, R46 ;  /* 0x00000020092e7825 */ /* 0x000fc800078e022e */
[----:B------:R-:W-:Y:S01]  /*5b70*/  FADD R23, R8, R11 ;  /* 0x0000000b08177221 */ /* 0x000fe20000000000 */
[----:B------:R-:W-:Y:S06]  /*5b80*/  BRA.U UP0, `(.L_x_40) ;  /* 0xffffffe5008c7547 */ /* 0x000fec000b83ffff */
.L_x_37:
[----:B------:R-:W1:Y:S01]  /*5b90*/  S2R R5, SR_CgaCtaId ;  /* 0x0000000000057919 */ /* 0x000e620000008800 */
[----:B------:R-:W-:Y:S01]  /*5ba0*/  MOV R0, 0x400 ;  /* 0x0000040000007802 */ /* 0x000fe20000000f00 */
[----:B------:R-:W4:Y:S01]  /*5bb0*/  S2R R7, SR_TID.Y ;  /* 0x0000000000077919 */ /* 0x000f220000002200 */
[----:B--2---:R-:W2:Y:S02]  /*5bc0*/  S2R R15, SR_TID.X ;  /* 0x00000000000f7919 */ /* 0x004ea40000002100 */
[----:B-1----:R-:W-:Y:S02]  /*5bd0*/  LEA R0, R5, R0, 0x18 ;  /* 0x0000000005007211 */ /* 0x002fe400078ec0ff */
[----:B----4-:R-:W-:-:S03]  /*5be0*/  ISETP.NE.AND P0, PT, R7, RZ, PT ;  /* 0x000000ff0700720c */ /* 0x010fc60003f05270 */
[----:B------:R-:W-:-:S05]  /*5bf0*/  IMAD R0, R7, 0x218, R0 ;  /* 0x0000021807007824 */ /* 0x000fca00078e0200 */
[----:B--2---:R-:W-:-:S05]  /*5c00*/  LEA R0, R15, R0, 0x3 ;  /* 0x000000000f007211 */ /* 0x004fca00078e18ff */
[----:B------:R1:W-:Y:S01]  /*5c10*/  STS.64 [R0], R22 ;  /* 0x0000001600007388 */ /* 0x0003e20000000a00 */
[----:B------:R-:W-:Y:S06]  /*5c20*/  BAR.SYNC.DEFER_BLOCKING 0x0 ;  /* 0x0000000000007b1d */ /* 0x000fec0000010000 */
[----:B------:R-:W-:Y:S05]  /*5c30*/  @P0 EXIT ;  /* 0x000000000000094d */ /* 0x000fea0003800000 */
[----:B------:R-:W-:Y:S01]  /*5c40*/  LDS.64 R4, [R3] ;  /* 0x0000000003047984 */ /* 0x000fe20000000a00 */
[----:B0-----:R-:W-:Y:S01]  /*5c50*/  LOP3.LUT R2, R15, 0xf, RZ, 0xc0, !PT ;  /* 0x0000000f0f027812 */ /* 0x001fe200078ec0ff */
[----:B------:R-:W-:Y:S02]  /*5c60*/  UIMAD UR4, UR24, UR14, URZ ;  /* 0x0000000e180472a4 */ /* 0x000fe4000f8e02ff */
[----:B------:R-:W0:Y:S01]  /*5c70*/  LDS.64 R6, [R3+0x218] ;  /* 0x0002180003067984 */ /* 0x000e220000000a00 */
[----:B------:R-:W-:Y:S01]  /*5c80*/  IADD3 R2, PT, PT, -R2, RZ, RZ ;  /* 0x000000ff02027210 */ /* 0x000fe20007ffe1ff */
[----:B------:R-:W-:Y:S02]  /*5c90*/  USHF.R.S32.HI UR5, URZ, 0x1f, UR4 ;  /* 0x0000001fff057899 */ /* 0x000fe40008011404 */
[----:B------:R-:W2:Y:S01]  /*5ca0*/  LDS.64 R10, [R3+0x430] ;  /* 0x00043000030a7984 */ /* 0x000ea20000000a00 */
[----:B------:R-:W-:Y:S02]  /*5cb0*/  IADD3 R15, P0, P1, R2, UR4, R15 ;  /* 0x00000004020f7c10 */ /* 0x000fe4000f91e00f */
[----:B------:R-:W-:Y:S01]  /*5cc0*/  SHF.R.S32.HI R2, RZ, 0x1f, R2 ;  /* 0x0000001fff027819 */ /* 0x000fe20000011402 */
[----:B------:R-:W4:Y:S01]  /*5cd0*/  LDS.64 R12, [R3+0x648] ;  /* 0x00064800030c7984 */ /* 0x000f220000000a00 */
[----:B0-----:R-:W-:Y:S01]  /*5ce0*/  FADD R9, R4, R6 ;  /* 0x0000000604097221 */ /* 0x001fe20000000000 */
[----:B-1----:R-:W-:Y:S01]  /*5cf0*/  FADD R0, R5, R7 ;  /* 0x0000000705007221 */ /* 0x002fe20000000000 */
[----:B------:R-:W-:-:S02]  /*5d00*/  IADD3.X R4, PT, PT, R2, UR5, RZ, P0, P1 ;  /* 0x0000000502047c10 */ /* 0x000fc400087e24ff */
[----:B--2---:R-:W-:Y:S01]  /*5d10*/  FADD R9, R9, R10 ;  /* 0x0000000a09097221 */ /* 0x004fe20000000000 */
[----:B------:R-:W-:Y:S01]  /*5d20*/  LEA R2, P0, R15, R38, 0x3 ;  /* 0x000000260f027211 */ /* 0x000fe200078018ff */
[----:B------:R-:W-:Y:S02]  /*5d30*/  FADD R0, R0, R11 ;  /* 0x0000000b00007221 */ /* 0x000fe40000000000 */
[----:B----4-:R-:W-:Y:S01]  /*5d40*/  FADD R12, R9, R12 ;  /* 0x0000000c090c7221 */ /* 0x010fe20000000000 */
[----:B------:R-:W-:Y:S01]  /*5d50*/  LEA.HI.X R3, R15, R39, R4, 0x3, P0 ;  /* 0x000000270f037211 */ /* 0x000fe200000f1c04 */
[----:B------:R-:W-:-:S05]  /*5d60*/  FADD R13, R0, R13 ;  /* 0x0000000d000d7221 */ /* 0x000fca0000000000 */
[----:B------:R-:W-:Y:S01]  /*5d70*/  STG.E.64 desc[UR16][R2.64], R12 ;  /* 0x0000000c02007986 */ /* 0x000fe2000c101b10 */
[----:B------:R-:W-:Y:S05]  /*5d80*/  EXIT ;  /* 0x000000000000794d */ /* 0x000fea0003800000 */
.L_x_41:
        /* <DEDUP_REMOVED lines=15> */
.L_x_71:


//--------------------- .text._Z39test_l_chemv_special_update_v6_ts_teslai6float2PS_iS0_iS_S0_iS0_i --------------------------
	.section	.text._Z39test_l_chemv_special_update_v6_ts_teslai6float2PS_iS0_iS_S0_iS0_i,"ax",@progbits
	.align	128
        .global         _Z39test_l_chemv_special_update_v6_ts_teslai6float2PS_iS0_iS_S0_iS0_i
        .type           _Z39test_l_chemv_special_update_v6_ts_teslai6float2PS_iS0_iS_S0_iS0_i,@function
        .size           _Z39test_l_chemv_special_update_v6_ts_teslai6float2PS_iS0_iS_S0_iS0_i,(.L_x_72 - _Z39test_l_chemv_special_update_v6_ts_teslai6float2PS_iS0_iS_S0_iS0_i)
        .other          _Z39test_l_chemv_special_update_v6_ts_teslai6float2PS_iS0_iS_S0_iS0_i,@"STO_CUDA_ENTRY STV_DEFAULT"
_Z39test_l_chemv_special_update_v6_ts_teslai6float2PS_iS0_iS_S0_iS0_i:
.text._Z39test_l_chemv_special_update_v6_ts_teslai6float2PS_iS0_iS_S0_iS0_i:
        /* <DEDUP_REMOVED lines=28> */
.L_x_44:
        /* <DEDUP_REMOVED lines=8> */
[----:B--2---:R-:W-:-:S03]  /*0240*/  FADD R25, R16, R15 ;  /* 0x0000000f10197221 */ /* 0x004fc60000000000 */
[----:B------:R-:W2:Y:S01]  /*0250*/  LDG.E.64 R14, desc[UR4][R4.64+0x1000] ;  /* 0x00100004040e7981 */ /* 0x000ea2000c1e1b00 */
[----:B------:R-:W-:Y:S01]  /*0260*/  FADD R26, R17, R26 ;  /* 0x0000001a111a7221 */ /* 0x000fe20000000000 */
[----:B---3--:R-:W-:Y:S02]  /*0270*/  FADD R25, R25, R2 ;  /* 0x0000000219197221 */ /* 0x008fe40000000000 */
[----:B------:R-:W3:Y:S01]  /*0280*/  LDG.E.64 R16, desc[UR4][R4.64+0x1200] ;  /* 0x0012000404107981 */ /* 0x000ee2000c1e1b00 */
[----:B------:R-:W-:Y:S01]  /*0290*/  FADD R26, R26, R3 ;  /* 0x000000031a1a7221 */ /* 0x000fe20000000000 */
[----:B----4-:R-:W-:Y:S02]  /*02a0*/  FADD R25, R25, R20 ;  /* 0x0000001419197221 */ /* 0x010fe40000000000 */
[----:B------:R-:W4:Y:S01]  /*02b0*/  LDG.E.64 R2, desc[UR4][R4.64+0x1400] ;  /* 0x0014000404027981 */ /* 0x000f22000c1e1b00 */
[----:B------:R-:W-:Y:S01]  /*02c0*/  FADD R26, R26, R21 ;  /* 0x000000151a1a7221 */ /* 0x000fe20000000000 */
[----:B-----5:R-:W-:-:S02]  /*02d0*/  FADD R25, R25, R18 ;  /* 0x0000001219197221 */ /* 0x020fc40000000000 */
        /* <DEDUP_REMOVED lines=35> */
.L_x_43:
        /* <DEDUP_REMOVED lines=31> */
.L_x_45:
        /* <DEDUP_REMOVED lines=9> */
[----:B------:R-:W-:-:S04]  /*0790*/  IADD3 R0, P0, PT, R4, 0x800, RZ ;  /* 0x0000080004007810 */ /* 0x000fc80007f1e0ff */
[----:B0-----:R-:W-:Y:S01]  /*07a0*/  MOV R4, R0 ;  /* 0x0000000000047202 */ /* 0x001fe20000000f00 */
[----:B--2---:R-:W-:Y:S01]  /*07b0*/  FADD R26, R26, R9 ;  /* 0x000000091a1a7221 */ /* 0x004fe20000000000 */
[----:B------:R-:W-:-:S03]  /*07c0*/  FADD R15, R15, R8 ;  /* 0x000000080f0f7221 */ /* 0x000fc60000000000 */
[----:B---3--:R-:W-:Y:S01]  /*07d0*/  FADD R26, R26, R11 ;  /* 0x0000000b1a1a7221 */ /* 0x008fe20000000000 */
[----:B------:R-:W-:-:S03]  /*07e0*/  FADD R15, R15, R10 ;  /* 0x0000000a0f0f7221 */ /* 0x000fc60000000000 */
[----:B----4-:R-:W-:Y:S01]  /*07f0*/  FADD R26, R26, R7 ;  /* 0x000000071a1a7221 */ /* 0x010fe20000000000 */
[----:B------:R-:W-:Y:S01]  /*0800*/  FADD R15, R15, R6 ;  /* 0x000000060f0f7221 */ /* 0x000fe20000000000 */
[----:B------:R-:W-:Y:S02]  /*0810*/  IADD3.X R7, PT, PT, RZ, R5, RZ, P0, !PT ;  /* 0x00000005ff077210 */ /* 0x000fe400007fe4ff */
[----:B-----5:R-:W-:Y:S01]  /*0820*/  FADD R26, R26, R3 ;  /* 0x000000031a1a7221 */ /* 0x020fe20000000000 */
[----:B------:R-:W-:Y:S01]  /*0830*/  FADD R15, R15, R2 ;  /* 0x000000020f0f7221 */ /* 0x000fe20000000000 */
[----:B------:R-:W-:-:S07]  /*0840*/  MOV R5, R7 ;  /* 0x0000000700057202 */ /* 0x000fce0000000f00 */
.L_x_46:
[----:B------:R-:W-:Y:S05]  /*0850*/  @!P1 BRA `(.L_x_42) ;  /* 0x00000000002c9947 */ /* 0x000fea0003800000 */
[----:B------:R-:W-:-:S07]  /*0860*/  IADD3 R23, PT, PT, -R23, RZ, RZ ;  /* 0x000000ff17177210 */ /* 0x000fce0007ffe1ff */
.L_x_47:
[----:B------:R-:W-:Y:S02]  /*0870*/  MOV R2, R4 ;  /* 0x0000000400027202 */ /* 0x000fe40000000f00 */
[----:B------:R-:W-:-:S06]  /*0880*/  MOV R3, R5 ;  /* 0x0000000500037202 */ /* 0x000fcc0000000f00 */
[----:B------:R-:W2:Y:S01]  /*0890*/  LDG.E.64 R2, desc[UR4][R2.64] ;  /* 0x0000000402027981 */ /* 0x000ea2000c1e1b00 */
[----:B------:R-:W-:Y:S02]  /*08a0*/  IADD3 R23, PT, PT, R23, 0x1, RZ ;  /* 0x0000000117177810 */ /* 0x000fe40007ffe0ff */
[----:B------:R-:W-:Y:S02]  /*08b0*/  IADD3 R4, P1, PT, R4, 0x200, RZ ;  /* 0x0000020004047810 */ /* 0x000fe40007f3e0ff */
[----:B------:R-:W-:Y:S02]  /*08c0*/  ISETP.NE.AND P0, PT, R23, RZ, PT ;  /* 0x000000ff1700720c */ /* 0x000fe40003f05270 */
[----:B------:R-:W-:Y:S01]  /*08d0*/  IADD3.X R5, PT, PT, RZ, R5, RZ, P1, !PT ;  /* 0x00000005ff057210 */ /* 0x000fe20000ffe4ff */
[----:B--2---:R-:W-:Y:S01]  /*08e0*/  FADD R15, R2, R15 ;  /* 0x0000000f020f7221 */ /* 0x004fe20000000000 */
[----:B------:R-:W-:-:S09]  /*08f0*/  FADD R26, R3, R26 ;  /* 0x0000001a031a7221 */ /* 0x000fd20000000000 */
[----:B------:R-:W-:Y:S05]  /*0900*/  @P0 BRA `(.L_x_47) ;  /* 0xfffffffc00d80947 */ /* 0x000fea000383ffff */
.L_x_42:
[----:B------:R-:W0:Y:S02]  /*0910*/  LDCU UR6, c[0x0][0x3d0] ;  /* 0x00007a00ff0677ac */ /* 0x000e240008000800 */
[----:B0-----:R-:W-:-:S13]  /*0920*/  ISETP.GT.AND P0, PT, R22, UR6, PT ;  /* 0x0000000616007c0c */ /* 0x001fda000bf04270 */
[----:B------:R-:W-:Y:S05]  /*0930*/  @!P0 EXIT ;  /* 0x000000000000894d */ /* 0x000fea0003800000 */
        /* <DEDUP_REMOVED lines=19> */
.L_x_48:
        /* <DEDUP_REMOVED lines=9> */
.L_x_72:


//--------------------- .text._Z32test_l_chemv_special_v6_ts_teslai6float2PS_iS0_iS_S0_iS0_i --------------------------
	.section	.text._Z32test_l_chemv_special_v6_ts_teslai6float2PS_iS0_iS_S0_iS0_i,"ax",@progbits
	.align	128
        .global         _Z32test_l_chemv_special_v6_ts_teslai6float2PS_iS0_iS_S0_iS0_i
        .type           _Z32test_l_chemv_special_v6_ts_teslai6float2PS_iS0_iS_S0_iS0_i,@function
        .size           _Z32test_l_chemv_special_v6_ts_teslai6float2PS_iS0_iS_S0_iS0_i,(.L_x_73 - _Z32test_l_chemv_special_v6_ts_teslai6float2PS_iS0_iS_S0_iS0_i)
        .other          _Z32test_l_chemv_special_v6_ts_teslai6float2PS_iS0_iS_S0_iS0_i,@"STO_CUDA_ENTRY STV_DEFAULT"
_Z32test_l_chemv_special_v6_ts_teslai6float2PS_iS0_iS_S0_iS0_i:
.text._Z32test_l_chemv_special_v6_ts_teslai6float2PS_iS0_iS_S0_iS0_i:
[----:B------:R-:W-:Y:S01]  /*0000*/  LDC R1, c[0x0][0x37c] ;  /* 0x0000df00ff017b82 */ /* 0x000fe20000000800 */
[----:B------:R-:W0:Y:S01]  /*0010*/  LDCU UR8, c[0x0][0x370] ;  /* 0x00006e00ff0877ac */ /* 0x000e220008000800 */
[----:B------:R-:W1:Y:S06]  /*0020*/  S2R R0, SR_TID.X ;  /* 0x0000000000007919 */ /* 0x000e6c0000002100 */
[----:B------:R-:W2:Y:S01]  /*0030*/  S2UR UR6, SR_CTAID.X ;  /* 0x00000000000679c3 */ /* 0x000ea20000002500 */
[----:B------:R-:W3:Y:S01]  /*0040*/  LDCU UR24, c[0x0][0x3a8] ;  /* 0x00007500ff1877ac */ /* 0x000ee20008000800 */
[----:B------:R-:W4:Y:S01]  /*0050*/  S2R R3, SR_TID.Y ;  /* 0x0000000000037919 */ /* 0x000f220000002200 */
[----:B------:R-:W1:Y:S01]  /*0060*/  LDCU UR21, c[0x0][0x398] ;  /* 0x00007300ff1577ac */ /* 0x000e620008000800 */
[----:B0-----:R-:W-:-:S04]  /*0070*/  UIMAD.WIDE.U32 UR4, UR8, -0x77777777, URZ ;  /* 0x88888889080478a5 */ /* 0x001fc8000f8e00ff */
[----:B------:R-:W-:-:S04]  /*0080*/  USHF.R.U32.HI UR5, URZ, 0x5, UR5 ;  /* 0x00000005ff057899 */ /* 0x000fc80008011605 */
[----:B------:R-:W-:-:S04]  /*0090*/  UIMAD UR5, UR5, -0x3c, UR8 ;  /* 0xffffffc4050578a4 */ /* 0x000fc8000f8e0208 */
[----:B------:R-:W-:-:S09]  /*00a0*/  UISETP.GE.U32.AND UP0, UPT, UR5, 0x1e, UPT ;  /* 0x0000001e0500788c */ /* 0x000fd2000bf06070 */
[----:B-123--:R-:W-:Y:S05]  /*00b0*/  BRA.U !UP0, `(.L_x_49) ;  /* 0x00000001084c7547 */ /* 0x00efea000b800000 */
[----:B------:R-:W0:Y:S01]  /*00c0*/  I2F.U32.RP R2, UR8 ;  /* 0x0000000800027d06 */ /* 0x000e220008209000 */
[----:B------:R-:W-:Y:S01]  /*00d0*/  UMOV UR4, URZ ;  /* 0x000000ff00047c82 */ /* 0x000fe20008000000 */
[----:B------:R-:W-:Y:S02]  /*00e0*/  UIADD3 UR6, UPT, UPT, UR6, 0x1, URZ ;  /* 0x0000000106067890 */ /* 0x000fe4000fffe0ff */
[----:B------:R-:W-:-:S04]  /*00f0*/  UISETP.NE.U32.AND UP1, UPT, UR8, URZ, UPT ;  /* 0x000000ff0800728c */ /* 0x000fc8000bf25070 */
[----:B0-----:R-:W0:Y:S02]  /*0100*/  MUFU.RCP R2, R2 ;  /* 0x0000000200027308 */ /* 0x001e240000001000 */
[----:B0-----:R-:W-:-:S06]  /*0110*/  IADD3 R4, PT, PT, R2, 0xffffffe, RZ ;  /* 0x0ffffffe02047810 */ /* 0x001fcc0007ffe0ff */
[----:B------:R-:W0:Y:S02]  /*0120*/  F2I.FTZ.U32.TRUNC.NTZ R4, R4 ;  /* 0x0000000400047305 */ /* 0x000e24000021f000 */
[----:B0-----:R-:W-:-:S13]  /*0130*/  R2UR UR5, R4 ;  /* 0x00000000040572ca */ /* 0x001fda00000e0000 */
[----:B------:R-:W-:-:S04]  /*0140*/  UIADD3 UR7, UPT, UPT, URZ, -UR5, URZ ;  /* 0x80000005ff077290 */ /* 0x000fc8000fffe0ff */
[----:B------:R-:W-:-:S04]  /*0150*/  UIMAD UR7, UR7, UR8, URZ ;  /* 0x00000008070772a4 */ /* 0x000fc8000f8e02ff */
[----:B------:R-:W-:-:S04]  /*0160*/  UIMAD.WIDE.U32 UR4, UR5, UR7, UR4 ;  /* 0x00000007050472a5 */ /* 0x000fc8000f8e0004 */
[----:B------:R-:W-:-:S04]  /*0170*/  UIMAD.WIDE.U32 UR4, UR5, UR6, URZ ;  /* 0x00000006050472a5 */ /* 0x000fc8000f8e00ff */
[----:B------:R-:W-:-:S04]  /*0180*/  UIADD3 UR5, UPT, UPT, -UR5, URZ, URZ ;  /* 0x000000ff05057290 */ /* 0x000fc8000fffe1ff */
[----:B------:R-:W-:-:S04]  /*0190*/  UIMAD UR6, UR8, UR5, UR6 ;  /* 0x00000005080672a4 */ /* 0x000fc8000f8e0206 */
[----:B------:R-:W-:-:S11]  /*01a0*/  UISETP.GE.U32.AND UP0, UPT, UR6, UR8, UPT ;  /* 0x000000080600728c */ /* 0x000fd6000bf06070 */
[----:B------:R-:W-:-:S04]  /*01b0*/  @UP0 UIADD3 UR6, UPT, UPT, UR6, -UR8, URZ ;  /* 0x8000000806060290 */ /* 0x000fc8000fffe0ff */
[----:B------:R-:W-:-:S11]  /*01c0*/  UISETP.GE.U32.AND UP0, UPT, UR6, UR8, UPT ;  /* 0x000000080600728c */ /* 0x000fd6000bf06070 */
[----:B------:R-:W-:Y:S02]  /*01d0*/  @UP0 UIADD3 UR6, UPT, UPT, UR6, -UR8, URZ ;  /* 0x8000000806060290 */ /* 0x000fe4000fffe0ff */
[----:B------:R-:W-:-:S12]  /*01e0*/  @!UP1 ULOP3.LUT UR6, URZ, UR8, URZ, 0x33, !UPT ;  /* 0x00000008ff069292 */ /* 0x000fd8000f8e33ff */
.L_x_49:
[----:B------:R-:W0:Y:S01]  /*01f0*/  S2UR UR12, SR_CgaCtaId ;  /* 0x00000000000c79c3 */ /* 0x000e220000008800 */
[----:B------:R-:W1:Y:S01]  /*0200*/  LDCU.64 UR8, c[0x0][0x3a0] ;  /* 0x00007400ff0877ac */ /* 0x000e620008000a00 */
[----:B------:R-:W-:Y:S01]  /*0210*/  IMAD R2, R0, UR24, RZ ;  /* 0x0000001800027c24 */ /* 0x000fe2000f8e02ff */
[C---:B----4-:R-:W-:Y:S01]  /*0220*/  ISETP.NE.AND P1, PT, R3.reuse, RZ, PT ;  /* 0x000000ff0300720c */ /* 0x050fe20003f25270 */
[----:B------:R-:W-:Y:S01]  /*0230*/  BSSY.RECONVERGENT B0, `(.L_x_50) ;  /* 0x0000019000007945 */ /* 0x000fe20003800200 */
[----:B------:R-:W-:Y:S01]  /*0240*/  USHF.L.U32 UR26, UR6, 0x6, URZ ;  /* 0x00000006061a7899 */ /* 0x000fe200080006ff */
[----:B------:R-:W-:Y:S01]  /*0250*/  LEA R8, R3, R0, 0x6 ;  /* 0x0000000003087211 */ /* 0x000fe200078e30ff */
[----:B------:R-:W-:Y:S01]  /*0260*/  UIMAD UR25, UR6, UR21, URZ ;  /* 0x00000015061972a4 */ /* 0x000fe2000f8e02ff */
[----:B------:R-:W-:Y:S01]  /*0270*/  SHF.R.S32.HI R4, RZ, 0x1f, R2 ;  /* 0x0000001fff047819 */ /* 0x000fe20000011402 */
[----:B------:R-:W-:Y:S01]  /*0280*/  UIMAD UR4, UR26, UR24, URZ ;  /* 0x000000181a0472a4 */ /* 0x000fe2000f8e02ff */
[----:B------:R-:W2:Y:S05]  /*0290*/  LDCU.64 UR22, c[0x0][0x358] ;  /* 0x00006b00ff1677ac */ /* 0x000eaa0008000a00 */
[----:B------:R-:W-:-:S02]  /*02a0*/  IADD3 R2, P0, PT, R2, UR4, RZ ;  /* 0x0000000402027c10 */ /* 0x000fc4000ff1e0ff */
[----:B------:R-:W-:Y:S01]  /*02b0*/  MOV R5, UR4 ;  /* 0x0000000400057c02 */ /* 0x000fe20008000f00 */
[----:B------:R-:W-:Y:S02]  /*02c0*/  UMOV UR4, 0x400 ;  /* 0x0000040000047882 */ /* 0x000fe40000000000 */
[----:B------:R-:W-:Y:S01]  /*02d0*/  UIADD3 UR5, UPT, UPT, UR4, 0x2180, URZ ;  /* 0x0000218004057890 */ /* 0x000fe2000fffe0ff */
[----:B------:R-:W-:Y:S02]  /*02e0*/  LEA.HI.X.SX32 R5, R5, R4, 0x1, P0 ;  /* 0x0000000405057211 */ /* 0x000fe400000f0eff */
[C---:B-1----:R-:W-:Y:S01]  /*02f0*/  LEA R34, P0, R2.reuse, UR8, 0x3 ;  /* 0x0000000802227c11 */ /* 0x042fe2000f8018ff */
[----:B0-----:R-:W-:Y:S01]  /*0300*/  ULEA UR5, UR12, UR5, 0x18 ;  /* 0x000000050c057291 */ /* 0x001fe2000f8ec0ff */
[----:B------:R-:W-:Y:S02]  /*0310*/  SHF.R.U32.HI R4, RZ, 0x5, R8 ;  /* 0x00000005ff047819 */ /* 0x000fe40000011608 */
[----:B------:R-:W-:-:S02]  /*0320*/  LEA.HI.X R35, R2, UR9, R5, 0x3, P0 ;  /* 0x0000000902237c11 */ /* 0x000fc400080f1c05 */
[----:B------:R-:W-:Y:S01]  /*0330*/  SHF.L.U32 R2, R0, 0x3, RZ ;  /* 0x0000000300027819 */ /* 0x000fe200000006ff */
[----:B--2---:R-:W-:Y:S06]  /*0340*/  @P1 BRA `(.L_x_51) ;  /* 0x00000000001c1947 */ /* 0x004fec0003800000 */
[----:B------:R-:W0:Y:S01]  /*0350*/  LDCU UR7, c[0x0][0x3d0] ;  /* 0x00007a00ff0777ac */ /* 0x000e220008000800 */
[----:B------:R-:W-:-:S04]  /*0360*/  ISETP.NE.AND P0, PT, RZ, UR6, PT ;  /* 0x00000006ff007c0c */ /* 0x000fc8000bf05270 */
[----:B0-----:R-:W-:-:S13]  /*0370*/  ISETP.GT.OR P0, PT, R0, UR7, P0 ;  /* 0x0000000700007c0c */ /* 0x001fda0008704670 */
[----:B------:R0:W-:Y:S01]  /*0380*/  @!P0 STS.64 [R2+UR5], RZ ;  /* 0x000000ff02008988 */ /* 0x0001e20008000a05 */
[----:B------:R-:W-:Y:S05]  /*0390*/  @!P0 BRA `(.L_x_51) ;  /* 0x0000000000088947 */ /* 0x000fea0003800000 */
[----:B------:R-:W2:Y:S04]  /*03a0*/  LDG.E.64 R6, desc[UR22][R34.64] ;  /* 0x0000001622067981 */ /* 0x000ea8000c1e1b00 */
[----:B--2---:R1:W-:Y:S02]  /*03b0*/  STS.64 [R2+UR5], R6 ;  /* 0x0000000602007988 */ /* 0x0043e40008000a05 */
.L_x_51:
[----:B------:R-:W-:Y:S05]  /*03c0*/  BSYNC.RECONVERGENT B0 ;  /* 0x0000000000007941 */ /* 0x000fea0003800200 */
.L_x_50:
[----:B------:R-:W2:Y:S01]  /*03d0*/  LDCU.64 UR14, c[0x0][0x390] ;  /* 0x00007200ff0e77ac */ /* 0x000ea20008000a00 */
[----:B------:R-:W-:Y:S01]  /*03e0*/  IMAD R5, R4, UR21, RZ ;  /* 0x0000001504057c24 */ /* 0x000fe2000f8e02ff */
[----:B-1----:R-:W-:Y:S01]  /*03f0*/  LOP3.LUT R6, R0, 0x1f, RZ, 0xc0, !PT ;  /* 0x0000001f00067812 */ /* 0x002fe200078ec0ff */
[----:B------:R-:W-:Y:S01]  /*0400*/  USHF.L.U32 UR9, UR25, 0x6, URZ ;  /* 0x0000000619097899 */ /* 0x000fe200080006ff */
[----:B------:R-:W-:Y:S01]  /*0410*/  MOV R29, UR21 ;  /* 0x00000015001d7c02 */ /* 0x000fe20008000f00 */
[----:B------:R-:W-:Y:S01]  /*0420*/  USHF.L.U32 UR8, UR21, 0x3, URZ ;  /* 0x0000000315087899 */ /* 0x000fe200080006ff */
[----:B------:R-:W-:Y:S01]  /*0430*/  IADD3 R7, PT, PT, R6, R5, RZ ;  /* 0x0000000506077210 */ /* 0x000fe20007ffe0ff */
[----:B------:R-:W-:-:S04]  /*0440*/  UIADD3 UR7, UPT, UPT, UR26, UR9, URZ ;  /* 0x000000091a077290 */ /* 0x000fc8000fffe0ff */
[----:B------:R-:W-:Y:S01]  /*0450*/  USHF.R.S32.HI UR10, URZ, 0x1f, UR7 ;  /* 0x0000001fff0a7899 */ /* 0x000fe20008011407 */
[----:B------:R-:W-:Y:S02]  /*0460*/  MOV R13, UR8 ;  /* 0x00000008000d7c02 */ /* 0x000fe40008000f00 */
[C---:B------:R-:W-:Y:S02]  /*0470*/  IADD3 R9, P0, PT, R7.reuse, UR7, RZ ;  /* 0x0000000707097c10 */ /* 0x040fe4000ff1e0ff */
[----:B------:R-:W-:Y:S02]  /*0480*/  MOV R15, UR8 ;  /* 0x00000008000f7c02 */ /* 0x000fe40008000f00 */
[----:B------:R-:W-:Y:S02]  /*0490*/  LEA.HI.X.SX32 R12, R7, UR10, 0x1, P0 ;  /* 0x0000000a070c7c11 */ /* 0x000fe400080f0eff */
[----:B--2---:R-:W-:-:S04]  /*04a0*/  LEA R10, P0, R9, UR14, 0x3 ;  /* 0x0000000e090a7c11 */ /* 0x004fc8000f8018ff */
[----:B------:R-:W-:-:S03]  /*04b0*/  LEA.HI.X R11, R9, UR15, R12, 0x3, P0 ;  /* 0x0000000f090b7c11 */ /* 0x000fc600080f1c0c */
[----:B------:R-:W-:-:S03]  /*04c0*/  IMAD.WIDE R12, R13, 0x8, R10 ;  /* 0x000000080d0c7825 */ /* 0x000fc600078e020a */
[----:B------:R-:W2:Y:S01]  /*04d0*/  LDG.E.64 R10, desc[UR22][R10.64] ;  /* 0x000000160a0a7981 */ /* 0x000ea2000c1e1b00 */
[----:B------:R-:W-:-:S04]  /*04e0*/  IMAD.WIDE R14, R15, 0x8, R12 ;  /* 0x000000080f0e7825 */ /* 0x000fc800078e020c */
[----:B------:R-:W-:Y:S02]  /*04f0*/  IMAD.WIDE R28, R29, 0x80, R12 ;  /* 0x000000801d1c7825 */ /* 0x000fe400078e020c */
[----:B------:R-:W3:Y:S04]  /*0500*/  LDG.E.64 R12, desc[UR22][R12.64] ;  /* 0x000000160c0c7981 */ /* 0x000ee8000c1e1b00 */
[----:B------:R-:W4:Y:S04]  /*0510*/  LDG.E.64 R14, desc[UR22][R14.64] ;  /* 0x000000160e0e7981 */ /* 0x000f28000c1e1b00 */
[----:B------:R-:W5:Y:S01]  /*0520*/  LDG.E.64 R16, desc[UR22][R28.64] ;  /* 0x000000161c107981 */ /* 0x000f62000c1e1b00 */
[----:B------:R-:W-:Y:S01]  /*0530*/  ULEA UR10, UR12, UR4, 0x18 ;  /* 0x000000040c0a7291 */ /* 0x000fe2000f8ec0ff */
[----:B------:R-:W-:-:S05]  /*0540*/  IMAD R31, R4, 0x21, R6 ;  /* 0x00000021041f7824 */ /* 0x000fca00078e0206 */
[----:B------:R-:W-:Y:S02]  /*0550*/  LEA R31, R31, UR10, 0x3 ;  /* 0x0000000a1f1f7c11 */ /* 0x000fe4000f8e18ff */
[----:B------:R-:W-:-:S04]  /*0560*/  SHF.L.U32 R9, R4, 0x2, RZ ;  /* 0x0000000204097819 */ /* 0x000fc800000006ff */
[C---:B------:R-:W-:Y:S01]  /*0570*/  ISETP.GE.U32.AND P0, PT, R9.reuse, R6, PT ;  /* 0x000000060900720c */ /* 0x040fe20003f06070 */
[----:B------:R-:W-:Y:S01]  /*0580*/  IMAD R26, R4, 0x318, R31 ;  /* 0x00000318041a7824 */ /* 0x000fe200078e021f */
[----:B------:R-:W-:Y:S01]  /*0590*/  IADD3 R21, PT, PT, R9, 0x1, RZ ;  /* 0x0000000109157810 */ /* 0x000fe20007ffe0ff */
[----:B------:R-:W-:-:S03]  /*05a0*/  IMAD R7, R6, 0x21, R9 ;  /* 0x0000002106077824 */ /* 0x000fc600078e0209 */
[----:B------:R-:W-:Y:S02]  /*05b0*/  ISETP.GE.U32.AND P3, PT, R21, R6, PT ;  /* 0x000000061500720c */ /* 0x000fe40003f66070 */
[----:B------:R-:W-:Y:S01]  /*05c0*/  LEA R7, R7, UR10, 0x3 ;  /* 0x0000000a07077c11 */ /* 0x000fe2000f8e18ff */
[----:B--2---:R-:W-:Y:S04]  /*05d0*/  STS.64 [R31], R10 ;  /* 0x0000000a1f007388 */ /* 0x004fe80000000a00 */
[----:B---3--:R1:W-:Y:S04]  /*05e0*/  STS.64 [R31+0x840], R12 ;  /* 0x0008400c1f007388 */ /* 0x0083e80000000a00 */
[----:B----4-:R-:W-:Y:S04]  /*05f0*/  STS.64 [R31+0x1080], R14 ;  /* 0x0010800e1f007388 */ /* 0x010fe80000000a00 */
[----:B-----5:R-:W-:Y:S01]  /*0600*/  STS.64 [R31+0x18c0], R16 ;  /* 0x0018c0101f007388 */ /* 0x020fe20000000a00 */
[----:B------:R-:W-:Y:S06]  /*0610*/  BAR.SYNC.DEFER_BLOCKING 0x0 ;  /* 0x0000000000007b1d */ /* 0x000fec0000010000 */
[----:B------:R-:W2:Y:S01]  /*0620*/  @!P0 LDS.64 R18, [R26] ;  /* 0x000000001a128984 */ /* 0x000ea20000000a00 */
[----:B-1----:R-:W-:Y:S01]  /*0630*/  IADD3 R13, PT, PT, R9, 0x2, RZ ;  /* 0x00000002090d7810 */ /* 0x002fe20007ffe0ff */
[----:B--2---:R-:W-:-:S05]  /*0640*/  @!P0 FADD R19, RZ, -R19 ;  /* 0x80000013ff138221 */ /* 0x004fca0000000000 */
[----:B------:R-:W-:Y:S04]  /*0650*/  @!P0 STS.64 [R7], R18 ;  /* 0x0000001207008388 */ /* 0x000fe80000000a00 */
[----:B------:R-:W1:Y:S01]  /*0660*/  @!P3 LDS.64 R10, [R26+0x108] ;  /* 0x000108001a0ab984 */ /* 0x000e620000000a00 */
[----:B------:R-:W-:Y:S02]  /*0670*/  ISETP.GE.U32.AND P4, PT, R13, R6, PT ;  /* 0x000000060d00720c */ /* 0x000fe40003f86070 */
[----:B------:R-:W-:Y:S01]  /*0680*/  IADD3 R9, PT, PT, R9, 0x3, RZ ;  /* 0x0000000309097810 */ /* 0x000fe20007ffe0ff */
[----:B-1----:R-:W-:Y:S01]  /*0690*/  @!P3 FADD R13, RZ, -R11 ;  /* 0x8000000bff0db221 */ /* 0x002fe20000000000 */
[----:B------:R-:W-:-:S05]  /*06a0*/  MOV R12, R10 ;  /* 0x0000000a000c7202 */ /* 0x000fca0000000f00 */
[----:B------:R-:W-:Y:S04]  /*06b0*/  @!P3 STS.64 [R7+0x8], R12 ;  /* 0x0000080c0700b388 */ /* 0x000fe80000000a00 */
[----:B------:R-:W1:Y:S01]  /*06c0*/  @!P4 LDS.64 R10, [R26+0x210] ;  /* 0x000210001a0ac984 */ /* 0x000e620000000a00 */
[----:B------:R-:W-:Y:S01]  /*06d0*/  ISETP.GE.U32.AND P5, PT, R9, R6, PT ;  /* 0x000000060900720c */ /* 0x000fe20003fa6070 */
[----:B-1----:R-:W-:Y:S01]  /*06e0*/  @!P4 FADD R17, RZ, -R11 ;  /* 0x8000000bff11c221 */ /* 0x002fe20000000000 */
[----:B------:R-:W-:-:S05]  /*06f0*/  MOV R16, R10 ;  /* 0x0000000a00107202 */ /* 0x000fca0000000f00 */
[----:B------:R-:W-:Y:S06]  /*0700*/  @!P4 STS.64 [R7+0x10], R16 ;  /* 0x000010100700c388 */ /* 0x000fec0000000a00 */
[----:B------:R-:W1:Y:S01]  /*0710*/  @!P5 LDS.64 R10, [R26+0x318] ;  /* 0x000318001a0ad984 */ /* 0x000e620000000a00 */
[----:B------:R-:W-:Y:S01]  /*0720*/  LEA R9, R4, UR5, 0x5 ;  /* 0x0000000504097c11 */ /* 0x000fe2000f8e28ff */
[----:B-1----:R-:W-:Y:S01]  /*0730*/  @!P5 FADD R33, RZ, -R11 ;  /* 0x8000000bff21d221 */ /* 0x002fe20000000000 */
[----:B------:R-:W-:-:S05]  /*0740*/  MOV R32, R10 ;  /* 0x0000000a00207202 */ /* 0x000fca0000000f00 */
[----:B------:R1:W-:Y:S01]  /*0750*/  @!P5 STS.64 [R7+0x18], R32 ;  /* 0x000018200700d388 */ /* 0x0003e20000000a00 */
[----:B------:R-:W-:Y:S06]  /*0760*/  BAR.SYNC.DEFER_BLOCKING 0x0 ;  /* 0x0000000000007b1d */ /* 0x000fec0000010000 */
[----:B------:R-:W2:Y:S04]  /*0770*/  LDS.64 R10, [R7] ;  /* 0x00000000070a7984 */ /* 0x000ea80000000a00 */
[----:B------:R-:W3:Y:S04]  /*0780*/  LDS.128 R12, [R9] ;  /* 0x00000000090c7984 */ /* 0x000ee80000000c00 */
[----:B------:R-:W4:Y:S04]  /*0790*/  LDS.64 R20, [R7+0x8] ;  /* 0x0000080007147984 */ /* 0x000f280000000a00 */
[----:B------:R-:W5:Y:S04]  /*07a0*/  LDS.64 R22, [R7+0x10] ;  /* 0x0000100007167984 */ /* 0x000f680000000a00 */
[----:B------:R-:W0:Y:S04]  /*07b0*/  LDS.128 R16, [R9+0x10] ;  /* 0x0000100009107984 */ /* 0x000e280000000c00 */
[----:B------:R-:W0:Y:S01]  /*07c0*/  LDS.64 R24, [R7+0x18] ;  /* 0x0000180007187984 */ /* 0x000e220000000a00 */
[----:B------:R-:W-:-:S02]  /*07d0*/  USHF.R.S32.HI UR27, URZ, 0x1f, UR21 ;  /* 0x0000001fff1b7899 */ /* 0x000fc40008011415 */
[----:B-1----:R-:W-:Y:S01]  /*07e0*/  MOV R33, UR21 ;  /* 0x0000001500217c02 */ /* 0x002fe20008000f00 */
[----:B--2---:R-:W-:Y:S01]  /*07f0*/  FADD R11, RZ, -R11 ;  /* 0x8000000bff0b7221 */ /* 0x004fe20000000000 */
[----:B---3--:R-:W-:-:S03]  /*0800*/  FMUL R30, R10, R13 ;  /* 0x0000000d0a1e7220 */ /* 0x008fc60000400000 */
[C---:B------:R-:W-:Y:S01]  /*0810*/  FMUL R13, R11.reuse, R13 ;  /* 0x0000000d0b0d7220 */ /* 0x040fe20000400000 */
[----:B----4-:R-:W-:Y:S01]  /*0820*/  FADD R21, RZ, -R21 ;  /* 0x80000015ff157221 */ /* 0x010fe20000000000 */
[-C--:B------:R-:W-:Y:S01]  /*0830*/  FFMA R30, R11, R12.reuse, R30 ;  /* 0x0000000c0b1e7223 */ /* 0x080fe2000000001e */
[-C--:B------:R-:W-:Y:S01]  /*0840*/  FMUL R32, R20, R15.reuse ;  /* 0x0000000f14207220 */ /* 0x080fe20000400000 */
[----:B------:R-:W-:Y:S01]  /*0850*/  FFMA R13, R10, R12, -R13 ;  /* 0x0000000c0a0d7223 */ /* 0x000fe2000000080d */
[C---:B------:R-:W-:Y:S01]  /*0860*/  FMUL R15, R21.reuse, R15 ;  /* 0x0000000f150f7220 */ /* 0x040fe20000400000 */
[----:B-----5:R-:W-:Y:S01]  /*0870*/  FADD R23, RZ, -R23 ;  /* 0x80000017ff177221 */ /* 0x020fe20000000000 */
[-C--:B------:R-:W-:Y:S01]  /*0880*/  FFMA R21, R21, R14.reuse, R32 ;  /* 0x0000000e15157223 */ /* 0x080fe20000000020 */
[----:B------:R-:W-:Y:S01]  /*0890*/  FADD R30, RZ, R30 ;  /* 0x0000001eff1e7221 */ /* 0x000fe20000000000 */
[-C--:B0-----:R-:W-:Y:S01]  /*08a0*/  FMUL R10, R22, R17.reuse ;  /* 0x00000011160a7220 */ /* 0x081fe20000400000 */
[----:B------:R-:W-:Y:S01]  /*08b0*/  FFMA R14, R20, R14, -R15 ;  /* 0x0000000e140e7223 */ /* 0x000fe2000000080f */
[----:B------:R-:W-:Y:S01]  /*08c0*/  FADD R13, RZ, R13 ;  /* 0x0000000dff0d7221 */ /* 0x000fe20000000000 */
[C---:B------:R-:W-:Y:S01]  /*08d0*/  FMUL R17, R23.reuse, R17 ;  /* 0x0000001117117220 */ /* 0x040fe20000400000 */
[----:B------:R-:W-:Y:S01]  /*08e0*/  FADD R25, RZ, -R25 ;  /* 0x80000019ff197221 */ /* 0x000fe20000000000 */
[----:B------:R-:W-:Y:S01]  /*08f0*/  FADD R21, R30, R21 ;  /* 0x000000151e157221 */ /* 0x000fe20000000000 */
[-C--:B------:R-:W-:Y:S01]  /*0900*/  FFMA R10, R23, R16.reuse, R10 ;  /* 0x00000010170a7223 */ /* 0x080fe2000000000a */
[-C--:B------:R-:W-:Y:S01]  /*0910*/  FMUL R12, R24, R19.reuse ;  /* 0x00000013180c7220 */ /* 0x080fe20000400000 */
[----:B------:R-:W-:Y:S01]  /*0920*/  FADD R13, R13, R14 ;  /* 0x0000000e0d0d7221 */ /* 0x000fe20000000000 */
[----:B------:R-:W-:Y:S01]  /*0930*/  FFMA R16, R22, R16, -R17 ;  /* 0x0000001016107223 */ /* 0x000fe20000000811 */
[----:B------:R-:W-:Y:S01]  /*0940*/  FMUL R19, R25, R19 ;  /* 0x0000001319137220 */ /* 0x000fe20000400000 */
[----:B------:R-:W-:Y:S01]  /*0950*/  FADD R10, R21, R10 ;  /* 0x0000000a150a7221 */ /* 0x000fe20000000000 */
[----:B------:R-:W-:Y:S01]  /*0960*/  FFMA R25, R25, R18, R12 ;  /* 0x0000001219197223 */ /* 0x000fe2000000000c */
[----:B------:R-:W-:Y:S01]  /*0970*/  FADD R12, R13, R16 ;  /* 0x000000100d0c7221 */ /* 0x000fe20000000000 */
[----:B------:R-:W-:-:S02]  /*0980*/  MOV R11, UR21 ;  /* 0x00000015000b7c02 */ /* 0x000fc40008000f00 */
[----:B------:R-:W-:Y:S01]  /*0990*/  FADD R13, R10, R25 ;  /* 0x000000190a0d7221 */ /* 0x000fe20000000000 */
[----:B------:R-:W-:Y:S01]  /*09a0*/  MOV R10, UR27 ;  /* 0x0000001b000a7c02 */ /* 0x000fe20008000f00 */
[----:B------:R-:W-:Y:S01]  /*09b0*/  BAR.SYNC.DEFER_BLOCKING 0x0 ;  /* 0x0000000000007b1d */ /* 0x000fe20000010000 */
[----:B------:R-:W-:Y:S01]  /*09c0*/  LEA R32, P2, R33, R28, 0x6 ;  /* 0x0000001c21207211 */ /* 0x000fe200078430ff */
[----:B------:R-:W-:-:S03]  /*09d0*/  FFMA R19, R24, R18, -R19 ;  /* 0x0000001218137223 */ /* 0x000fc60000000813 */
[----:B------:R-:W-:Y:S02]  /*09e0*/  LEA.HI.X R33, R11, R29, R10, 0x6, P2 ;  /* 0x0000001d0b217211 */ /* 0x000fe400010f340a */
[----:B------:R-:W-:Y:S01]  /*09f0*/  ISETP.GT.U32.AND P2, PT, R8, 0x1f, PT ;  /* 0x0000001f0800780c */ /* 0x000fe20003f44070 */
[----:B------:R-:W-:Y:S01]  /*0a00*/  FADD R12, R12, R19 ;  /* 0x000000130c0c7221 */ /* 0x000fe20000000000 */
[----:B------:R-:W-:Y:S01]  /*0a10*/  IMAD R28, R4, -0x18, R7 ;  /* 0xffffffe8041c7824 */ /* 0x000fe200078e0207 */
[----:B------:R-:W-:Y:S02]  /*0a20*/  MOV R11, UR10 ;  /* 0x0000000a000b7c02 */ /* 0x000fe40008000f00 */
[----:B------:R-:W-:Y:S01]  /*0a30*/  MOV R25, UR8 ;  /* 0x0000000800197c02 */ /* 0x000fe20008000f00 */
[----:B------:R-:W-:Y:S01]  /*0a40*/  BSSY.RECONVERGENT B0, `(.L_x_52) ;  /* 0x0000020000007945 */ /* 0x000fe20003800200 */
[----:B------:R-:W-:Y:S01]  /*0a50*/  HFMA2 R30, -RZ, RZ, 0, 0 ;  /* 0x00000000ff1e7431 */ /* 0x000fe200000001ff */
[----:B------:R-:W-:Y:S01]  /*0a60*/  MOV R29, RZ ;  /* 0x000000ff001d7202 */ /* 0x000fe20000000f00 */
[----:B------:R-:W-:Y:S01]  /*0a70*/  IMAD R10, R6, 0x108, R11 ;  /* 0x00000108060a7824 */ /* 0x000fe200078e020b */
[----:B------:R-:W-:Y:S01]  /*0a80*/  MOV R22, UR21 ;  /* 0x0000001500167c02 */ /* 0x000fe20008000f00 */
[----:B------:R-:W-:Y:S01]  /*0a90*/  IMAD.WIDE R24, R25, 0x8, R32 ;  /* 0x0000000819187825 */ /* 0x000fe200078e0220 */
[----:B------:R-:W-:Y:S01]  /*0aa0*/  MOV R23, UR8 ;  /* 0x0000000800177c02 */ /* 0x000fe20008000f00 */
[----:B------:R0:W-:Y:S01]  /*0ab0*/  STS.64 [R28], R12 ;  /* 0x0000000c1c007388 */ /* 0x0001e20000000a00 */
[----:B------:R-:W-:Y:S06]  /*0ac0*/  BAR.SYNC.DEFER_BLOCKING 0x0 ;  /* 0x0000000000007b1d */ /* 0x000fec0000010000 */
[----:B------:R-:W-:Y:S05]  /*0ad0*/  @P2 BRA `(.L_x_53) ;  /* 0x0000000000582947 */ /* 0x000fea0003800000 */
[----:B------:R-:W-:Y:S04]  /*0ae0*/  LDS.64 R18, [R10] ;  /* 0x000000000a127984 */ /* 0x000fe80000000a00 */
[----:B------:R-:W1:Y:S04]  /*0af0*/  LDS.64 R20, [R10+0x8] ;  /* 0x000008000a147984 */ /* 0x000e680000000a00 */
[----:B0-----:R-:W0:Y:S04]  /*0b00*/  LDS.64 R12, [R10+0x10] ;  /* 0x000010000a0c7984 */ /* 0x001e280000000a00 */
[----:B------:R-:W2:Y:S04]  /*0b10*/  LDS.64 R14, [R10+0x18] ;  /* 0x000018000a0e7984 */ /* 0x000ea80000000a00 */
[----:B------:R-:W3:Y:S01]  /*0b20*/  LDS.64 R16, [R10+0x20] ;  /* 0x000020000a107984 */ /* 0x000ee20000000a00 */
[----:B-1----:R-:W-:Y:S01]  /*0b30*/  FADD R27, R18, R20 ;  /* 0x00000014121b7221 */ /* 0x002fe20000000000 */
[----:B------:R-:W-:-:S02]  /*0b40*/  FADD R20, R19, R21 ;  /* 0x0000001513147221 */ /* 0x000fc40000000000 */
[----:B------:R-:W1:Y:S01]  /*0b50*/  LDS.64 R18, [R10+0x28] ;  /* 0x000028000a127984 */ /* 0x000e620000000a00 */
[----:B0-----:R-:W-:Y:S01]  /*0b60*/  FADD R27, R27, R12 ;  /* 0x0000000c1b1b7221 */ /* 0x001fe20000000000 */
[----:B------:R-:W-:Y:S02]  /*0b70*/  FADD R30, R20, R13 ;  /* 0x0000000d141e7221 */ /* 0x000fe40000000000 */
[----:B------:R-:W0:Y:S01]  /*0b80*/  LDS.64 R20, [R10+0x30] ;  /* 0x000030000a147984 */ /* 0x000e220000000a00 */
[----:B--2---:R-:W-:Y:S01]  /*0b90*/  FADD R27, R27, R14 ;  /* 0x0000000e1b1b7221 */ /* 0x004fe20000000000 */
[----:B------:R-:W-:Y:S02]  /*0ba0*/  FADD R30, R30, R15 ;  /* 0x0000000f1e1e7221 */ /* 0x000fe40000000000 */
[----:B------:R-:W2:Y:S01]  /*0bb0*/  LDS.64 R12, [R10+0x38] ;  /* 0x000038000a0c7984 */ /* 0x000ea20000000a00 */
[----:B---3--:R-:W-:Y:S01]  /*0bc0*/  FADD R27, R27, R16 ;  /* 0x000000101b1b7221 */ /* 0x008fe20000000000 */
[----:B------:R-:W-:-:S03]  /*0bd0*/  FADD R30, R30, R17 ;  /* 0x000000111e1e7221 */ /* 0x000fc60000000000 */
[----:B-1----:R-:W-:Y:S01]  /*0be0*/  FADD R27, R27, R18 ;  /* 0x000000121b1b7221 */ /* 0x002fe20000000000 */
[----:B------:R-:W-:-:S03]  /*0bf0*/  FADD R30, R30, R19 ;  /* 0x000000131e1e7221 */ /* 0x000fc60000000000 */
[----:B0-----:R-:W-:Y:S01]  /*0c00*/  FADD R27, R27, R20 ;  /* 0x000000141b1b7221 */ /* 0x001fe20000000000 */
[----:B------:R-:W-:-:S03]  /*0c10*/  FADD R30, R30, R21 ;  /* 0x000000151e1e7221 */ /* 0x000fc60000000000 */
[----:B--2---:R-:W-:Y:S01]  /*0c20*/  FADD R29, R27, R12 ;  /* 0x0000000c1b1d7221 */ /* 0x004fe20000000000 */
[----:B------:R-:W-:-:S07]  /*0c30*/  FADD R30, R30, R13 ;  /* 0x0000000d1e1e7221 */ /* 0x000fce0000000000 */
.L_x_53:
[----:B------:R-:W-:Y:S05]  /*0c40*/  BSYNC.RECONVERGENT B0 ;  /* 0x0000000000007941 */ /* 0x000fea0003800200 */
.L_x_52:
[----:B------:R-:W-:Y:S01]  /*0c50*/  BAR.SYNC.DEFER_BLOCKING 0x0 ;  /* 0x0000000000007b1d */ /* 0x000fe20000010000 */
[----:B------:R-:W-:-:S04]  /*0c60*/  IMAD.WIDE R14, R23, 0x8, R24 ;  /* 0x00000008170e7825 */ /* 0x000fc800078e0218 */
[----:B------:R-:W-:Y:S01]  /*0c70*/  IMAD.WIDE R16, R22, 0x80, R24 ;  /* 0x0000008016107825 */ /* 0x000fe200078e0218 */
[----:B0-----:R-:W2:Y:S04]  /*0c80*/  LDG.E.64 R12, desc[UR22][R24.64+0x100] ;  /* 0x00010016180c7981 */ /* 0x001ea8000c1e1b00 */
[----:B------:R-:W3:Y:S04]  /*0c90*/  LDG.E.64 R14, desc[UR22][R14.64+0x100] ;  /* 0x000100160e0e7981 */ /* 0x000ee8000c1e1b00 */
[----:B------:R-:W4:Y:S04]  /*0ca0*/  LDG.E.64 R16, desc[UR22][R16.64+0x100] ;  /* 0x0001001610107981 */ /* 0x000f28000c1e1b00 */
[----:B------:R-:W5:Y:S01]  /*0cb0*/  LDG.E.64 R18, desc[UR22][R32.64+0x100] ;  /* 0x0001001620127981 */ /* 0x000f62000c1e1b00 */
[----:B------:R-:W-:Y:S03]  /*0cc0*/  BSSY.RECONVERGENT B0, `(.L_x_54) ;  /* 0x0000056000007945 */ /* 0x000fe60003800200 */
[----:B--2---:R-:W-:Y:S04]  /*0cd0*/  STS.64 [R31+0x840], R12 ;  /* 0x0008400c1f007388 */ /* 0x004fe80000000a00 */
[----:B---3--:R-:W-:Y:S04]  /*0ce0*/  STS.64 [R31+0x1080], R14 ;  /* 0x0010800e1f007388 */ /* 0x008fe80000000a00 */
[----:B----4-:R-:W-:Y:S04]  /*0cf0*/  STS.64 [R31+0x18c0], R16 ;  /* 0x0018c0101f007388 */ /* 0x010fe80000000a00 */
[----:B-----5:R-:W-:Y:S01]  /*0d00*/  STS.64 [R31], R18 ;  /* 0x000000121f007388 */ /* 0x020fe20000000a00 */
[----:B------:R-:W-:Y:S06]  /*0d10*/  BAR.SYNC.DEFER_BLOCKING 0x0 ;  /* 0x0000000000007b1d */ /* 0x000fec0000010000 */
[----:B------:R-:W0:Y:S02]  /*0d20*/  @!P0 LDS.64 R20, [R26] ;  /* 0x000000001a148984 */ /* 0x000e240000000a00 */
[----:B0-----:R-:W-:-:S06]  /*0d30*/  @!P0 FADD R23, RZ, -R21 ;  /* 0x80000015ff178221 */ /* 0x001fcc0000000000 */
[----:B------:R-:W0:Y:S02]  /*0d40*/  @P0 LDS.64 R22, [R7] ;  /* 0x0000000007160984 */ /* 0x000e240000000a00 */
[----:B0-----:R-:W-:Y:S02]  /*0d50*/  @P0 MOV R20, R22 ;  /* 0x0000001600140202 */ /* 0x001fe40000000f00 */
[----:B------:R-:W-:Y:S02]  /*0d60*/  MOV R21, R23 ;  /* 0x0000001700157202 */ /* 0x000fe40000000f00 */
[----:B------:R-:W-:-:S03]  /*0d70*/  ISETP.NE.AND P0, PT, R4, 0x1, PT ;  /* 0x000000010400780c */ /* 0x000fc60003f05270 */
[----:B------:R-:W-:Y:S04]  /*0d80*/  STS.64 [R7], R20 ;  /* 0x0000001407007388 */ /* 0x000fe80000000a00 */
[----:B------:R-:W0:Y:S02]  /*0d90*/  @!P3 LDS.64 R12, [R26+0x108] ;  /* 0x000108001a0cb984 */ /* 0x000e240000000a00 */
[----:B0-----:R-:W-:-:S05]  /*0da0*/  @!P3 FADD R13, RZ, -R13 ;  /* 0x8000000dff0db221 */ /* 0x001fca0000000000 */
        /* <DEDUP_REMOVED lines=13> */
[----:B------:R-:W3:Y:S01]  /*0e80*/  LDS.64 R20, [R7+0x10] ;  /* 0x0000100007147984 */ /* 0x000ee20000000a00 */
[----:B0-----:R-:W-:Y:S01]  /*0e90*/  FADD R17, RZ, -R17 ;  /* 0x80000011ff117221 */ /* 0x001fe20000000000 */
[----:B-1----:R-:W-:-:S03]  /*0ea0*/  FMUL R24, R16, R13 ;  /* 0x0000000d10187220 */ /* 0x002fc60000400000 */
[C---:B------:R-:W-:Y:S01]  /*0eb0*/  FMUL R25, R17.reuse, R13 ;  /* 0x0000000d11197220 */ /* 0x040fe20000400000 */
[----:B------:R-:W-:-:S03]  /*0ec0*/  FFMA R24, R17, R12, R24 ;  /* 0x0000000c11187223 */ /* 0x000fc60000000018 */
[----:B------:R-:W-:Y:S01]  /*0ed0*/  FFMA R25, R16, R12, -R25 ;  /* 0x0000000c10197223 */ /* 0x000fe20000000819 */
[----:B--2---:R-:W-:Y:S01]  /*0ee0*/  FADD R23, RZ, -R23 ;  /* 0x80000017ff177221 */ /* 0x004fe20000000000 */
[----:B------:R-:W0:Y:S01]  /*0ef0*/  LDS.128 R16, [R9+0x110] ;  /* 0x0001100009107984 */ /* 0x000e220000000c00 */
[CC--:B------:R-:W-:Y:S01]  /*0f00*/  FMUL R26, R22.reuse, R15.reuse ;  /* 0x0000000f161a7220 */ /* 0x0c0fe20000400000 */
[----:B---3--:R-:W-:Y:S01]  /*0f10*/  FADD R21, RZ, -R21 ;  /* 0x80000015ff157221 */ /* 0x008fe20000000000 */
[C---:B------:R-:W-:Y:S01]  /*0f20*/  FMUL R15, R23.reuse, R15 ;  /* 0x0000000f170f7220 */ /* 0x040fe20000400000 */
[----:B------:R-:W1:Y:S01]  /*0f30*/  LDS.64 R12, [R7+0x18] ;  /* 0x00001800070c7984 */ /* 0x000e620000000a00 */
[-C--:B------:R-:W-:Y:S02]  /*0f40*/  FFMA R23, R23, R14.reuse, R26 ;  /* 0x0000000e17177223 */ /* 0x080fe4000000001a */
[----:B------:R-:W-:Y:S01]  /*0f50*/  FFMA R22, R22, R14, -R15 ;  /* 0x0000000e16167223 */ /* 0x000fe2000000080f */
[----:B------:R-:W-:Y:S01]  /*0f60*/  FADD R15, RZ, R25 ;  /* 0x00000019ff0f7221 */ /* 0x000fe20000000000 */
[----:B------:R-:W-:-:S03]  /*0f70*/  FADD R14, RZ, R24 ;  /* 0x00000018ff0e7221 */ /* 0x000fc60000000000 */
[----:B------:R-:W-:Y:S01]  /*0f80*/  FADD R15, R15, R22 ;  /* 0x000000160f0f7221 */ /* 0x000fe20000000000 */
[----:B------:R-:W-:Y:S01]  /*0f90*/  FADD R14, R14, R23 ;  /* 0x000000170e0e7221 */ /* 0x000fe20000000000 */
[-C--:B0-----:R-:W-:Y:S01]  /*0fa0*/  FMUL R24, R20, R17.reuse ;  /* 0x0000001114187220 */ /* 0x081fe20000400000 */
[C---:B------:R-:W-:Y:S01]  /*0fb0*/  FMUL R17, R21.reuse, R17 ;  /* 0x0000001115117220 */ /* 0x040fe20000400000 */
[----:B-1----:R-:W-:Y:S02]  /*0fc0*/  FADD R22, RZ, -R13 ;  /* 0x8000000dff167221 */ /* 0x002fe40000000000 */
[-C--:B------:R-:W-:Y:S01]  /*0fd0*/  FFMA R21, R21, R16.reuse, R24 ;  /* 0x0000001015157223 */ /* 0x080fe20000000018 */
[-C--:B------:R-:W-:Y:S01]  /*0fe0*/  FMUL R23, R12, R19.reuse ;  /* 0x000000130c177220 */ /* 0x080fe20000400000 */
[----:B------:R-:W-:Y:S01]  /*0ff0*/  FFMA R16, R20, R16, -R17 ;  /* 0x0000001014107223 */ /* 0x000fe20000000811 */
[----:B------:R-:W-:Y:S01]  /*1000*/  FMUL R19, R22, R19 ;  /* 0x0000001316137220 */ /* 0x000fe20000400000 */
[----:B------:R-:W-:Y:S01]  /*1010*/  FADD R13, R14, R21 ;  /* 0x000000150e0d7221 */ /* 0x000fe20000000000 */
[-C--:B------:R-:W-:Y:S01]  /*1020*/  FFMA R22, R22, R18.reuse, R23 ;  /* 0x0000001216167223 */ /* 0x080fe20000000017 */
[----:B------:R-:W-:Y:S01]  /*1030*/  FADD R15, R15, R16 ;  /* 0x000000100f0f7221 */ /* 0x000fe20000000000 */
[----:B------:R-:W-:Y:S01]  /*1040*/  FFMA R12, R12, R18, -R19 ;  /* 0x000000120c0c7223 */ /* 0x000fe20000000813 */
[----:B------:R-:W-:Y:S01]  /*1050*/  CS2R R24, SRZ ;  /* 0x0000000000187805 */ /* 0x000fe2000001ff00 */
[----:B------:R-:W-:-:S02]  /*1060*/  FADD R13, R13, R22 ;  /* 0x000000160d0d7221 */ /* 0x000fc40000000000 */
[----:B------:R-:W-:Y:S01]  /*1070*/  FADD R12, R15, R12 ;  /* 0x0000000c0f0c7221 */ /* 0x000fe20000000000 */
[----:B------:R-:W-:Y:S06]  /*1080*/  BAR.SYNC.DEFER_BLOCKING 0x0 ;  /* 0x0000000000007b1d */ /* 0x000fec0000010000 */
[----:B------:R0:W-:Y:S02]  /*1090*/  STS.64 [R28], R12 ;  /* 0x0000000c1c007388 */ /* 0x0001e40000000a00 */
[----:B------:R-:W-:Y:S06]  /*10a0*/  BAR.SYNC.DEFER_BLOCKING 0x0 ;  /* 0x0000000000007b1d */ /* 0x000fec0000010000 */
[----:B------:R-:W-:Y:S05]  /*10b0*/  @P0 BRA `(.L_x_55) ;  /* 0x0000000000580947 */ /* 0x000fea0003800000 */
[----:B0-----:R-:W-:Y:S04]  /*10c0*/  LDS.64 R12, [R10] ;  /* 0x000000000a0c7984 */ /* 0x001fe80000000a00 */
[----:B------:R-:W0:Y:S04]  /*10d0*/  LDS.64 R14, [R10+0x8] ;  /* 0x000008000a0e7984 */ /* 0x000e280000000a00 */
        /* <DEDUP_REMOVED lines=20> */
.L_x_55:
[----:B------:R-:W-:Y:S05]  /*1220*/  BSYNC.RECONVERGENT B0 ;  /* 0x0000000000007941 */ /* 0x000fea0003800200 */
.L_x_54:
[----:B------:R-:W-:Y:S01]  /*1230*/  BAR.SYNC.DEFER_BLOCKING 0x0 ;  /* 0x0000000000007b1d */ /* 0x000fe20000010000 */
[----:B------:R-:W-:-:S06]  /*1240*/  ULEA UR7, -UR21, URZ, 0x5 ;  /* 0x000000ff15077291 */ /* 0x000fcc000f8e29ff */
[----:B------:R-:W-:-:S05]  /*1250*/  MOV R27, UR7 ;  /* 0x00000007001b7c02 */ /* 0x000fca0008000f00 */
[----:B------:R-:W-:-:S05]  /*1260*/  IMAD.WIDE R26, R27, 0x8, R32 ;  /* 0x000000081b1a7825 */ /* 0x000fca00078e0220 */
[----:B0-----:R-:W2:Y:S01]  /*1270*/  LDG.E.64 R12, desc[UR22][R26.64+0x100] ;  /* 0x000100161a0c7981 */ /* 0x001ea2000c1e1b00 */
[----:B------:R-:W-:Y:S02]  /*1280*/  MOV R23, UR8 ;  /* 0x0000000800177c02 */ /* 0x000fe40008000f00 */
[----:B------:R-:W-:-:S03]  /*1290*/  MOV R17, UR8 ;  /* 0x0000000800117c02 */ /* 0x000fc60008000f00 */
[----:B------:R-:W-:-:S05]  /*12a0*/  IMAD.WIDE R22, R23, 0x8, R26 ;  /* 0x0000000817167825 */ /* 0x000fca00078e021a */
[----:B------:R0:W3:Y:S01]  /*12b0*/  LDG.E.64 R14, desc[UR22][R22.64+0x100] ;  /* 0x00010016160e7981 */ /* 0x0000e2000c1e1b00 */
[----:B------:R-:W-:-:S06]  /*12c0*/  IMAD.WIDE R16, R17, 0x8, R22 ;  /* 0x0000000811107825 */ /* 0x000fcc00078e0216 */
[----:B------:R-:W4:Y:S01]  /*12d0*/  LDG.E.64 R16, desc[UR22][R16.64+0x100] ;  /* 0x0001001610107981 */ /* 0x000f22000c1e1b00 */
[----:B------:R-:W-:-:S05]  /*12e0*/  MOV R19, UR21 ;  /* 0x0000001500137c02 */ /* 0x000fca0008000f00 */
[----:B------:R-:W-:-:S06]  /*12f0*/  IMAD.WIDE R18, R19, 0x80, R22 ;  /* 0x0000008013127825 */ /* 0x000fcc00078e0216 */
[----:B------:R-:W5:Y:S01]  /*1300*/  LDG.E.64 R18, desc[UR22][R18.64+0x100] ;  /* 0x0001001612127981 */ /* 0x000f62000c1e1b00 */
[----:B------:R-:W-:Y:S01]  /*1310*/  IMAD R32, R4, -0x18, R9 ;  /* 0xffffffe804207824 */ /* 0x000fe200078e0209 */
[----:B------:R-:W-:Y:S01]  /*1320*/  BSSY.RECONVERGENT B0, `(.L_x_56) ;  /* 0x0000063000007945 */ /* 0x000fe20003800200 */
[----:B------:R-:W-:-:S03]  /*1330*/  IADD3 R5, PT, PT, -R5, RZ, RZ ;  /* 0x000000ff05057210 */ /* 0x000fc60007ffe1ff */
[----:B------:R-:W2:Y:S02]  /*1340*/  LDS.64 R20, [R32] ;  /* 0x0000000020147984 */ /* 0x000ea40000000a00 */
[CC--:B--2---:R-:W-:Y:S01]  /*1350*/  FMUL R33, R13.reuse, R21.reuse ;  /* 0x000000150d217220 */ /* 0x0c4fe20000400000 */
[C---:B------:R-:W-:Y:S01]  /*1360*/  FMUL R36, R12.reuse, R21 ;  /* 0x000000150c247220 */ /* 0x040fe20000400000 */
[----:B------:R-:W-:Y:S02]  /*1370*/  STS.64 [R31], R12 ;  /* 0x0000000c1f007388 */ /* 0x000fe40000000a00 */
[-C--:B0-----:R-:W-:Y:S01]  /*1380*/  FFMA R23, R12, R20.reuse, -R33 ;  /* 0x000000140c177223 */ /* 0x081fe20000000821 */
[----:B------:R-:W-:Y:S02]  /*1390*/  FFMA R22, R13, R20, R36 ;  /* 0x000000140d167223 */ /* 0x000fe40000000024 */
[----:B------:R-:W0:Y:S01]  /*13a0*/  LDS.64 R20, [R32+0x40] ;  /* 0x0000400020147984 */ /* 0x000e220000000a00 */
[----:B------:R-:W-:Y:S01]  /*13b0*/  FADD R23, RZ, R23 ;  /* 0x00000017ff177221 */ /* 0x000fe20000000000 */
[----:B------:R-:W-:-:S02]  /*13c0*/  FADD R22, RZ, R22 ;  /* 0x00000016ff167221 */ /* 0x000fc40000000000 */
[----:B---3--:R-:W-:Y:S01]  /*13d0*/  STS.64 [R31+0x840], R14 ;  /* 0x0008400e1f007388 */ /* 0x008fe20000000a00 */
[-C--:B0-----:R-:W-:Y:S01]  /*13e0*/  FMUL R33, R15, R21.reuse ;  /* 0x000000150f217220 */ /* 0x081fe20000400000 */
[----:B------:R-:W-:-:S03]  /*13f0*/  FMUL R38, R14, R21 ;  /* 0x000000150e267220 */ /* 0x000fc60000400000 */
[-C--:B------:R-:W-:Y:S01]  /*1400*/  FFMA R36, R14, R20.reuse, -R33 ;  /* 0x000000140e247223 */ /* 0x080fe20000000821 */
[----:B------:R-:W-:Y:S02]  /*1410*/  FFMA R33, R15, R20, R38 ;  /* 0x000000140f217223 */ /* 0x000fe40000000026 */
[----:B------:R-:W0:Y:S01]  /*1420*/  LDS.64 R20, [R32+0x80] ;  /* 0x0000800020147984 */ /* 0x000e220000000a00 */
[----:B------:R-:W-:Y:S01]  /*1430*/  FADD R36, R23, R36 ;  /* 0x0000002417247221 */ /* 0x000fe20000000000 */
[----:B------:R-:W-:Y:S02]  /*1440*/  FADD R33, R22, R33 ;  /* 0x0000002116217221 */ /* 0x000fe40000000000 */
[----:B----4-:R-:W-:Y:S04]  /*1450*/  STS.64 [R31+0x1080], R16 ;  /* 0x001080101f007388 */ /* 0x010fe80000000a00 */
[----:B------:R-:W1:Y:S04]  /*1460*/  LDS.64 R12, [R32+0xc0] ;  /* 0x0000c000200c7984 */ /* 0x000e680000000a00 */
[----:B-----5:R-:W-:Y:S01]  /*1470*/  STS.64 [R31+0x18c0], R18 ;  /* 0x0018c0121f007388 */ /* 0x020fe20000000a00 */
[-C--:B0-----:R-:W-:Y:S01]  /*1480*/  FMUL R37, R17, R21.reuse ;  /* 0x0000001511257220 */ /* 0x081fe20000400000 */
[----:B------:R-:W-:-:S03]  /*1490*/  FMUL R38, R16, R21 ;  /* 0x0000001510267220 */ /* 0x000fc60000400000 */
[-C--:B------:R-:W-:Y:S01]  /*14a0*/  FFMA R37, R16, R20.reuse, -R37 ;  /* 0x0000001410257223 */ /* 0x080fe20000000825 */
[----:B------:R-:W-:Y:S01]  /*14b0*/  FFMA R20, R17, R20, R38 ;  /* 0x0000001411147223 */ /* 0x000fe20000000026 */
[----:B------:R-:W-:Y:S01]  /*14c0*/  BAR.SYNC.DEFER_BLOCKING 0x0 ;  /* 0x0000000000007b1d */ /* 0x000fe20000010000 */
[-C--:B-1----:R-:W-:Y:S01]  /*14d0*/  FMUL R14, R18, R13.reuse ;  /* 0x0000000d120e7220 */ /* 0x082fe20000400000 */
[C---:B------:R-:W-:Y:S01]  /*14e0*/  FMUL R21, R19.reuse, R13 ;  /* 0x0000000d13157220 */ /* 0x040fe20000400000 */
[----:B------:R-:W-:Y:S02]  /*14f0*/  FADD R22, R36, R37 ;  /* 0x0000002524167221 */ /* 0x000fe40000000000 */
[-C--:B------:R-:W-:Y:S01]  /*1500*/  FFMA R32, R19, R12.reuse, R14 ;  /* 0x0000000c13207223 */ /* 0x080fe2000000000e */
[----:B------:R-:W-:Y:S01]  /*1510*/  FFMA R21, R18, R12, -R21 ;  /* 0x0000000c12157223 */ /* 0x000fe20000000815 */
[----:B------:R-:W0:Y:S04]  /*1520*/  LDS.64 R16, [R7] ;  /* 0x0000000007107984 */ /* 0x000e280000000a00 */
[----:B------:R-:W1:Y:S01]  /*1530*/  LDS.128 R12, [R9+0x100] ;  /* 0x00010000090c7984 */ /* 0x000e620000000c00 */
[----:B0-----:R-:W-:Y:S01]  /*1540*/  FADD R17, RZ, -R17 ;  /* 0x80000011ff117221 */ /* 0x001fe20000000000 */
[----:B-1----:R-:W-:-:S03]  /*1550*/  FMUL R38, R16, R13 ;  /* 0x0000000d10267220 */ /* 0x002fc60000400000 */
[C---:B------:R-:W-:Y:S01]  /*1560*/  FMUL R23, R17.reuse, R13 ;  /* 0x0000000d11177220 */ /* 0x040fe20000400000 */
[----:B------:R-:W-:-:S03]  /*1570*/  FFMA R18, R17, R12, R38 ;  /* 0x0000000c11127223 */ /* 0x000fc60000000026 */
[----:B------:R-:W-:Y:S02]  /*1580*/  FFMA R23, R16, R12, -R23 ;  /* 0x0000000c10177223 */ /* 0x000fe40000000817 */
[----:B------:R-:W0:Y:S01]  /*1590*/  LDS.64 R12, [R7+0x8] ;  /* 0x00000800070c7984 */ /* 0x000e220000000a00 */
[----:B------:R-:W-:-:S03]  /*15a0*/  FADD R19, RZ, R18 ;  /* 0x00000012ff137221 */ /* 0x000fc60000000000 */
[----:B------:R-:W1:Y:S01]  /*15b0*/  LDS.64 R16, [R7+0x10] ;  /* 0x0000100007107984 */ /* 0x000e620000000a00 */
[----:B0-----:R-:W-:Y:S01]  /*15c0*/  FADD R13, RZ, -R13 ;  /* 0x8000000dff0d7221 */ /* 0x001fe20000000000 */
[----:B------:R-:W-:-:S03]  /*15d0*/  FMUL R36, R12, R15 ;  /* 0x0000000f0c247220 */ /* 0x000fc60000400000 */
[C---:B------:R-:W-:Y:S01]  /*15e0*/  FMUL R31, R13.reuse, R15 ;  /* 0x0000000f0d1f7220 */ /* 0x040fe20000400000 */
[-C--:B------:R-:W-:Y:S01]  /*15f0*/  FFMA R36, R13, R14.reuse, R36 ;  /* 0x0000000e0d247223 */ /* 0x080fe20000000024 */
[----:B-1----:R-:W-:Y:S02]  /*1600*/  FADD R17, RZ, -R17 ;  /* 0x80000011ff117221 */ /* 0x002fe40000000000 */
[----:B------:R-:W-:Y:S01]  /*1610*/  FFMA R31, R12, R14, -R31 ;  /* 0x0000000e0c1f7223 */ /* 0x000fe2000000081f */
[----:B------:R-:W-:Y:S01]  /*1620*/  FADD R36, R19, R36 ;  /* 0x0000002413247221 */ /* 0x000fe20000000000 */
[----:B------:R0:W1:Y:S02]  /*1630*/  LDS.128 R12, [R9+0x110] ;  /* 0x00011000090c7984 */ /* 0x0000640000000c00 */
[----:B0-----:R-:W-:Y:S01]  /*1640*/  IADD3 R9, PT, PT, -R6, RZ, RZ ;  /* 0x000000ff06097210 */ /* 0x001fe20007ffe1ff */
[-C--:B-1----:R-:W-:Y:S01]  /*1650*/  FMUL R18, R16, R13.reuse ;  /* 0x0000000d10127220 */ /* 0x082fe20000400000 */
[----:B------:R-:W-:-:S03]  /*1660*/  FMUL R37, R17, R13 ;  /* 0x0000000d11257220 */ /* 0x000fc60000400000 */
[-C--:B------:R-:W-:Y:S01]  /*1670*/  FFMA R13, R17, R12.reuse, R18 ;  /* 0x0000000c110d7223 */ /* 0x080fe20000000012 */
[----:B------:R-:W-:Y:S01]  /*1680*/  FFMA R12, R16, R12, -R37 ;  /* 0x0000000c100c7223 */ /* 0x000fe20000000825 */
[----:B------:R-:W0:Y:S01]  /*1690*/  LDS.64 R18, [R7+0x18] ;  /* 0x0000180007127984 */ /* 0x000e220000000a00 */
[----:B------:R-:W-:Y:S01]  /*16a0*/  FADD R16, RZ, R23 ;  /* 0x00000017ff107221 */ /* 0x000fe20000000000 */
[----:B------:R-:W-:Y:S01]  /*16b0*/  FADD R17, R33, R20 ;  /* 0x0000001421117221 */ /* 0x000fe20000000000 */
[----:B------:R-:W-:Y:S01]  /*16c0*/  FADD R13, R36, R13 ;  /* 0x0000000d240d7221 */ /* 0x000fe20000000000 */
[----:B------:R-:W-:Y:S01]  /*16d0*/  CS2R R36, SRZ ;  /* 0x0000000000247805 */ /* 0x000fe2000001ff00 */
[----:B------:R-:W-:Y:S01]  /*16e0*/  FADD R31, R16, R31 ;  /* 0x0000001f101f7221 */ /* 0x000fe20000000000 */
[----:B------:R-:W-:Y:S01]  /*16f0*/  FADD R16, R22, R21 ;  /* 0x0000001516107221 */ /* 0x000fe20000000000 */
[----:B------:R-:W-:Y:S01]  /*1700*/  FADD R17, R17, R32 ;  /* 0x0000002011117221 */ /* 0x000fe20000000000 */
[----:B------:R-:W-:Y:S01]  /*1710*/  BAR.SYNC.DEFER_BLOCKING 0x0 ;  /* 0x0000000000007b1d */ /* 0x000fe20000010000 */
[----:B------:R-:W-:-:S05]  /*1720*/  FADD R12, R31, R12 ;  /* 0x0000000c1f0c7221 */ /* 0x000fca0000000000 */
[----:B------:R1:W-:Y:S01]  /*1730*/  STS.64 [R28], R16 ;  /* 0x000000101c007388 */ /* 0x0003e20000000a00 */
[----:B0-----:R-:W-:Y:S01]  /*1740*/  FADD R19, RZ, -R19 ;  /* 0x80000013ff137221 */ /* 0x001fe20000000000 */
[----:B------:R-:W-:-:S03]  /*1750*/  FMUL R20, R18, R15 ;  /* 0x0000000f12147220 */ /* 0x000fc60000400000 */
[C---:B------:R-:W-:Y:S01]  /*1760*/  FMUL R15, R19.reuse, R15 ;  /* 0x0000000f130f7220 */ /* 0x040fe20000400000 */
[----:B------:R-:W-:-:S03]  /*1770*/  FFMA R20, R19, R14, R20 ;  /* 0x0000000e13147223 */ /* 0x000fc60000000014 */
[----:B------:R-:W-:Y:S01]  /*1780*/  FFMA R15, R18, R14, -R15 ;  /* 0x0000000e120f7223 */ /* 0x000fe2000000080f */
[----:B------:R-:W-:-:S03]  /*1790*/  FADD R13, R13, R20 ;  /* 0x000000140d0d7221 */ /* 0x000fc60000000000 */
[----:B------:R-:W-:Y:S01]  /*17a0*/  FADD R12, R12, R15 ;  /* 0x0000000f0c0c7221 */ /* 0x000fe20000000000 */
[----:B------:R-:W-:Y:S06]  /*17b0*/  BAR.SYNC.DEFER_BLOCKING 0x0 ;  /* 0x0000000000007b1d */ /* 0x000fec0000010000 */
[----:B-1----:R-:W-:Y:S05]  /*17c0*/  @P0 BRA `(.L_x_57) ;  /* 0x0000000000600947 */ /* 0x002fea0003800000 */
[----:B------:R-:W0:Y:S04]  /*17d0*/  LDS.64 R22, [R10] ;  /* 0x000000000a167984 */ /* 0x000e280000000a00 */
[----:B------:R-:W1:Y:S04]  /*17e0*/  LDS.64 R6, [R10+0x8] ;  /* 0x000008000a067984 */ /* 0x000e680000000a00 */
[----:B------:R-:W2:Y:S04]  /*17f0*/  LDS.64 R14, [R10+0x10] ;  /* 0x000010000a0e7984 */ /* 0x000ea80000000a00 */
[----:B------:R-:W3:Y:S04]  /*1800*/  LDS.64 R16, [R10+0x18] ;  /* 0x000018000a107984 */ /* 0x000ee80000000a00 */
        /* <DEDUP_REMOVED lines=16> */
[----:B0-----:R-:W-:Y:S01]  /*1910*/  FADD R31, R31, R22 ;  /* 0x000000161f1f7221 */ /* 0x001fe20000000000 */
[----:B------:R-:W-:-:S03]  /*1920*/  FADD R32, R32, R23 ;  /* 0x0000001720207221 */ /* 0x000fc60000000000 */
[----:B-1----:R-:W-:Y:S01]  /*1930*/  FADD R36, R31, R24 ;  /* 0x000000181f247221 */ /* 0x002fe20000000000 */
[----:B------:R-:W-:-:S07]  /*1940*/  FADD R37, R32, R25 ;  /* 0x0000001920257221 */ /* 0x000fce0000000000 */
.L_x_57:
[----:B------:R-:W-:Y:S05]  /*1950*/  BSYNC.RECONVERGENT B0 ;  /* 0x0000000000007941 */ /* 0x000fea0003800200 */
.L_x_56:
[----:B------:R-:W-:Y:S01]  /*1960*/  BAR.SYNC.DEFER_BLOCKING 0x0 ;  /* 0x0000000000007b1d */ /* 0x000fe20000010000 */
[----:B------:R-:W-:Y:S02]  /*1970*/  IADD3 R31, P3, P4, R5, R9, R0 ;  /* 0x00000009051f7210 */ /* 0x000fe40007c7e000 */
[----:B------:R-:W-:Y:S02]  /*1980*/  CS2R R24, SRZ ;  /* 0x0000000000187805 */ /* 0x000fe4000001ff00 */
[----:B------:R-:W-:Y:S02]  /*1990*/  ISETP.NE.AND P0, PT, R3, RZ, PT ;  /* 0x000000ff0300720c */ /* 0x000fe40003f05270 */
[----:B------:R-:W-:Y:S01]  /*19a0*/  SHF.R.S32.HI R9, RZ, 0x1f, R9 ;  /* 0x0000001fff097819 */ /* 0x000fe20000011409 */
[----:B------:R-:W-:Y:S01]  /*19b0*/  BSSY.RECONVERGENT B0, `(.L_x_58) ;  /* 0x000001d000007945 */ /* 0x000fe20003800200 */
[----:B------:R-:W-:Y:S01]  /*19c0*/  SHF.R.S32.HI R32, RZ, 0x1f, R5 ;  /* 0x0000001fff207819 */ /* 0x000fe20000011405 */
[----:B------:R0:W-:Y:S01]  /*19d0*/  STS.64 [R28], R12 ;  /* 0x0000000c1c007388 */ /* 0x0001e20000000a00 */
[----:B------:R-:W-:Y:S06]  /*19e0*/  BAR.SYNC.DEFER_BLOCKING 0x0 ;  /* 0x0000000000007b1d */ /* 0x000fec0000010000 */
[----:B------:R-:W-:Y:S05]  /*19f0*/  @P2 BRA `(.L_x_59) ;  /* 0x0000000000602947 */ /* 0x000fea0003800000 */
[----:B------:R-:W1:Y:S04]  /*1a00*/  LDS.64 R22, [R10] ;  /* 0x000000000a167984 */ /* 0x000e680000000a00 */
[----:B------:R-:W2:Y:S04]  /*1a10*/  LDS.64 R20, [R10+0x8] ;  /* 0x000008000a147984 */ /* 0x000ea80000000a00 */
[----:B------:R-:W3:Y:S04]  /*1a20*/  LDS.64 R18, [R10+0x10] ;  /* 0x000010000a127984 */ /* 0x000ee80000000a00 */
[----:B------:R-:W4:Y:S04]  /*1a30*/  LDS.64 R16, [R10+0x18] ;  /* 0x000018000a107984 */ /* 0x000f280000000a00 */
[----:B------:R-:W5:Y:S04]  /*1a40*/  LDS.64 R14, [R10+0x20] ;  /* 0x000020000a0e7984 */ /* 0x000f680000000a00 */
[----:B0-----:R-:W0:Y:S04]  /*1a50*/  LDS.64 R12, [R10+0x28] ;  /* 0x000028000a0c7984 */ /* 0x001e280000000a00 */
[----:B------:R-:W0:Y:S04]  /*1a60*/  LDS.64 R6, [R10+0x30] ;  /* 0x000030000a067984 */ /* 0x000e280000000a00 */
[----:B------:R-:W0:Y:S01]  /*1a70*/  LDS.64 R24, [R10+0x38] ;  /* 0x000038000a187984 */ /* 0x000e220000000a00 */
        /* <DEDUP_REMOVED lines=12> */
[----:B------:R-:W-:Y:S01]  /*1b40*/  FADD R29, R29, R6 ;  /* 0x000000061d1d7221 */ /* 0x000fe20000000000 */
[----:B------:R-:W-:-:S03]  /*1b50*/  FADD R30, R30, R7 ;  /* 0x000000071e1e7221 */ /* 0x000fc60000000000 */
[----:B------:R-:W-:Y:S01]  /*1b60*/  FADD R24, R29, R24 ;  /* 0x000000181d187221 */ /* 0x000fe20000000000 */
[----:B------:R-:W-:-:S07]  /*1b70*/  FADD R25, R30, R25 ;  /* 0x000000191e197221 */ /* 0x000fce0000000000 */
.L_x_59:
[----:B------:R-:W-:Y:S05]  /*1b80*/  BSYNC.RECONVERGENT B0 ;  /* 0x0000000000007941 */ /* 0x000fea0003800200 */
.L_x_58:
[----:B------:R-:W-:Y:S01]  /*1b90*/  ISETP.EQ.AND P2, PT, R4, 0x1, !P0 ;  /* 0x000000010400780c */ /* 0x000fe20004742270 */
[----:B------:R-:W1:Y:S01]  /*1ba0*/  LDCU.64 UR14, c[0x0][0x3c8] ;  /* 0x00007900ff0e77ac */ /* 0x000e620008000a00 */
[----:B------:R-:W-:Y:S01]  /*1bb0*/  IMAD R4, R3, UR21, RZ ;  /* 0x0000001503047c24 */ /* 0x000fe2000f8e02ff */
[----:B0-----:R-:W-:Y:S01]  /*1bc0*/  IADD3.X R13, PT, PT, R32, R9, RZ, P3, P4 ;  /* 0x00000009200d7210 */ /* 0x001fe20001fe84ff */
[----:B------:R-:W-:Y:S01]  /*1bd0*/  UIADD3 UR9, UPT, UPT, -UR9, URZ, URZ ;  /* 0x000000ff09097290 */ /* 0x000fe2000fffe1ff */
[----:B------:R-:W-:Y:S01]  /*1be0*/  LOP3.LUT R6, R0, 0xf, RZ, 0xc0, !PT ;  /* 0x0000000f00067812 */ /* 0x000fe200078ec0ff */
[----:B------:R-:W-:Y:S01]  /*1bf0*/  UIMAD UR7, UR6, UR24, URZ ;  /* 0x00000018060772a4 */ /* 0x000fe2000f8e02ff */
[----:B------:R-:W-:Y:S01]  /*1c00*/  SHF.L.U32 R4, R4, 0x2, RZ ;  /* 0x0000000204047819 */ /* 0x000fe200000006ff */
[----:B------:R-:W-:Y:S01]  /*1c10*/  USHF.R.S32.HI UR11, URZ, 0x1f, UR9 ;  /* 0x0000001fff0b7899 */ /* 0x000fe20008011409 */
[C---:B------:R-:W-:Y:S01]  /*1c20*/  IADD3 R9, PT, PT, -R0.reuse, RZ, RZ ;  /* 0x000000ff00097210 */ /* 0x040fe20007ffe1ff */
[----:B------:R-:W-:Y:S01]  /*1c30*/  ULEA UR7, -UR7, URZ, 0x6 ;  /* 0x000000ff07077291 */ /* 0x000fe2000f8e31ff */
[----:B------:R-:W-:Y:S01]  /*1c40*/  IADD3 R5, PT, PT, R0, UR26, RZ ;  /* 0x0000001a00057c10 */ /* 0x000fe2000fffe0ff */
[----:B------:R-:W-:Y:S01]  /*1c50*/  UISETP.NE.AND UP0, UPT, UR6, URZ, UPT ;  /* 0x000000ff0600728c */ /* 0x000fe2000bf05270 */
[----:B------:R-:W-:Y:S01]  /*1c60*/  BAR.SYNC.DEFER_BLOCKING 0x0 ;  /* 0x0000000000007b1d */ /* 0x000fe20000010000 */
[--C-:B------:R-:W-:Y:S01]  /*1c70*/  IADD3 R31, P3, P4, R31, UR9, R4.reuse ;  /* 0x000000091f1f7c10 */ /* 0x100fe2000fc7e004 */
[----:B------:R-:W-:Y:S01]  /*1c80*/  UIADD3 UR4, UPT, UPT, UR4, 0x2380, URZ ;  /* 0x0000238004047890 */ /* 0x000fe2000fffe0ff */
[----:B------:R-:W-:Y:S01]  /*1c90*/  SHF.R.S32.HI R4, RZ, 0x1f, R4 ;  /* 0x0000001fff047819 */ /* 0x000fe20000011404 */
[----:B------:R-:W-:Y:S01]  /*1ca0*/  USHF.L.U32 UR16, UR21, 0x4, URZ ;  /* 0x0000000415107899 */ /* 0x000fe200080006ff */
[----:B------:R-:W-:Y:S01]  /*1cb0*/  ISETP.LT.U32.AND P0, PT, R8, 0x20, !P0 ;  /* 0x000000200800780c */ /* 0x000fe20004701070 */
[----:B------:R-:W-:Y:S01]  /*1cc0*/  ULEA UR12, UR12, UR4, 0x18 ;  /* 0x000000040c0c7291 */ /* 0x000fe2000f8ec0ff */
[--C-:B------:R-:W-:Y:S01]  /*1cd0*/  IADD3 R7, P5, P6, R5, R6, R9.reuse ;  /* 0x0000000605077210 */ /* 0x100fe20007ebe009 */
[----:B------:R-:W-:Y:S01]  /*1ce0*/  USHF.R.S32.HI UR28, URZ, 0x1f, UR16 ;  /* 0x0000001fff1c7899 */ /* 0x000fe20008011410 */
[----:B------:R-:W-:Y:S01]  /*1cf0*/  SHF.R.S32.HI R5, RZ, 0x1f, R9 ;  /* 0x0000001fff057819 */ /* 0x000fe20000011409 */
[----:B------:R-:W-:Y:S01]  /*1d00*/  IMAD R9, R6, 0x218, R11 ;  /* 0x0000021806097824 */ /* 0x000fe200078e020b */
[----:B------:R-:W-:Y:S01]  /*1d10*/  IADD3.X R4, PT, PT, R13, UR11, R4, P3, P4 ;  /* 0x0000000b0d047c10 */ /* 0x000fe20009fe8404 */
[----:B------:R-:W-:Y:S01]  /*1d20*/  UMOV UR4, URZ ;  /* 0x000000ff00047c82 */ /* 0x000fe20008000000 */
[----:B------:R-:W-:-:S02]  /*1d30*/  LEA R38, P3, R31, R26, 0x3 ;  /* 0x0000001a1f267211 */ /* 0x000fc400078618ff */
[----:B------:R-:W-:Y:S02]  /*1d40*/  IADD3.X R10, PT, PT, RZ, RZ, R5, P5, P6 ;  /* 0x000000ffff0a7210 */ /* 0x000fe40002fec405 */
[----:B------:R-:W-:Y:S02]  /*1d50*/  MOV R5, UR7 ;  /* 0x0000000700057c02 */ /* 0x000fe40008000f00 */
[----:B-1----:R-:W-:Y:S02]  /*1d60*/  LEA R32, P5, R7, UR14, 0x3 ;  /* 0x0000000e07207c11 */ /* 0x002fe4000f8a18ff */
[----:B------:R-:W-:Y:S02]  /*1d70*/  IADD3 R6, PT, PT, R2, UR10, RZ ;  /* 0x0000000a02067c10 */ /* 0x000fe4000fffe0ff */
[----:B------:R-:W-:Y:S01]  /*1d80*/  LEA.HI.X R39, R31, R27, R4, 0x3, P3 ;  /* 0x0000001b1f277211 */ /* 0x000fe200018f1c04 */
[----:B------:R-:W-:Y:S01]  /*1d90*/  IMAD.WIDE R30, R5, 0x8, R34 ;  /* 0x00000008051e7825 */ /* 0x000fe200078e0222 */
[----:B------:R-:W-:-:S02]  /*1da0*/  IADD3 R4, P3, PT, RZ, R38, RZ ;  /* 0x00000026ff047210 */ /* 0x000fc40007f7e0ff */
[----:B------:R-:W-:Y:S01]  /*1db0*/  LEA.HI.X R33, R7, UR15, R10, 0x3, P5 ;  /* 0x0000000f07217c11 */ /* 0x000fe2000a8f1c0a */
[----:B------:R-:W-:Y:S01]  /*1dc0*/  IMAD R5, R3, 0x860, R6 ;  /* 0x0000086003057824 */ /* 0x000fe200078e0206 */
[----:B------:R-:W-:Y:S02]  /*1dd0*/  MOV R11, R25 ;  /* 0x00000019000b7202 */ /* 0x000fe40000000f00 */
[----:B------:R-:W-:Y:S02]  /*1de0*/  MOV R10, R24 ;  /* 0x00000018000a7202 */ /* 0x000fe40000000f00 */
[----:B------:R-:W-:Y:S02]  /*1df0*/  @!P0 FSEL R11, R37, RZ, P2 ;  /* 0x000000ff250b8208 */ /* 0x000fe40001000000 */
[----:B------:R-:W-:Y:S02]  /*1e00*/  @!P0 FSEL R10, R36, RZ, P2 ;  /* 0x000000ff240a8208 */ /* 0x000fe40001000000 */
[----:B------:R-:W-:-:S02]  /*1e10*/  SHF.R.U32.HI R28, RZ, 0x4, R8 ;  /* 0x00000004ff1c7819 */ /* 0x000fc40000011608 */
[----:B------:R-:W-:Y:S02]  /*1e20*/  LEA R6, R3, UR12, 0x5 ;  /* 0x0000000c03067c11 */ /* 0x000fe4000f8e28ff */
[----:B------:R-:W-:Y:S01]  /*1e30*/  IADD3.X R7, PT, PT, RZ, R39, RZ, P3, !PT ;  /* 0x00000027ff077210 */ /* 0x000fe20001ffe4ff */
[----:B------:R-:W-:Y:S06]  /*1e40*/  BRA.U !UP0, `(.L_x_60) ;  /* 0x0000001908187547 */ /* 0x000fec000b800000 */
[----:B------:R-:W2:Y:S01]  /*1e50*/  @!P1 LDG.E.64 R12, desc[UR22][R30.64] ;  /* 0x000000161e0c9981 */ /* 0x000ea2000c1e1b00 */
[----:B------:R-:W0:Y:S02]  /*1e60*/  @!P1 LDC R7, c[0x0][0x3d0] ;  /* 0x0000f400ff079b82 */ /* 0x000e240000000800 */
[----:B0-----:R-:W-:Y:S01]  /*1e70*/  @!P1 ISETP.GT.AND P0, PT, R0, R7, PT ;  /* 0x000000070000920c */ /* 0x001fe20003f04270 */
[----:B------:R-:W-:-:S03]  /*1e80*/  USHF.L.U64.HI UR9, UR21, 0x3, UR27 ;  /* 0x0000000315097899 */ /* 0x000fc6000801021b */
[----:B--2---:R-:W-:Y:S02]  /*1e90*/  @!P1 FSEL R15, R13, RZ, P0 ;  /* 0x000000ff0d0f9208 */ /* 0x004fe40000000000 */
[----:B------:R-:W-:-:S05]  /*1ea0*/  @!P1 FSEL R14, R12, RZ, P0 ;  /* 0x000000ff0c0e9208 */ /* 0x000fca0000000000 */
[----:B------:R-:W-:Y:S01]  /*1eb0*/  @!P1 STS.64 [R2+UR12], R14 ;  /* 0x0000000e02009988 */ /* 0x000fe20008000a0c */
[----:B------:R-:W-:Y:S01]  /*1ec0*/  BAR.SYNC.DEFER_BLOCKING 0x0 ;  /* 0x0000000000007b1d */ /* 0x000fe20000010000 */
[----:B------:R-:W-:-:S05]  /*1ed0*/  IADD3 R18, P0, PT, R38, UR8, RZ ;  /* 0x0000000826127c10 */ /* 0x000fca000ff1e0ff */
[----:B------:R-:W2:Y:S01]  /*1ee0*/  LDG.E.64 R22, desc[UR22][R38.64] ;  /* 0x0000001626167981 */ /* 0x000ea2000c1e1b00 */
[----:B------:R-:W-:Y:S02]  /*1ef0*/  IADD3.X R19, PT, PT, R39, UR9, RZ, P0, !PT ;  /* 0x0000000927137c10 */ /* 0x000fe400087fe4ff */
[----:B------:R-:W-:Y:S01]  /*1f00*/  IADD3 R34, P0, PT, R18, UR8, RZ ;  /* 0x0000000812227c10 */ /* 0x000fe2000ff1e0ff */
[----:B------:R-:W0:Y:S04]  /*1f10*/  LDS.64 R20, [R2+UR5] ;  /* 0x0000000502147984 */ /* 0x000e280008000a00 */
[----:B------:R-:W3:Y:S01]  /*1f20*/  LDG.E.64 R16, desc[UR22][R18.64] ;  /* 0x0000001612107981 */ /* 0x000ee2000c1e1b00 */
[----:B------:R-:W-:-:S03]  /*1f30*/  IADD3.X R35, PT, PT, R19, UR9, RZ, P0, !PT ;  /* 0x0000000913237c10 */ /* 0x000fc600087fe4ff */
[----:B------:R-:W1:Y:S04]  /*1f40*/  LDS.64 R14, [R6] ;  /* 0x00000000060e7984 */ /* 0x000e680000000a00 */
[----:B------:R-:W4:Y:S01]  /*1f50*/  LDG.E.64 R24, desc[UR22][R34.64] ;  /* 0x0000001622187981 */ /* 0x000f22000c1e1b00 */
[----:B------:R-:W-:-:S04]  /*1f60*/  IADD3 R12, P0, PT, R34, UR8, RZ ;  /* 0x00000008220c7c10 */ /* 0x000fc8000ff1e0ff */
[----:B------:R-:W-:-:S06]  /*1f70*/  IADD3.X R13, PT, PT, R35, UR9, RZ, P0, !PT ;  /* 0x00000009230d7c10 */ /* 0x000fcc00087fe4ff */
[----:B------:R-:W5:Y:S01]  /*1f80*/  LDG.E.64 R12, desc[UR22][R12.64] ;  /* 0x000000160c0c7981 */ /* 0x000f62000c1e1b00 */
[----:B------:R-:W-:Y:S02]  /*1f90*/  USHF.L.U32 UR4, UR16, 0x3, URZ ;  /* 0x0000000310047899 */ /* 0x000fe400080006ff */
[----:B------:R-:W-:Y:S01]  /*1fa0*/  USHF.L.U64.HI UR7, UR16, 0x3, UR28 ;  /* 0x0000000310077899 */ /* 0x000fe2000801021c */
[----:B--2---:R-:W-:Y:S01]  /*1fb0*/  FADD R27, RZ, -R23 ;  /* 0x80000017ff1b7221 */ /* 0x004fe20000000000 */
[C---:B0-----:R-:W-:Y:S01]  /*1fc0*/  FMUL R7, R22.reuse, R21 ;  /* 0x0000001516077220 */ /* 0x041fe20000400000 */
[----:B-1----:R-:W-:Y:S02]  /*1fd0*/  FMUL R4, R22, R15 ;  /* 0x0000000f16047220 */ /* 0x002fe40000400000 */
[-C--:B------:R-:W-:Y:S01]  /*1fe0*/  FMUL R29, R21, R27.reuse ;  /* 0x0000001b151d7220 */ /* 0x080fe20000400000 */
[----:B------:R-:W-:Y:S01]  /*1ff0*/  FFMA R27, R20, R27, R7 ;  /* 0x0000001b141b7223 */ /* 0x000fe20000000007 */
[C---:B------:R-:W-:Y:S01]  /*2000*/  FMUL R7, R23.reuse, R15 ;  /* 0x0000000f17077220 */ /* 0x040fe20000400000 */
[----:B------:R-:W-:Y:S01]  /*2010*/  FFMA R4, R23, R14, R4 ;  /* 0x0000000e17047223 */ /* 0x000fe20000000004 */
[C---:B------:R-:W-:Y:S01]  /*2020*/  FFMA R26, R22.reuse, R20, -R29 ;  /* 0x00000014161a7223 */ /* 0x040fe2000000081d */
[----:B---3--:R-:W-:Y:S01]  /*2030*/  FADD R37, RZ, -R17 ;  /* 0x80000011ff257221 */ /* 0x008fe20000000000 */
[----:B------:R-:W-:Y:S01]  /*2040*/  FFMA R7, R22, R14, -R7 ;  /* 0x0000000e16077223 */ /* 0x000fe20000000807 */
[----:B------:R-:W-:-:S02]  /*2050*/  FMUL R23, R16, R21 ;  /* 0x0000001510177220 */ /* 0x000fc40000400000 */
[----:B------:R0:W-:Y:S01]  /*2060*/  STS.64 [R5], R26 ;  /* 0x0000001a05007388 */ /* 0x0001e20000000a00 */
[-C--:B------:R-:W-:Y:S01]  /*2070*/  FMUL R15, R21, R37.reuse ;  /* 0x00000025150f7220 */ /* 0x080fe20000400000 */
[----:B------:R-:W-:Y:S01]  /*2080*/  FFMA R37, R20, R37, R23 ;  /* 0x0000002514257223 */ /* 0x000fe20000000017 */
[----:B----4-:R-:W-:Y:S01]  /*2090*/  FADD R14, RZ, -R25 ;  /* 0x80000019ff0e7221 */ /* 0x010fe20000000000 */
[----:B------:R-:W1:Y:S01]  /*20a0*/  LDS.64 R18, [R6+0x8] ;  /* 0x0000080006127984 */ /* 0x000e620000000a00 */
[----:B------:R-:W-:Y:S01]  /*20b0*/  FFMA R36, R16, R20, -R15 ;  /* 0x0000001410247223 */ /* 0x000fe2000000080f */
[----:B------:R-:W-:-:S04]  /*20c0*/  FMUL R15, R24, R21 ;  /* 0x00000015180f7220 */ /* 0x000fc80000400000 */
[----:B------:R2:W-:Y:S01]  /*20d0*/  STS.64 [R5+0x218], R36 ;  /* 0x0002182405007388 */ /* 0x0005e20000000a00 */
[-C--:B0-----:R-:W-:Y:S01]  /*20e0*/  FFMA R27, R20, R14.reuse, R15 ;  /* 0x0000000e141b7223 */ /* 0x081fe2000000000f */
[----:B------:R-:W-:Y:S02]  /*20f0*/  FMUL R15, R21, R14 ;  /* 0x0000000e150f7220 */ /* 0x000fe40000400000 */
[----:B------:R-:W0:Y:S02]  /*2100*/  LDS.64 R22, [R6+0x10] ;  /* 0x0000100006167984 */ /* 0x000e240000000a00 */
[----:B------:R-:W-:-:S05]  /*2110*/  FFMA R26, R24, R20, -R15 ;  /* 0x00000014181a7223 */ /* 0x000fca000000080f */
[----:B------:R-:W-:Y:S01]  /*2120*/  STS.64 [R5+0x430], R26 ;  /* 0x0004301a05007388 */ /* 0x000fe20000000a00 */
[----:B--2---:R-:W-:-:S03]  /*2130*/  IADD3 R36, P0, PT, R38, UR4, RZ ;  /* 0x0000000426247c10 */ /* 0x004fc6000ff1e0ff */
[----:B------:R-:W2:Y:S01]  /*2140*/  LDS.64 R14, [R6+0x18] ;  /* 0x00001800060e7984 */ /* 0x000ea20000000a00 */
[----:B------:R-:W-:Y:S01]  /*2150*/  IADD3.X R37, PT, PT, R39, UR7, RZ, P0, !PT ;  /* 0x0000000727257c10 */ /* 0x000fe200087fe4ff */
[CC--:B-1----:R-:W-:Y:S01]  /*2160*/  FMUL R29, R17.reuse, R19.reuse ;  /* 0x00000013111d7220 */ /* 0x0c2fe20000400000 */
[----:B------:R-:W-:Y:S01]  /*2170*/  FMUL R40, R16, R19 ;  /* 0x0000001310287220 */ /* 0x000fe20000400000 */
[----:B-----5:R-:W-:Y:S02]  /*2180*/  FMUL R19, R12, R21 ;  /* 0x000000150c137220 */ /* 0x020fe40000400000 */
[-C--:B------:R-:W-:Y:S01]  /*2190*/  FFMA R34, R16, R18.reuse, -R29 ;  /* 0x0000001210227223 */ /* 0x080fe2000000081d */
[----:B------:R-:W-:Y:S01]  /*21a0*/  FADD R16, RZ, -R13 ;  /* 0x8000000dff107221 */ /* 0x000fe20000000000 */
[----:B------:R-:W-:-:S03]  /*21b0*/  FFMA R29, R17, R18, R40 ;  /* 0x00000012111d7223 */ /* 0x000fc60000000028 */
[-C--:B------:R-:W-:Y:S01]  /*21c0*/  FMUL R17, R21, R16.reuse ;  /* 0x0000001015117220 */ /* 0x080fe20000400000 */
[----:B------:R-:W-:Y:S01]  /*21d0*/  FFMA R21, R20, R16, R19 ;  /* 0x0000001014157223 */ /* 0x000fe20000000013 */
[-C--:B0-----:R-:W-:Y:S02]  /*21e0*/  FMUL R16, R24, R23.reuse ;  /* 0x0000001718107220 */ /* 0x081fe40000400000 */
[----:B------:R-:W-:Y:S01]  /*21f0*/  FFMA R20, R12, R20, -R17 ;  /* 0x000000140c147223 */ /* 0x000fe20000000811 */
[C---:B------:R-:W-:Y:S01]  /*2200*/  FMUL R17, R25.reuse, R23 ;  /* 0x0000001719117220 */ /* 0x040fe20000400000 */
[----:B------:R-:W-:Y:S01]  /*2210*/  FADD R23, R10, R7 ;  /* 0x000000070a177221 */ /* 0x000fe20000000000 */
[----:B------:R-:W-:Y:S01]  /*2220*/  LEA R7, R28, R9, 0x5 ;  /* 0x000000091c077211 */ /* 0x000fe200078e28ff */
[-C--:B------:R-:W-:Y:S01]  /*2230*/  FFMA R25, R25, R22.reuse, R16 ;  /* 0x0000001619197223 */ /* 0x080fe20000000010 */
[----:B------:R0:W-:Y:S01]  /*2240*/  STS.64 [R5+0x648], R20 ;  /* 0x0006481405007388 */ /* 0x0001e20000000a00 */
[----:B------:R-:W-:Y:S01]  /*2250*/  FFMA R24, R24, R22, -R17 ;  /* 0x0000001618187223 */ /* 0x000fe20000000811 */
[----:B------:R-:W-:Y:S01]  /*2260*/  BAR.SYNC.DEFER_BLOCKING 0x0 ;  /* 0x0000000000007b1d */ /* 0x000fe20000010000 */
[-C--:B--2---:R-:W-:Y:S01]  /*2270*/  FMUL R35, R13, R15.reuse ;  /* 0x0000000f0d237220 */ /* 0x084fe20000400000 */
        /* <DEDUP_REMOVED lines=8> */
[----:B0-----:R-:W2:Y:S01]  /*2300*/  LDG.E.64 R20, desc[UR22][R36.64] ;  /* 0x0000001624147981 */ /* 0x001ea2000c1e1b00 */
[----:B------:R-:W-:Y:S01]  /*2310*/  FADD R4, R11, R4 ;  /* 0x000000040b047221 */ /* 0x000fe20000000000 */
[----:B------:R-:W-:Y:S01]  /*2320*/  FADD R11, R23, R34 ;  /* 0x00000022170b7221 */ /* 0x000fe20000000000 */
[----:B------:R-:W-:Y:S01]  /*2330*/  IADD3 R40, P0, PT, R36, UR8, RZ ;  /* 0x0000000824287c10 */ /* 0x000fe2000ff1e0ff */
[----:B------:R-:W2:Y:S01]  /*2340*/  LDS.64 R22, [R6+0x80] ;  /* 0x0000800006167984 */ /* 0x000ea20000000a00 */
[----:B------:R-:W-:Y:S01]  /*2350*/  FADD R4, R4, R29 ;  /* 0x0000001d04047221 */ /* 0x000fe20000000000 */
[----:B------:R-:W-:Y:S01]  /*2360*/  FADD R38, R11, R24 ;  /* 0x000000180b267221 */ /* 0x000fe20000000000 */
[----:B------:R-:W-:Y:S01]  /*2370*/  IADD3.X R41, PT, PT, R37, UR9, RZ, P0, !PT ;  /* 0x0000000925297c10 */ /* 0x000fe200087fe4ff */
[----:B------:R-:W0:Y:S01]  /*2380*/  LDS.64 R10, [R2+UR5] ;  /* 0x00000005020a7984 */ /* 0x000e220008000a00 */
[----:B------:R-:W-:Y:S01]  /*2390*/  FADD R4, R4, R25 ;  /* 0x0000001904047221 */ /* 0x000fe20000000000 */
[----:B------:R-:W-:Y:S01]  /*23a0*/  FADD R38, R38, R35 ;  /* 0x0000002326267221 */ /* 0x000fe20000000000 */
[CC--:B--2---:R-:W-:Y:S01]  /*23b0*/  FMUL R26, R20.reuse, R23.reuse ;  /* 0x00000017141a7220 */ /* 0x0c4fe20000400000 */
[----:B------:R-:W-:Y:S01]  /*23c0*/  FMUL R29, R21, R23 ;  /* 0x00000017151d7220 */ /* 0x000fe20000400000 */
[----:B0-----:R-:W-:-:S02]  /*23d0*/  FMUL R25, R20, R11 ;  /* 0x0000000b14197220 */ /* 0x001fc40000400000 */
[-C--:B------:R-:W-:Y:S01]  /*23e0*/  FFMA R26, R21, R22.reuse, R26 ;  /* 0x00000016151a7223 */ /* 0x080fe2000000001a */
[----:B------:R-:W-:Y:S01]  /*23f0*/  FADD R21, RZ, -R21 ;  /* 0x80000015ff157221 */ /* 0x000fe20000000000 */
[----:B------:R-:W-:-:S03]  /*2400*/  FFMA R29, R20, R22, -R29 ;  /* 0x00000016141d7223 */ /* 0x000fc6000000081d */
[-C--:B------:R-:W-:Y:S01]  /*2410*/  FMUL R23, R11, R21.reuse ;  /* 0x000000150b177220 */ /* 0x080fe20000400000 */
[----:B------:R-:W-:-:S03]  /*2420*/  FFMA R25, R10, R21, R25 ;  /* 0x000000150a197223 */ /* 0x000fc60000000019 */
[----:B------:R-:W-:Y:S02]  /*2430*/  FFMA R24, R20, R10, -R23 ;  /* 0x0000000a14187223 */ /* 0x000fe40000000817 */
[----:B------:R-:W2:Y:S04]  /*2440*/  LDG.E.64 R22, desc[UR22][R40.64] ;  /* 0x0000001628167981 */ /* 0x000ea8000c1e1b00 */
[----:B------:R-:W-:Y:S04]  /*2450*/  STS.64 [R5], R24 ;  /* 0x0000001805007388 */ /* 0x000fe80000000a00 */
[----:B------:R-:W2:Y:S01]  /*2460*/  LDS.64 R20, [R6+0x88] ;  /* 0x0000880006147984 */ /* 0x000ea20000000a00 */
[----:B------:R-:W-:Y:S01]  /*2470*/  FADD R35, RZ, R18 ;  /* 0x00000012ff237221 */ /* 0x000fe20000000000 */
[----:B------:R-:W-:-:S03]  /*2480*/  FADD R27, R4, R27 ;  /* 0x0000001b041b7221 */ /* 0x000fc60000000000 */
[----:B------:R-:W-:Y:S01]  /*2490*/  FADD R35, R35, R12 ;  /* 0x0000000c23237221 */ /* 0x000fe20000000000 */
[----:B------:R-:W-:-:S04]  /*24a0*/  FADD R12, RZ, R19 ;  /* 0x00000013ff0c7221 */ /* 0x000fc80000000000 */
[----:B------:R-:W-:Y:S01]  /*24b0*/  FADD R12, R12, R13 ;  /* 0x0000000d0c0c7221 */ /* 0x000fe20000000000 */
[-C--:B--2---:R-:W-:Y:S01]  /*24c0*/  FMUL R4, R22, R21.reuse ;  /* 0x0000001516047220 */ /* 0x084fe20000400000 */
[----:B------:R-:W-:-:S03]  /*24d0*/  FMUL R21, R23, R21 ;  /* 0x0000001517157220 */ /* 0x000fc60000400000 */
[----:B------:R-:W-:Y:S01]  /*24e0*/  FFMA R4, R23, R20, R4 ;  /* 0x0000001417047223 */ /* 0x000fe20000000004 */
[----:B------:R-:W-:-:S04]  /*24f0*/  FADD R23, RZ, -R23 ;  /* 0x80000017ff177221 */ /* 0x000fc80000000000 */
[----:B------:R-:W-:Y:S01]  /*2500*/  FMUL R13, R11, R23 ;  /* 0x000000170b0d7220 */ /* 0x000fe20000400000 */
[C---:B------:R-:W-:Y:S01]  /*2510*/  FFMA R34, R22.reuse, R20, -R21 ;  /* 0x0000001416227223 */ /* 0x040fe20000000815 */
[C---:B------:R-:W-:Y:S02]  /*2520*/  FMUL R25, R22.reuse, R11 ;  /* 0x0000000b16197220 */ /* 0x040fe40000400000 */
[----:B------:R-:W-:Y:S01]  /*2530*/  FFMA R24, R22, R10, -R13 ;  /* 0x0000000a16187223 */ /* 0x000fe2000000080d */
[----:B------:R-:W-:Y:S01]  /*2540*/  IADD3 R22, P0, PT, R40, UR8, RZ ;  /* 0x0000000828167c10 */ /* 0x000fe2000ff1e0ff */
[----:B------:R-:W-:-:S03]  /*2550*/  FFMA R25, R10, R23, R25 ;  /* 0x000000170a197223 */ /* 0x000fc60000000019 */
[----:B------:R-:W-:-:S05]  /*2560*/  IADD3.X R23, PT, PT, R41, UR9, RZ, P0, !PT ;  /* 0x0000000929177c10 */ /* 0x000fca00087fe4ff */
[----:B------:R-:W2:Y:S01]  /*2570*/  LDG.E.64 R18, desc[UR22][R22.64] ;  /* 0x0000001616127981 */ /* 0x000ea2000c1e1b00 */
[----:B------:R-:W-:-:S04]  /*2580*/  IADD3 R20, P0, PT, R22, UR8, RZ ;  /* 0x0000000816147c10 */ /* 0x000fc8000ff1e0ff */
[----:B------:R-:W-:-:S06]  /*2590*/  IADD3.X R21, PT, PT, R23, UR9, RZ, P0, !PT ;  /* 0x0000000917157c10 */ /* 0x000fcc00087fe4ff */
[----:B------:R-:W3:Y:S01]  /*25a0*/  LDG.E.64 R20, desc[UR22][R20.64] ;  /* 0x0000001614147981 */ /* 0x000ee2000c1e1b00 */
[----:B------:R-:W-:Y:S01]  /*25b0*/  FADD R35, R35, R14 ;  /* 0x0000000e23237221 */ /* 0x000fe20000000000 */
[----:B------:R-:W-:Y:S02]  /*25c0*/  FADD R40, R12, R15 ;  /* 0x0000000f0c287221 */ /* 0x000fe40000000000 */
[----:B------:R0:W-:Y:S04]  /*25d0*/  STS.64 [R5+0x218], R24 ;  /* 0x0002181805007388 */ /* 0x0001e80000000a00 */
[----:B------:R-:W1:Y:S01]  /*25e0*/  LDS.64 R14, [R6+0x90] ;  /* 0x00009000060e7984 */ /* 0x000e620000000a00 */
[----:B------:R-:W-:Y:S01]  /*25f0*/  FADD R12, R35, R16 ;  /* 0x00000010230c7221 */ /* 0x000fe20000000000 */
[----:B------:R-:W-:Y:S01]  /*2600*/  FADD R29, R38, R29 ;  /* 0x0000001d261d7221 */ /* 0x000fe20000000000 */
[----:B------:R-:W-:-:S03]  /*2610*/  IADD3 R38, P0, PT, R36, UR4, RZ ;  /* 0x0000000424267c10 */ /* 0x000fc6000ff1e0ff */
[----:B------:R-:W-:Y:S01]  /*2620*/  FADD R29, R29, R34 ;  /* 0x000000221d1d7221 */ /* 0x000fe20000000000 */
[----:B------:R-:W-:Y:S01]  /*2630*/  IADD3.X R39, PT, PT, R37, UR7, RZ, P0, !PT ;  /* 0x0000000725277c10 */ /* 0x000fe200087fe4ff */
[----:B--2---:R-:W-:Y:S01]  /*2640*/  FADD R13, RZ, -R19 ;  /* 0x80000013ff0d7221 */ /* 0x004fe20000000000 */
[----:B------:R-:W-:-:S03]  /*2650*/  FMUL R35, R18, R11 ;  /* 0x0000000b12237220 */ /* 0x000fc60000400000 */
[-C--:B0-----:R-:W-:Y:S01]  /*2660*/  FMUL R25, R11, R13.reuse ;  /* 0x0000000d0b197220 */ /* 0x081fe20000400000 */
[----:B------:R-:W-:-:S03]  /*2670*/  FFMA R23, R10, R13, R35 ;  /* 0x0000000d0a177223 */ /* 0x000fc60000000023 */
[----:B------:R-:W-:-:S05]  /*2680*/  FFMA R22, R18, R10, -R25 ;  /* 0x0000000a12167223 */ /* 0x000fca0000000819 */
[----:B------:R-:W-:Y:S04]  /*2690*/  STS.64 [R5+0x430], R22 ;  /* 0x0004301605007388 */ /* 0x000fe80000000a00 */
[----:B------:R-:W0:Y:S01]  /*26a0*/  LDS.64 R24, [R6+0x98] ;  /* 0x0000980006187984 */ /* 0x000e220000000a00 */
[----:B------:R-:W-:Y:S01]  /*26b0*/  FADD R35, R27, R26 ;  /* 0x0000001a1b237221 */ /* 0x000fe20000000000 */
[----:B---3--:R-:W-:Y:S01]  /*26c0*/  FADD R27, RZ, -R21 ;  /* 0x80000015ff1b7221 */ /* 0x008fe20000000000 */
[----:B------:R-:W-:Y:S01]  /*26d0*/  FADD R13, R40, R17 ;  /* 0x00000011280d7221 */ /* 0x000fe20000000000 */
[-C--:B-1----:R-:W-:Y:S01]  /*26e0*/  FMUL R17, R19, R15.reuse ;  /* 0x0000000f13117220 */ /* 0x082fe20000400000 */
[----:B------:R-:W-:Y:S01]  /*26f0*/  FMUL R16, R18, R15 ;  /* 0x0000000f12107220 */ /* 0x000fe20000400000 */
[----:B------:R-:W-:Y:S01]  /*2700*/  FMUL R15, R20, R11 ;  /* 0x0000000b140f7220 */ /* 0x000fe20000400000 */
[----:B------:R-:W-:-:S03]  /*2710*/  FMUL R11, R11, R27 ;  /* 0x0000001b0b0b7220 */ /* 0x000fc60000400000 */
[----:B------:R-:W-:Y:S01]  /*2720*/  FFMA R27, R10, R27, R15 ;  /* 0x0000001b0a1b7223 */ /* 0x000fe2000000000f */
[----:B------:R-:W-:-:S05]  /*2730*/  FFMA R26, R20, R10, -R11 ;  /* 0x0000000a141a7223 */ /* 0x000fca000000080b */
[----:B------:R1:W-:Y:S01]  /*2740*/  STS.64 [R5+0x648], R26 ;  /* 0x0006481a05007388 */ /* 0x0003e20000000a00 */
[-C--:B------:R-:W-:Y:S01]  /*2750*/  FFMA R34, R18, R14.reuse, -R17 ;  /* 0x0000000e12227223 */ /* 0x080fe20000000811 */
[----:B------:R-:W-:Y:S01]  /*2760*/  FFMA R14, R19, R14, R16 ;  /* 0x0000000e130e7223 */ /* 0x000fe20000000010 */
[----:B------:R-:W-:Y:S01]  /*2770*/  BAR.SYNC.DEFER_BLOCKING 0x0 ;  /* 0x0000000000007b1d */ /* 0x000fe20000010000 */
[-C--:B0-----:R-:W-:Y:S01]  /*2780*/  FMUL R10, R20, R25.reuse ;  /* 0x00000019140a7220 */ /* 0x081fe20000400000 */
[----:B------:R-:W-:-:S03]  /*2790*/  FMUL R15, R21, R25 ;  /* 0x00000019150f7220 */ /* 0x000fc60000400000 */
[-C--:B------:R-:W-:Y:S01]  /*27a0*/  FFMA R36, R21, R24.reuse, R10 ;  /* 0x0000001815247223 */ /* 0x080fe2000000000a */
[----:B------:R-:W-:Y:S01]  /*27b0*/  FFMA R15, R20, R24, -R15 ;  /* 0x00000018140f7223 */ /* 0x000fe2000000080f */
[----:B------:R-:W-:Y:S04]  /*27c0*/  LDS.64 R18, [R7] ;  /* 0x0000000007127984 */ /* 0x000fe80000000a00 */
[----:B------:R-:W-:Y:S04]  /*27d0*/  LDS.64 R20, [R7+0x8] ;  /* 0x0000080007147984 */ /* 0x000fe80000000a00 */
[----:B------:R-:W-:Y:S04]  /*27e0*/  LDS.64 R10, [R7+0x10] ;  /* 0x00001000070a7984 */ /* 0x000fe80000000a00 */
[----:B------:R-:W-:Y:S01]  /*27f0*/  LDS.64 R16, [R7+0x18] ;  /* 0x0000180007107984 */ /* 0x000fe20000000a00 */
[----:B------:R-:W-:Y:S06]  /*2800*/  BAR.SYNC.DEFER_BLOCKING 0x0 ;  /* 0x0000000000007b1d */ /* 0x000fec0000010000 */
[----:B------:R-:W2:Y:S04]  /*2810*/  LDG.E.64 R22, desc[UR22][R38.64] ;  /* 0x0000001626167981 */ /* 0x000ea8000c1e1b00 */
[----:B------:R-:W2:Y:S01]  /*2820*/  LDS.64 R24, [R6+0x100] ;  /* 0x0001000006187984 */ /* 0x000ea20000000a00 */
[----:B------:R-:W-:Y:S01]  /*2830*/  FADD R35, R35, R4 ;  /* 0x0000000423237221 */ /* 0x000fe20000000000 */
[----:B-1----:R-:W-:-:S03]  /*2840*/  FADD R26, R29, R34 ;  /* 0x000000221d1a7221 */ /* 0x002fc60000000000 */
[----:B------:R-:W-:Y:S01]  /*2850*/  FADD R35, R35, R14 ;  /* 0x0000000e23237221 */ /* 0x000fe20000000000 */
[----:B------:R-:W-:Y:S02]  /*2860*/  FADD R26, R26, R15 ;  /* 0x0000000f1a1a7221 */ /* 0x000fe40000000000 */
[----:B------:R-:W0:Y:S01]  /*2870*/  LDS.64 R14, [R2+UR5] ;  /* 0x00000005020e7984 */ /* 0x000e220008000a00 */
[----:B------:R-:W-:-:S04]  /*2880*/  IADD3 R40, P0, PT, R38, UR8, RZ ;  /* 0x0000000826287c10 */ /* 0x000fc8000ff1e0ff */
[----:B------:R-:W-:Y:S01]  /*2890*/  IADD3.X R41, PT, PT, R39, UR9, RZ, P0, !PT ;  /* 0x0000000927297c10 */ /* 0x000fe200087fe4ff */
[-C--:B--2---:R-:W-:Y:S01]  /*28a0*/  FMUL R34, R22, R25.reuse ;  /* 0x0000001916227220 */ /* 0x084fe20000400000 */
[----:B------:R-:W-:-:S03]  /*28b0*/  FMUL R29, R23, R25 ;  /* 0x00000019171d7220 */ /* 0x000fc60000400000 */
[-C--:B------:R-:W-:Y:S01]  /*28c0*/  FFMA R27, R23, R24.reuse, R34 ;  /* 0x00000018171b7223 */ /* 0x080fe20000000022 */
[----:B------:R-:W-:Y:S01]  /*28d0*/  FADD R23, RZ, -R23 ;  /* 0x80000017ff177221 */ /* 0x000fe20000000000 */
[----:B------:R-:W-:-:S03]  /*28e0*/  FFMA R29, R22, R24, -R29 ;  /* 0x00000018161d7223 */ /* 0x000fc6000000081d */
[----:B0-----:R-:W-:-:S04]  /*28f0*/  FMUL R25, R15, R23 ;  /* 0x000000170f197220 */ /* 0x001fc80000400000 */
[C---:B------:R-:W-:Y:S01]  /*2900*/  FFMA R24, R22.reuse, R14, -R25 ;  /* 0x0000000e16187223 */ /* 0x040fe20000000819 */
[----:B------:R-:W-:-:S04]  /*2910*/  FMUL R25, R22, R15 ;  /* 0x0000000f16197220 */ /* 0x000fc80000400000 */
[----:B------:R-:W-:Y:S01]  /*2920*/  FFMA R25, R14, R23, R25 ;  /* 0x000000170e197223 */ /* 0x000fe20000000019 */
[----:B------:R-:W-:-:S04]  /*2930*/  FADD R23, RZ, R18 ;  /* 0x00000012ff177221 */ /* 0x000fc80000000000 */
[----:B------:R-:W-:Y:S02]  /*2940*/  FADD R37, R23, R20 ;  /* 0x0000001417257221 */ /* 0x000fe40000000000 */
[----:B------:R0:W2:Y:S01]  /*2950*/  LDG.E.64 R22, desc[UR22][R40.64] ;  /* 0x0000001628167981 */ /* 0x0000a2000c1e1b00 */
[----:B------:R-:W-:-:S03]  /*2960*/  FADD R18, RZ, R19 ;  /* 0x00000013ff127221 */ /* 0x000fc60000000000 */
[----:B------:R-:W-:Y:S01]  /*2970*/  STS.64 [R5], R24 ;  /* 0x0000001805007388 */ /* 0x000fe20000000a00 */
[----:B------:R-:W-:-:S03]  /*2980*/  FADD R34, R18, R21 ;  /* 0x0000001512227221 */ /* 0x000fc60000000000 */
[----:B------:R-:W2:Y:S01]  /*2990*/  LDS.64 R18, [R6+0x108] ;  /* 0x0001080006127984 */ /* 0x000ea20000000a00 */
[----:B------:R-:W-:Y:S01]  /*29a0*/  FADD R37, R37, R10 ;  /* 0x0000000a25257221 */ /* 0x000fe20000000000 */
[----:B0-----:R-:W-:Y:S01]  /*29b0*/  IADD3 R40, P0, PT, R40, UR8, RZ ;  /* 0x0000000828287c10 */ /* 0x001fe2000ff1e0ff */
[----:B------:R-:W-:-:S03]  /*29c0*/  FADD R4, R35, R36 ;  /* 0x0000002423047221 */ /* 0x000fc60000000000 */
[----:B------:R-:W-:Y:S02]  /*29d0*/  IADD3.X R41, PT, PT, R41, UR9, RZ, P0, !PT ;  /* 0x0000000929297c10 */ /* 0x000fe400087fe4ff */
[----:B------:R-:W-:-:S04]  /*29e0*/  IADD3 R20, P0, PT, R40, UR8, RZ ;  /* 0x0000000828147c10 */ /* 0x000fc8000ff1e0ff */
[----:B------:R-:W-:-:S06]  /*29f0*/  IADD3.X R21, PT, PT, R41, UR9, RZ, P0, !PT ;  /* 0x0000000929157c10 */ /* 0x000fcc00087fe4ff */
[----:B------:R-:W3:Y:S01]  /*2a00*/  LDG.E.64 R20, desc[UR22][R20.64] ;  /* 0x0000001614147981 */ /* 0x000ee2000c1e1b00 */
[----:B------:R-:W-:Y:S01]  /*2a10*/  FADD R34, R34, R11 ;  /* 0x0000000b22227221 */ /* 0x000fe20000000000 */
[-C--:B--2---:R-:W-:Y:S01]  /*2a20*/  FMUL R10, R22, R19.reuse ;  /* 0x00000013160a7220 */ /* 0x084fe20000400000 */
[----:B------:R-:W-:-:S03]  /*2a30*/  FMUL R19, R23, R19 ;  /* 0x0000001317137220 */ /* 0x000fc60000400000 */
[-C--:B------:R-:W-:Y:S01]  /*2a40*/  FFMA R35, R23, R18.reuse, R10 ;  /* 0x0000001217237223 */ /* 0x080fe2000000000a */
[C---:B------:R-:W-:Y:S02]  /*2a50*/  FFMA R36, R22.reuse, R18, -R19 ;  /* 0x0000001216247223 */ /* 0x040fe40000000813 */
[----:B------:R-:W2:Y:S01]  /*2a60*/  LDG.E.64 R18, desc[UR22][R40.64] ;  /* 0x0000001628127981 */ /* 0x000ea2000c1e1b00 */
[----:B------:R-:W-:Y:S01]  /*2a70*/  FADD R23, RZ, -R23 ;  /* 0x80000017ff177221 */ /* 0x000fe20000000000 */
[----:B------:R-:W-:-:S03]  /*2a80*/  FMUL R25, R22, R15 ;  /* 0x0000000f16197220 */ /* 0x000fc60000400000 */
[-C--:B------:R-:W-:Y:S01]  /*2a90*/  FMUL R11, R15, R23.reuse ;  /* 0x000000170f0b7220 */ /* 0x080fe20000400000 */
[----:B------:R-:W-:-:S03]  /*2aa0*/  FFMA R25, R14, R23, R25 ;  /* 0x000000170e197223 */ /* 0x000fc60000000019 */
[----:B------:R-:W-:-:S05]  /*2ab0*/  FFMA R24, R22, R14, -R11 ;  /* 0x0000000e16187223 */ /* 0x000fca000000080b */
[----:B------:R3:W-:Y:S04]  /*2ac0*/  STS.64 [R5+0x218], R24 ;  /* 0x0002181805007388 */ /* 0x0007e80000000a00 */
[----:B------:R-:W2:Y:S01]  /*2ad0*/  LDS.64 R22, [R6+0x110] ;  /* 0x0001100006167984 */ /* 0x000ea20000000a00 */
[----:B------:R-:W-:Y:S01]  /*2ae0*/  FADD R11, R34, R17 ;  /* 0x00000011220b7221 */ /* 0x000fe20000000000 */
[----:B------:R-:W-:Y:S01]  /*2af0*/  FADD R10, R37, R16 ;  /* 0x00000010250a7221 */ /* 0x000fe20000000000 */
[----:B---3--:R-:W-:Y:S01]  /*2b00*/  FADD R25, RZ, -R21 ;  /* 0x80000015ff197221 */ /* 0x008fe20000000000 */
[----:B------:R-:W-:-:S04]  /*2b10*/  FADD R4, R4, R27 ;  /* 0x0000001b04047221 */ /* 0x000fc80000000000 */
[----:B------:R-:W-:Y:S01]  /*2b20*/  FADD R35, R4, R35 ;  /* 0x0000002304237221 */ /* 0x000fe20000000000 */
[----:B------:R-:W-:-:S04]  /*2b30*/  FADD R29, R26, R29 ;  /* 0x0000001d1a1d7221 */ /* 0x000fc80000000000 */
[----:B------:R-:W-:Y:S01]  /*2b40*/  FADD R29, R29, R36 ;  /* 0x000000241d1d7221 */ /* 0x000fe20000000000 */
[----:B------:R-:W-:-:S04]  /*2b50*/  IADD3 R36, P0, PT, R38, UR4, RZ ;  /* 0x0000000426247c10 */ /* 0x000fc8000ff1e0ff */
[----:B------:R-:W-:Y:S01]  /*2b60*/  IADD3.X R37, PT, PT, R39, UR7, RZ, P0, !PT ;  /* 0x0000000727257c10 */ /* 0x000fe200087fe4ff */
[-C--:B--2---:R-:W-:Y:S01]  /*2b70*/  FMUL R34, R18, R23.reuse ;  /* 0x0000001712227220 */ /* 0x084fe20000400000 */
[----:B------:R-:W-:Y:S01]  /*2b80*/  FADD R17, RZ, -R19 ;  /* 0x80000013ff117221 */ /* 0x000fe20000000000 */
[C---:B------:R-:W-:Y:S02]  /*2b90*/  FMUL R23, R19.reuse, R23 ;  /* 0x0000001713177220 */ /* 0x040fe40000400000 */
[----:B------:R-:W-:Y:S01]  /*2ba0*/  FFMA R34, R19, R22, R34 ;  /* 0x0000001613227223 */ /* 0x000fe20000000022 */
[----:B------:R-:W-:-:S04]  /*2bb0*/  FMUL R19, R15, R17 ;  /* 0x000000110f137220 */ /* 0x000fc80000400000 */
[C---:B------:R-:W-:Y:S01]  /*2bc0*/  FFMA R16, R18.reuse, R14, -R19 ;  /* 0x0000000e12107223 */ /* 0x040fe20000000813 */
[----:B------:R-:W-:-:S04]  /*2bd0*/  FMUL R19, R18, R15 ;  /* 0x0000000f12137220 */ /* 0x000fc80000400000 */
[----:B------:R-:W-:Y:S01]  /*2be0*/  FFMA R17, R14, R17, R19 ;  /* 0x000000110e117223 */ /* 0x000fe20000000013 */
[----:B------:R-:W-:-:S04]  /*2bf0*/  FFMA R22, R18, R22, -R23 ;  /* 0x0000001612167223 */ /* 0x000fc80000000817 */
[----:B------:R-:W-:Y:S04]  /*2c00*/  STS.64 [R5+0x430], R16 ;  /* 0x0004301005007388 */ /* 0x000fe80000000a00 */
[----:B------:R-:W0:Y:S01]  /*2c10*/  LDS.64 R18, [R6+0x118] ;  /* 0x0001180006127984 */ /* 0x000e220000000a00 */
[----:B------:R-:W-:Y:S01]  /*2c20*/  FMUL R23, R20, R15 ;  /* 0x0000000f14177220 */ /* 0x000fe20000400000 */
[----:B------:R-:W-:-:S03]  /*2c30*/  FMUL R15, R15, R25 ;  /* 0x000000190f0f7220 */ /* 0x000fc60000400000 */
[----:B------:R-:W-:Y:S01]  /*2c40*/  FFMA R25, R14, R25, R23 ;  /* 0x000000190e197223 */ /* 0x000fe20000000017 */
[----:B------:R-:W-:-:S05]  /*2c50*/  FFMA R24, R20, R14, -R15 ;  /* 0x0000000e14187223 */ /* 0x000fca000000080f */
[----:B------:R-:W-:Y:S01]  /*2c60*/  STS.64 [R5+0x648], R24 ;  /* 0x0006481805007388 */ /* 0x000fe20000000a00 */
[----:B------:R-:W-:Y:S06]  /*2c70*/  BAR.SYNC.DEFER_BLOCKING 0x0 ;  /* 0x0000000000007b1d */ /* 0x000fec0000010000 */
[----:B------:R-:W-:Y:S01]  /*2c80*/  LDS.64 R16, [R7+0x8] ;  /* 0x0000080007107984 */ /* 0x000fe20000000a00 */
[-C--:B0-----:R-:W-:Y:S01]  /*2c90*/  FMUL R15, R21, R19.reuse ;  /* 0x00000013150f7220 */ /* 0x081fe20000400000 */
[----:B------:R-:W-:-:S03]  /*2ca0*/  FMUL R4, R20, R19 ;  /* 0x0000001314047220 */ /* 0x000fc60000400000 */
[-C--:B------:R-:W-:Y:S01]  /*2cb0*/  FFMA R26, R20, R18.reuse, -R15 ;  /* 0x00000012141a7223 */ /* 0x080fe2000000080f */
[----:B------:R-:W-:Y:S01]  /*2cc0*/  FFMA R4, R21, R18, R4 ;  /* 0x0000001215047223 */ /* 0x000fe20000000004 */
[----:B------:R-:W0:Y:S04]  /*2cd0*/  LDS.64 R14, [R7] ;  /* 0x00000000070e7984 */ /* 0x000e280000000a00 */
[----:B------:R-:W1:Y:S04]  /*2ce0*/  LDS.64 R18, [R7+0x10] ;  /* 0x0000100007127984 */ /* 0x000e680000000a00 */
[----:B------:R-:W-:Y:S01]  /*2cf0*/  LDS.64 R20, [R7+0x18] ;  /* 0x0000180007147984 */ /* 0x000fe20000000a00 */
[----:B------:R-:W-:Y:S01]  /*2d00*/  BAR.SYNC.DEFER_BLOCKING 0x0 ;  /* 0x0000000000007b1d */ /* 0x000fe20000010000 */
[----:B------:R-:W-:-:S05]  /*2d10*/  FADD R29, R29, R22 ;  /* 0x000000161d1d7221 */ /* 0x000fca0000000000 */
[----:B------:R-:W2:Y:S01]  /*2d20*/  LDG.E.64 R22, desc[UR22][R36.64] ;  /* 0x0000001624167981 */ /* 0x000ea2000c1e1b00 */
[----:B------:R-:W-:-:S03]  /*2d30*/  FADD R29, R29, R26 ;  /* 0x0000001a1d1d7221 */ /* 0x000fc60000000000 */
[----:B------:R-:W3:Y:S04]  /*2d40*/  LDS.64 R26, [R2+UR5] ;  /* 0x00000005021a7984 */ /* 0x000ee80008000a00 */
[----:B------:R-:W4:Y:S01]  /*2d50*/  LDS.64 R24, [R6+0x180] ;  /* 0x0001800006187984 */ /* 0x000f220000000a00 */
[----:B------:R-:W-:Y:S01]  /*2d60*/  FADD R35, R35, R34 ;  /* 0x0000002223237221 */ /* 0x000fe20000000000 */
[----:B0-----:R-:W-:-:S04]  /*2d70*/  FADD R34, RZ, R15 ;  /* 0x0000000fff227221 */ /* 0x001fc80000000000 */
[----:B------:R-:W-:Y:S01]  /*2d80*/  FADD R34, R34, R17 ;  /* 0x0000001122227221 */ /* 0x000fe20000000000 */
[----:B------:R-:W-:Y:S01]  /*2d90*/  FADD R39, RZ, R14 ;  /* 0x0000000eff277221 */ /* 0x000fe20000000000 */
[----:B------:R-:W-:-:S03]  /*2da0*/  IADD3 R40, P0, PT, R36, UR8, RZ ;  /* 0x0000000824287c10 */ /* 0x000fc6000ff1e0ff */
[----:B------:R-:W-:Y:S01]  /*2db0*/  FADD R39, R39, R16 ;  /* 0x0000001027277221 */ /* 0x000fe20000000000 */
[----:B------:R-:W-:Y:S01]  /*2dc0*/  IADD3.X R41, PT, PT, R37, UR9, RZ, P0, !PT ;  /* 0x0000000925297c10 */ /* 0x000fe200087fe4ff */
[----:B------:R-:W-:Y:S01]  /*2dd0*/  FADD R4, R35, R4 ;  /* 0x0000000423047221 */ /* 0x000fe20000000000 */
[----:B-1----:R-:W-:Y:S01]  /*2de0*/  FADD R34, R34, R19 ;  /* 0x0000001322227221 */ /* 0x002fe20000000000 */
[----:B------:R-:W-:Y:S01]  /*2df0*/  FADD R39, R39, R18 ;  /* 0x0000001227277221 */ /* 0x000fe20000000000 */
[----:B--2---:R-:W-:-:S04]  /*2e00*/  FADD R17, RZ, -R23 ;  /* 0x80000017ff117221 */ /* 0x004fc80000000000 */
[----:B---3--:R-:W-:Y:S01]  /*2e10*/  FMUL R15, R27, R17 ;  /* 0x000000111b0f7220 */ /* 0x008fe20000400000 */
[----:B----4-:R-:W-:-:S03]  /*2e20*/  FMUL R14, R22, R25 ;  /* 0x00000019160e7220 */ /* 0x010fc60000400000 */
[C---:B------:R-:W-:Y:S01]  /*2e30*/  FFMA R16, R22.reuse, R26, -R15 ;  /* 0x0000001a16107223 */ /* 0x040fe2000000080f */
[----:B------:R-:W-:Y:S01]  /*2e40*/  FMUL R15, R22, R27 ;  /* 0x0000001b160f7220 */ /* 0x000fe20000400000 */
[----:B------:R-:W-:-:S03]  /*2e50*/  FFMA R35, R23, R24, R14 ;  /* 0x0000001817237223 */ /* 0x000fc6000000000e */
[----:B------:R-:W-:Y:S02]  /*2e60*/  FFMA R17, R26, R17, R15 ;  /* 0x000000111a117223 */ /* 0x000fe4000000000f */
[----:B------:R0:W2:Y:S04]  /*2e70*/  LDG.E.64 R14, desc[UR22][R40.64] ;  /* 0x00000016280e7981 */ /* 0x0000a8000c1e1b00 */
[----:B------:R-:W-:Y:S04]  /*2e80*/  STS.64 [R5], R16 ;  /* 0x0000001005007388 */ /* 0x000fe80000000a00 */
[----:B------:R-:W2:Y:S01]  /*2e90*/  LDS.64 R18, [R6+0x188] ;  /* 0x0001880006127984 */ /* 0x000ea20000000a00 */
[----:B------:R-:W-:-:S04]  /*2ea0*/  FMUL R25, R23, R25 ;  /* 0x0000001917197220 */ /* 0x000fc80000400000 */
[----:B------:R-:W-:Y:S01]  /*2eb0*/  FFMA R24, R22, R24, -R25 ;  /* 0x0000001816187223 */ /* 0x000fe20000000819 */
[----:B0-----:R-:W-:-:S04]  /*2ec0*/  IADD3 R40, P0, PT, R40, UR8, RZ ;  /* 0x0000000828287c10 */ /* 0x001fc8000ff1e0ff */
[----:B------:R-:W-:Y:S01]  /*2ed0*/  IADD3.X R41, PT, PT, R41, UR9, RZ, P0, !PT ;  /* 0x0000000929297c10 */ /* 0x000fe200087fe4ff */
[-C--:B--2---:R-:W-:Y:S01]  /*2ee0*/  FMUL R22, R14, R19.reuse ;  /* 0x000000130e167220 */ /* 0x084fe20000400000 */
[----:B------:R-:W-:-:S03]  /*2ef0*/  FMUL R19, R15, R19 ;  /* 0x000000130f137220 */ /* 0x000fc60000400000 */
[----:B------:R-:W-:Y:S01]  /*2f00*/  FFMA R25, R15, R18, R22 ;  /* 0x000000120f197223 */ /* 0x000fe20000000016 */
[----:B------:R-:W-:-:S04]  /*2f10*/  FADD R15, RZ, -R15 ;  /* 0x8000000fff0f7221 */ /* 0x000fc80000000000 */
[----:B------:R-:W-:-:S04]  /*2f20*/  FMUL R17, R27, R15 ;  /* 0x0000000f1b117220 */ /* 0x000fc80000400000 */
[C---:B------:R-:W-:Y:S02]  /*2f30*/  FFMA R22, R14.reuse, R26, -R17 ;  /* 0x0000001a0e167223 */ /* 0x040fe40000000811 */
[----:B------:R-:W2:Y:S01]  /*2f40*/  LDG.E.64 R16, desc[UR22][R40.64] ;  /* 0x0000001628107981 */ /* 0x000ea2000c1e1b00 */
[C---:B------:R-:W-:Y:S01]  /*2f50*/  FFMA R38, R14.reuse, R18, -R19 ;  /* 0x000000120e267223 */ /* 0x040fe20000000813 */
[----:B------:R-:W-:Y:S01]  /*2f60*/  FMUL R23, R14, R27 ;  /* 0x0000001b0e177220 */ /* 0x000fe20000400000 */
[----:B------:R-:W-:-:S03]  /*2f70*/  IADD3 R14, P0, PT, R40, UR8, RZ ;  /* 0x00000008280e7c10 */ /* 0x000fc6000ff1e0ff */
[----:B------:R-:W-:Y:S01]  /*2f80*/  FFMA R23, R26, R15, R23 ;  /* 0x0000000f1a177223 */ /* 0x000fe20000000017 */
[----:B------:R-:W-:-:S06]  /*2f90*/  IADD3.X R15, PT, PT, R41, UR9, RZ, P0, !PT ;  /* 0x00000009290f7c10 */ /* 0x000fcc00087fe4ff */
[----:B------:R-:W3:Y:S04]  /*2fa0*/  LDG.E.64 R14, desc[UR22][R14.64] ;  /* 0x000000160e0e7981 */ /* 0x000ee8000c1e1b00 */
[----:B------:R-:W-:Y:S04]  /*2fb0*/  STS.64 [R5+0x218], R22 ;  /* 0x0002181605007388 */ /* 0x000fe80000000a00 */
[----:B------:R-:W2:Y:S01]  /*2fc0*/  LDS.64 R18, [R6+0x190] ;  /* 0x0001900006127984 */ /* 0x000ea20000000a00 */
[----:B------:R-:W-:Y:S01]  /*2fd0*/  FADD R20, R39, R20 ;  /* 0x0000001427147221 */ /* 0x000fe20000000000 */
[----:B------:R-:W-:Y:S01]  /*2fe0*/  FADD R39, R29, R24 ;  /* 0x000000181d277221 */ /* 0x000fe20000000000 */
[----:B------:R-:W-:Y:S01]  /*2ff0*/  FADD R4, R4, R35 ;  /* 0x0000002304047221 */ /* 0x000fe20000000000 */
[----:B------:R-:W-:-:S02]  /*3000*/  FADD R21, R34, R21 ;  /* 0x0000001522157221 */ /* 0x000fc40000000000 */
[----:B------:R-:W-:Y:S01]  /*3010*/  FADD R38, R39, R38 ;  /* 0x0000002627267221 */ /* 0x000fe20000000000 */
[----:B------:R-:W-:Y:S01]  /*3020*/  ISETP.GT.U32.AND P0, PT, R8, 0x3f, PT ;  /* 0x0000003f0800780c */ /* 0x000fe20003f04070 */
[----:B------:R-:W-:Y:S01]  /*3030*/  BSSY.RECONVERGENT B0, `(.L_x_61) ;  /* 0x0000062000007945 */ /* 0x000fe20003800200 */
[-C--:B--2---:R-:W-:Y:S01]  /*3040*/  FMUL R24, R16, R19.reuse ;  /* 0x0000001310187220 */ /* 0x084fe20000400000 */
[----:B------:R-:W-:-:S03]  /*3050*/  FMUL R29, R17, R19 ;  /* 0x00000013111d7220 */ /* 0x000fc60000400000 */
[-C--:B------:R-:W-:Y:S01]  /*3060*/  FFMA R24, R17, R18.reuse, R24 ;  /* 0x0000001211187223 */ /* 0x080fe20000000018 */
[----:B------:R-:W-:Y:S01]  /*3070*/  FADD R17, RZ, -R17 ;  /* 0x80000011ff117221 */ /* 0x000fe20000000000 */
[----:B------:R-:W-:-:S03]  /*3080*/  FFMA R29, R16, R18, -R29 ;  /* 0x00000012101d7223 */ /* 0x000fc6000000081d */
[----:B------:R-:W-:-:S04]  /*3090*/  FMUL R19, R27, R17 ;  /* 0x000000111b137220 */ /* 0x000fc80000400000 */
[C---:B------:R-:W-:Y:S01]  /*30a0*/  FFMA R18, R16.reuse, R26, -R19 ;  /* 0x0000001a10127223 */ /* 0x040fe20000000813 */
[----:B------:R-:W-:Y:S01]  /*30b0*/  FMUL R19, R16, R27 ;  /* 0x0000001b10137220 */ /* 0x000fe20000400000 */
[----:B---3--:R-:W-:-:S03]  /*30c0*/  FADD R35, RZ, -R15 ;  /* 0x8000000fff237221 */ /* 0x008fc60000000000 */
[----:B------:R-:W-:Y:S01]  /*30d0*/  FFMA R19, R26, R17, R19 ;  /* 0x000000111a137223 */ /* 0x000fe20000000013 */
[----:B------:R-:W-:Y:S01]  /*30e0*/  FMUL R17, R14, R27 ;  /* 0x0000001b0e117220 */ /* 0x000fe20000400000 */
[----:B------:R-:W-:-:S03]  /*30f0*/  FMUL R27, R27, R35 ;  /* 0x000000231b1b7220 */ /* 0x000fc60000400000 */
[----:B------:R-:W-:Y:S01]  /*3100*/  FFMA R35, R26, R35, R17 ;  /* 0x000000231a237223 */ /* 0x000fe20000000011 */
[----:B------:R-:W-:Y:S01]  /*3110*/  FFMA R34, R14, R26, -R27 ;  /* 0x0000001a0e227223 */ /* 0x000fe2000000081b */
[----:B------:R-:W-:Y:S04]  /*3120*/  STS.64 [R5+0x430], R18 ;  /* 0x0004301205007388 */ /* 0x000fe80000000a00 */
[----:B------:R-:W0:Y:S04]  /*3130*/  LDS.64 R16, [R6+0x198] ;  /* 0x0001980006107984 */ /* 0x000e280000000a00 */
[----:B------:R-:W-:Y:S01]  /*3140*/  STS.64 [R5+0x648], R34 ;  /* 0x0006482205007388 */ /* 0x000fe20000000a00 */
[----:B------:R-:W-:Y:S06]  /*3150*/  BAR.SYNC.DEFER_BLOCKING 0x0 ;  /* 0x0000000000007b1d */ /* 0x000fec0000010000 */
[----:B------:R-:W1:Y:S04]  /*3160*/  LDS.64 R22, [R7] ;  /* 0x0000000007167984 */ /* 0x000e680000000a00 */
[----:B------:R-:W2:Y:S01]  /*3170*/  LDS.64 R18, [R7+0x8] ;  /* 0x0000080007127984 */ /* 0x000ea20000000a00 */
[----:B------:R-:W-:Y:S01]  /*3180*/  FADD R27, R4, R25 ;  /* 0x00000019041b7221 */ /* 0x000fe20000000000 */
[----:B------:R-:W-:Y:S01]  /*3190*/  FADD R25, R38, R29 ;  /* 0x0000001d26197221 */ /* 0x000fe20000000000 */
[-C--:B0-----:R-:W-:Y:S01]  /*31a0*/  FMUL R29, R15, R17.reuse ;  /* 0x000000110f1d7220 */ /* 0x081fe20000400000 */
[----:B------:R-:W-:-:S03]  /*31b0*/  FMUL R4, R14, R17 ;  /* 0x000000110e047220 */ /* 0x000fc60000400000 */
[-C--:B------:R-:W-:Y:S01]  /*31c0*/  FFMA R26, R14, R16.reuse, -R29 ;  /* 0x000000100e1a7223 */ /* 0x080fe2000000081d */
[----:B-1----:R-:W-:Y:S01]  /*31d0*/  FADD R17, RZ, R22 ;  /* 0x00000016ff117221 */ /* 0x002fe20000000000 */
[----:B------:R-:W-:Y:S02]  /*31e0*/  FADD R14, RZ, R23 ;  /* 0x00000017ff0e7221 */ /* 0x000fe40000000000 */
[----:B------:R-:W-:Y:S01]  /*31f0*/  LDS.64 R22, [R7+0x18] ;  /* 0x0000180007167984 */ /* 0x000fe20000000a00 */
[----:B--2---:R-:W-:Y:S01]  /*3200*/  FADD R17, R17, R18 ;  /* 0x0000001211117221 */ /* 0x004fe20000000000 */
[----:B------:R-:W-:Y:S02]  /*3210*/  FADD R14, R14, R19 ;  /* 0x000000130e0e7221 */ /* 0x000fe40000000000 */
[----:B------:R-:W0:Y:S01]  /*3220*/  LDS.64 R18, [R7+0x10] ;  /* 0x0000100007127984 */ /* 0x000e220000000a00 */
[----:B------:R-:W-:Y:S01]  /*3230*/  FFMA R8, R15, R16, R4 ;  /* 0x000000100f087223 */ /* 0x000fe20000000004 */
[----:B------:R-:W-:Y:S01]  /*3240*/  BAR.SYNC.DEFER_BLOCKING 0x0 ;  /* 0x0000000000007b1d */ /* 0x000fe20000010000 */
[----:B------:R-:W-:Y:S01]  /*3250*/  IADD3 R4, P2, PT, R36, UR4, RZ ;  /* 0x0000000424047c10 */ /* 0x000fe2000ff5e0ff */
[----:B0-----:R-:W-:Y:S01]  /*3260*/  FADD R17, R17, R18 ;  /* 0x0000001211117221 */ /* 0x001fe20000000000 */
[----:B------:R-:W-:Y:S01]  /*3270*/  FADD R14, R14, R19 ;  /* 0x000000130e0e7221 */ /* 0x000fe20000000000 */
[----:B------:R-:W-:-:S02]  /*3280*/  IMAD R18, R28, -0x18, R7 ;  /* 0xffffffe81c127824 */ /* 0x000fc400078e0207 */
[----:B------:R-:W-:Y:S01]  /*3290*/  FADD R22, R17, R22 ;  /* 0x0000001611167221 */ /* 0x000fe20000000000 */
[----:B------:R-:W-:Y:S01]  /*32a0*/  FADD R23, R14, R23 ;  /* 0x000000170e177221 */ /* 0x000fe20000000000 */
[----:B------:R-:W-:Y:S01]  /*32b0*/  IADD3.X R7, PT, PT, R37, UR7, RZ, P2, !PT ;  /* 0x0000000725077c10 */ /* 0x000fe200097fe4ff */
        /* <DEDUP_REMOVED lines=8> */
[----:B------:R-:W-:Y:S04]  /*3340*/  LDS.64 R14, [R34] ;  /* 0x00000000220e7984 */ /* 0x000fe80000000a00 */
[----:B0-----:R-:W0:Y:S04]  /*3350*/  LDS.64 R18, [R34+0x8] ;  /* 0x0000080022127984 */ /* 0x001e280000000a00 */
        /* <DEDUP_REMOVED lines=19> */
[----:B------:R-:W-:Y:S01]  /*3490*/  LDS.64 R20, [R34+0x70] ;  /* 0x0000700022147984 */ /* 0x000fe20000000a00 */
        /* <DEDUP_REMOVED lines=10> */
[----:B------:R-:W-:Y:S01]  /*3540*/  FADD R36, R36, R11 ;  /* 0x0000000b24247221 */ /* 0x000fe20000000000 */
[----:B------:R-:W-:Y:S01]  /*3550*/  IADD3 R10, P0, PT, R29, R32, RZ ;  /* 0x000000201d0a7210 */ /* 0x000fe20007f1e0ff */
[----:B------:R-:W3:Y:S01]  /*3560*/  LDS.64 R22, [R34+0x78] ;  /* 0x0000780022167984 */ /* 0x000ee20000000a00 */
[----:B----4-:R-:W-:Y:S01]  /*3570*/  FADD R35, R35, R12 ;  /* 0x0000000c23237221 */ /* 0x010fe20000000000 */
[----:B------:R-:W-:Y:S01]  /*3580*/  FADD R36, R36, R13 ;  /* 0x0000000d24247221 */ /* 0x000fe20000000000 */
[----:B------:R-:W-:-:S02]  /*3590*/  IADD3.X R11, PT, PT, RZ, R33, RZ, P0, !PT ;  /* 0x00000021ff0b7210 */ /* 0x000fc400007fe4ff */
[----:B0-----:R-:W-:Y:S01]  /*35a0*/  FADD R35, R35, R14 ;  /* 0x0000000e23237221 */ /* 0x001fe20000000000 */
[----:B------:R-:W-:-:S03]  /*35b0*/  FADD R36, R36, R15 ;  /* 0x0000000f24247221 */ /* 0x000fc60000000000 */
[----:B-1----:R-:W-:Y:S01]  /*35c0*/  FADD R35, R35, R16 ;  /* 0x0000001023237221 */ /* 0x002fe20000000000 */
[----:B------:R-:W-:-:S03]  /*35d0*/  FADD R36, R36, R17 ;  /* 0x0000001124247221 */ /* 0x000fc60000000000 */
[----:B--2---:R-:W-:Y:S01]  /*35e0*/  FADD R35, R35, R18 ;  /* 0x0000001223237221 */ /* 0x004fe20000000000 */
[----:B------:R-:W-:-:S03]  /*35f0*/  FADD R36, R36, R19 ;  /* 0x0000001324247221 */ /* 0x000fc60000000000 */
[----:B------:R-:W-:Y:S01]  /*3600*/  FADD R35, R35, R20 ;  /* 0x0000001423237221 */ /* 0x000fe20000000000 */
[----:B------:R-:W-:-:S03]  /*3610*/  FADD R36, R36, R21 ;  /* 0x0000001524247221 */ /* 0x000fc60000000000 */
[----:B---3--:R-:W-:Y:S01]  /*3620*/  FADD R22, R35, R22 ;  /* 0x0000001623167221 */ /* 0x008fe20000000000 */
[----:B------:R-:W-:-:S05]  /*3630*/  FADD R23, R36, R23 ;  /* 0x0000001724177221 */ /* 0x000fca0000000000 */
[----:B------:R1:W-:Y:S02]  /*3640*/  STG.E.64 desc[UR22][R10.64], R22 ;  /* 0x000000160a007986 */ /* 0x0003e4000c101b16 */
.L_x_62:
[----:B------:R-:W-:Y:S05]  /*3650*/  BSYNC.RECONVERGENT B0 ;  /* 0x0000000000007941 */ /* 0x000fea0003800200 */
.L_x_61:
[----:B------:R-:W-:Y:S01]  /*3660*/  BAR.SYNC.DEFER_BLOCKING 0x0 ;  /* 0x0000000000007b1d */ /* 0x000fe20000010000 */
[----:B------:R-:W-:Y:S01]  /*3670*/  FADD R27, R27, R24 ;  /* 0x000000181b1b7221 */ /* 0x000fe20000000000 */
[----:B01----:R-:W-:-:S03]  /*3680*/  FADD R10, R25, R26 ;  /* 0x0000001a190a7221 */ /* 0x003fc60000000000 */
[----:B------:R-:W-:Y:S01]  /*3690*/  FADD R11, R27, R8 ;  /* 0x000000081b0b7221 */ /* 0x000fe20000000000 */
[----:B------:R-:W-:-:S06]  /*36a0*/  UMOV UR4, 0x1 ;  /* 0x0000000100047882 */ /* 0x000fcc0000000000 */
.L_x_60:
[----:B------:R-:W-:-:S09]  /*36b0*/  UISETP.GE.U32.AND UP0, UPT, UR6, 0x2, UPT ;  /* 0x000000020600788c */ /* 0x000fd2000bf06070 */
[----:B------:R-:W-:Y:S05]  /*36c0*/  BRA.U !UP0, `(.L_x_63) ;  /* 0x0000001908ec7547 */ /* 0x000fea000b800000 */
[----:B------:R-:W-:Y:S01]  /*36d0*/  UISETP.LT.AND UP1, UPT, UR26, 0x80, UPT ;  /* 0x000000801a00788c */ /* 0x000fe2000bf21270 */
[----:B------:R-:W-:Y:S01]  /*36e0*/  LOP3.LUT R12, R0, 0x30, RZ, 0xc0, !PT ;  /* 0x00000030000c7812 */ /* 0x000fe200078ec0ff */
[----:B------:R-:W-:Y:S01]  /*36f0*/  USHF.L.U64.HI UR7, UR16, 0x3, UR28 ;  /* 0x0000000310077899 */ /* 0x000fe2000801021c */
[----:B------:R-:W-:Y:S01]  /*3700*/  MOV R13, UR4 ;  /* 0x00000004000d7c02 */ /* 0x000fe20008000f00 */
[----:B------:R-:W-:Y:S01]  /*3710*/  USEL UR9, UR26, 0x80, !UP1 ;  /* 0x000000801a097887 */ /* 0x000fe2000c800000 */
[----:B------:R-:W-:Y:S01]  /*3720*/  LOP3.LUT R14, R2, 0x180, RZ, 0xc0, !PT ;  /* 0x00000180020e7812 */ /* 0x000fe200078ec0ff */
[----:B------:R-:W-:Y:S01]  /*3730*/  USHF.L.U32 UR6, UR16, 0x3, URZ ;  /* 0x0000000310067899 */ /* 0x000fe200080006ff */
[----:B------:R-:W-:Y:S01]  /*3740*/  LEA R8, R28, R9, 0x5 ;  /* 0x000000091c087211 */ /* 0x000fe200078e28ff */
[----:B------:R-:W-:Y:S01]  /*3750*/  UIADD3 UR9, UPT, UPT, UR9, -0x41, URZ ;  /* 0xffffffbf09097890 */ /* 0x000fe2000fffe0ff */
[----:B------:R-:W-:Y:S01]  /*3760*/  IADD3 R9, PT, PT, R9, R14, RZ ;  /* 0x0000000e09097210 */ /* 0x000fe20007ffe0ff */
[----:B------:R-:W-:Y:S01]  /*3770*/  USHF.L.U32 UR13, UR24, 0x6, URZ ;  /* 0x00000006180d7899 */ /* 0x000fe200080006ff */
[----:B------:R-:W-:Y:S01]  /*3780*/  IMAD R28, R13, UR21, R12 ;  /* 0x000000150d1c7c24 */ /* 0x000fe2000f8e020c */
[----:B------:R-:W-:-:S02]  /*3790*/  UIADD3 UR29, UP0, UPT, UR16, UR21, URZ ;  /* 0x00000015101d7290 */ /* 0x000fc4000ff1e0ff */
[----:B------:R-:W-:Y:S02]  /*37a0*/  UIMAD UR17, UR27, 0x18, URZ ;  /* 0x000000181b1178a4 */ /* 0x000fe4000f8e02ff */
[----:B------:R-:W-:Y:S02]  /*37b0*/  UIMAD.WIDE.U32 UR6, UR21, 0x18, UR6 ;  /* 0x00000018150678a5 */ /* 0x000fe4000f8e0006 */
[----:B------:R-:W-:Y:S02]  /*37c0*/  USHF.R.U32.HI UR9, URZ, 0x6, UR9 ;  /* 0x00000006ff097899 */ /* 0x000fe40008011609 */
[----:B------:R-:W-:Y:S02]  /*37d0*/  USHF.L.U64.HI UR18, UR21, 0x4, UR27 ;  /* 0x0000000415127899 */ /* 0x000fe4000801021b */
[----:B------:R-:W-:Y:S01]  /*37e0*/  USHF.L.U64.HI UR20, UR21, 0x3, UR27 ;  /* 0x0000000315147899 */ /* 0x000fe2000801021b */
[----:B------:R-:W0:Y:S01]  /*37f0*/  LDCU UR31, c[0x0][0x398] ;  /* 0x00007300ff1f77ac */ /* 0x000e220008000800 */
[----:B------:R-:W-:-:S02]  /*3800*/  UIADD3.X UR30, UPT, UPT, UR27, UR28, URZ, UP0, !UPT ;  /* 0x0000001c1b1e7290 */ /* 0x000fc400087fe4ff */
[----:B------:R-:W-:Y:S02]  /*3810*/  UIADD3 UR17, UPT, UPT, UR7, UR17, URZ ;  /* 0x0000001107117290 */ /* 0x000fe4000fffe0ff */
[----:B------:R-:W-:Y:S01]  /*3820*/  UIADD3 UR14, UPT, UPT, -UR9, URZ, URZ ;  /* 0x000000ff090e7290 */ /* 0x000fe2000fffe1ff */
[----:B------:R-:W-:-:S11]  /*3830*/  UMOV UR15, UR13 ;  /* 0x0000000d000f7c82 */ /* 0x000fd60008000000 */
.L_x_66:
[----:B------:R-:W-:-:S05]  /*3840*/  MOV R17, UR15 ;  /* 0x0000000f00117c02 */ /* 0x000fca0008000f00 */
[----:B------:R-:W-:-:S05]  /*3850*/  @!P1 IMAD.WIDE R16, R17, 0x8, R30 ;  /* 0x0000000811109825 */ /* 0x000fca00078e021e */
[----:B------:R-:W2:Y:S01]  /*3860*/  @!P1 LDG.E.64 R22, desc[UR22][R16.64] ;  /* 0x0000001610169981 */ /* 0x000ea2000c1e1b00 */
[----:B------:R-:W-:Y:S02]  /*3870*/  MOV R34, R4 ;  /* 0x0000000400227202 */ /* 0x000fe40000000f00 */
[----:B------:R-:W-:Y:S02]  /*3880*/  MOV R35, R7 ;  /* 0x0000000700237202 */ /* 0x000fe40000000f00 */
[----:B------:R-:W-:Y:S01]  /*3890*/  IADD3 R12, P0, PT, R4, UR8, RZ ;  /* 0x00000008040c7c10 */ /* 0x000fe2000ff1e0ff */
[----:B--2---:R1:W-:Y:S01]  /*38a0*/  @!P1 STS.64 [R2+UR12], R22 ;  /* 0x0000001602009988 */ /* 0x0043e20008000a0c */
[----:B------:R-:W-:Y:S06]  /*38b0*/  BAR.SYNC.DEFER_BLOCKING 0x0 ;  /* 0x0000000000007b1d */ /* 0x000fec0000010000 */
[----:B------:R-:W1:Y:S01]  /*38c0*/  LDG.E.64 R18, desc[UR22][R34.64] ;  /* 0x0000001622127981 */ /* 0x000e62000c1e1b00 */
[----:B------:R-:W-:-:S02]  /*38d0*/  IADD3.X R13, PT, PT, R7, UR20, RZ, P0, !PT ;  /* 0x00000014070d7c10 */ /* 0x000fc400087fe4ff */
[----:B------:R-:W-:Y:S01]  /*38e0*/  IADD3 R14, P2, PT, R4, UR16, RZ ;  /* 0x00000010040e7c10 */ /* 0x000fe2000ff5e0ff */
[----:B------:R-:W2:Y:S03]  /*38f0*/  LDS.64 R16, [R2+UR5] ;  /* 0x0000000502107984 */ /* 0x000ea60008000a00 */
[----:B------:R-:W-:Y:S01]  /*3900*/  IADD3.X R15, PT, PT, R7, UR18, RZ, P2, !PT ;  /* 0x00000012070f7c10 */ /* 0x000fe200097fe4ff */
[----:B------:R-:W3:Y:S04]  /*3910*/  LDG.E.64 R12, desc[UR22][R12.64] ;  /* 0x000000160c0c7981 */ /* 0x000ee8000c1e1b00 */
[----:B------:R-:W4:Y:S04]  /*3920*/  LDS.64 R20, [R6] ;  /* 0x0000000006147984 */ /* 0x000f280000000a00 */
[----:B------:R-:W5:Y:S01]  /*3930*/  LDG.E.64 R14, desc[UR22][R14.64] ;  /* 0x000000160e0e7981 */ /* 0x000f62000c1e1b00 */
[----:B------:R-:W-:Y:S01]  /*3940*/  UIMAD UR32, UR27, 0x18, URZ ;  /* 0x000000181b2078a4 */ /* 0x000fe2000f8e02ff */
[----:B-1----:R-:W-:Y:S01]  /*3950*/  FADD R23, RZ, -R19 ;  /* 0x80000013ff177221 */ /* 0x002fe20000000000 */
[C---:B--2---:R-:W-:Y:S01]  /*3960*/  FMUL R27, R18.reuse, R17 ;  /* 0x00000011121b7220 */ /* 0x044fe20000400000 */
[-C--:B----4-:R-:W-:Y:S01]  /*3970*/  FMUL R38, R18, R21.reuse ;  /* 0x0000001512267220 */ /* 0x090fe20000400000 */
[----:B------:R-:W-:Y:S01]  /*3980*/  FMUL R29, R19, R21 ;  /* 0x00000015131d7220 */ /* 0x000fe20000400000 */
[-C--:B------:R-:W-:Y:S01]  /*3990*/  FMUL R25, R17, R23.reuse ;  /* 0x0000001711197220 */ /* 0x080fe20000400000 */
[----:B------:R-:W-:Y:S01]  /*39a0*/  FFMA R23, R16, R23, R27 ;  /* 0x0000001710177223 */ /* 0x000fe2000000001b */
[-C--:B------:R-:W-:Y:S01]  /*39b0*/  FFMA R38, R19, R20.reuse, R38 ;  /* 0x0000001413267223 */ /* 0x080fe20000000026 */
[C---:B------:R-:W-:Y:S01]  /*39c0*/  FFMA R29, R18.reuse, R20, -R29 ;  /* 0x00000014121d7223 */ /* 0x040fe2000000081d */
[----:B------:R-:W-:Y:S01]  /*39d0*/  FFMA R22, R18, R16, -R25 ;  /* 0x0000001012167223 */ /* 0x000fe20000000819 */
[----:B---3--:R-:W-:Y:S01]  /*39e0*/  FADD R25, RZ, -R13 ;  /* 0x8000000dff197221 */ /* 0x008fe20000000000 */
[----:B------:R-:W-:-:S03]  /*39f0*/  FMUL R21, R12, R17 ;  /* 0x000000110c157220 */ /* 0x000fc60000400000 */
[----:B------:R0:W-:Y:S01]  /*3a00*/  STS.64 [R5], R22 ;  /* 0x0000001605007388 */ /* 0x0001e20000000a00 */
[CC--:B------:R-:W-:Y:S01]  /*3a10*/  FMUL R19, R17.reuse, R25.reuse ;  /* 0x0000001911137220 */ /* 0x0c0fe20000400000 */
[----:B------:R-:W-:Y:S01]  /*3a20*/  FFMA R25, R16, R25, R21 ;  /* 0x0000001910197223 */ /* 0x000fe20000000015 */
[----:B-----5:R-:W-:Y:S01]  /*3a30*/  FADD R27, RZ, -R15 ;  /* 0x8000000fff1b7221 */ /* 0x020fe20000000000 */
[----:B------:R-:W-:Y:S01]  /*3a40*/  FMUL R18, R14, R17 ;  /* 0x000000110e127220 */ /* 0x000fe20000400000 */
[-C--:B------:R-:W-:Y:S02]  /*3a50*/  FFMA R24, R12, R16.reuse, -R19 ;  /* 0x000000100c187223 */ /* 0x080fe40000000813 */
[-C--:B------:R-:W-:Y:S01]  /*3a60*/  FMUL R37, R17, R27.reuse ;  /* 0x0000001b11257220 */ /* 0x080fe20000400000 */
[----:B------:R-:W-:Y:S02]  /*3a70*/  FFMA R27, R16, R27, R18 ;  /* 0x0000001b101b7223 */ /* 0x000fe40000000012 */
[----:B------:R-:W1:Y:S01]  /*3a80*/  LDS.64 R18, [R6+0x8] ;  /* 0x0000080006127984 */ /* 0x000e620000000a00 */
[----:B------:R-:W-:Y:S01]  /*3a90*/  FFMA R26, R14, R16, -R37 ;  /* 0x000000100e1a7223 */ /* 0x000fe20000000825 */
[----:B0-----:R-:W-:-:S02]  /*3aa0*/  MOV R23, UR31 ;  /* 0x0000001f00177c02 */ /* 0x001fc40008000f00 */
[----:B------:R-:W-:Y:S03]  /*3ab0*/  STS.64 [R5+0x218], R24 ;  /* 0x0002181805007388 */ /* 0x000fe60000000a00 */
[----:B------:R-:W-:Y:S01]  /*3ac0*/  IMAD.WIDE.U32 R22, R23, 0x18, R34 ;  /* 0x0000001817167825 */ /* 0x000fe200078e0022 */
[----:B------:R-:W0:Y:S04]  /*3ad0*/  LDS.64 R20, [R6+0x10] ;  /* 0x0000100006147984 */ /* 0x000e280000000a00 */
[----:B------:R-:W-:Y:S01]  /*3ae0*/  IADD3 R23, PT, PT, R23, UR32, RZ ;  /* 0x0000002017177c10 */ /* 0x000fe2000fffe0ff */
[----:B------:R2:W-:Y:S04]  /*3af0*/  STS.64 [R5+0x430], R26 ;  /* 0x0004301a05007388 */ /* 0x0005e80000000a00 */
[----:B------:R-:W3:Y:S04]  /*3b00*/  LDS.64 R24, [R6+0x18] ;  /* 0x0000180006187984 */ /* 0x000ee80000000a00 */
[----:B------:R-:W2:Y:S01]  /*3b10*/  LDG.E.64 R22, desc[UR22][R22.64] ;  /* 0x0000001616167981 */ /* 0x000ea2000c1e1b00 */
[----:B------:R-:W-:Y:S01]  /*3b20*/  FADD R38, R38, R11 ;  /* 0x0000000b26267221 */ /* 0x000fe20000000000 */
[----:B------:R-:W-:Y:S01]  /*3b30*/  FADD R29, R29, R10 ;  /* 0x0000000a1d1d7221 */ /* 0x000fe20000000000 */
[----:B------:R-:W-:-:S02]  /*3b40*/  USHF.R.S32.HI UR19, URZ, 0x1f, UR16 ;  /* 0x0000001fff137899 */ /* 0x000fc40008011410 */
[----:B------:R-:W-:Y:S02]  /*3b50*/  USHF.L.U32 UR9, UR16, 0x3, URZ ;  /* 0x0000000310097899 */ /* 0x000fe400080006ff */
[----:B------:R-:W-:Y:S01]  /*3b60*/  USHF.L.U64.HI UR10, UR16, 0x3, UR19 ;  /* 0x00000003100a7899 */ /* 0x000fe20008010213 */
[-C--:B-1----:R-:W-:Y:S01]  /*3b70*/  FMUL R36, R12, R19.reuse ;  /* 0x000000130c247220 */ /* 0x082fe20000400000 */
[----:B------:R-:W-:-:S03]  /*3b80*/  FMUL R37, R13, R19 ;  /* 0x000000130d257220 */ /* 0x000fc60000400000 */
[-C--:B------:R-:W-:Y:S01]  /*3b90*/  FFMA R13, R13, R18.reuse, R36 ;  /* 0x000000120d0d7223 */ /* 0x080fe20000000024 */
[----:B------:R-:W-:Y:S01]  /*3ba0*/  FFMA R12, R12, R18, -R37 ;  /* 0x000000120c0c7223 */ /* 0x000fe20000000825 */
[-C--:B0-----:R-:W-:Y:S01]  /*3bb0*/  FMUL R11, R15, R21.reuse ;  /* 0x000000150f0b7220 */ /* 0x081fe20000400000 */
[----:B------:R-:W-:-:S03]  /*3bc0*/  FMUL R10, R14, R21 ;  /* 0x000000150e0a7220 */ /* 0x000fc60000400000 */
[-C--:B------:R-:W-:Y:S01]  /*3bd0*/  FFMA R36, R14, R20.reuse, -R11 ;  /* 0x000000140e247223 */ /* 0x080fe2000000080b */
[----:B------:R-:W-:Y:S01]  /*3be0*/  FFMA R37, R15, R20, R10 ;  /* 0x000000140f257223 */ /* 0x000fe2000000000a */
[----:B------:R-:W-:-:S04]  /*3bf0*/  IADD3 R14, P0, PT, R4, UR9, RZ ;  /* 0x00000009040e7c10 */ /* 0x000fc8000ff1e0ff */
[----:B------:R-:W-:Y:S01]  /*3c00*/  IADD3.X R15, PT, PT, R7, UR10, RZ, P0, !PT ;  /* 0x0000000a070f7c10 */ /* 0x000fe200087fe4ff */
[----:B--2---:R-:W-:Y:S01]  /*3c10*/  FADD R27, RZ, -R23 ;  /* 0x80000017ff1b7221 */ /* 0x004fe20000000000 */
[C---:B------:R-:W-:Y:S01]  /*3c20*/  FMUL R11, R22.reuse, R17 ;  /* 0x00000011160b7220 */ /* 0x040fe20000400000 */
[----:B---3--:R-:W-:Y:S02]  /*3c30*/  FMUL R10, R22, R25 ;  /* 0x00000019160a7220 */ /* 0x008fe40000400000 */
[-C--:B------:R-:W-:Y:S01]  /*3c40*/  FMUL R17, R17, R27.reuse ;  /* 0x0000001b11117220 */ /* 0x080fe20000400000 */
[----:B------:R-:W-:Y:S01]  /*3c50*/  FFMA R27, R16, R27, R11 ;  /* 0x0000001b101b7223 */ /* 0x000fe2000000000b */
[C---:B------:R-:W-:Y:S02]  /*3c60*/  FMUL R11, R23.reuse, R25 ;  /* 0x00000019170b7220 */ /* 0x040fe40000400000 */
[C---:B------:R-:W-:Y:S02]  /*3c70*/  FFMA R26, R22.reuse, R16, -R17 ;  /* 0x00000010161a7223 */ /* 0x040fe40000000811 */
[-C--:B------:R-:W-:Y:S01]  /*3c80*/  FFMA R25, R22, R24.reuse, -R11 ;  /* 0x0000001816197223 */ /* 0x080fe2000000080b */
[----:B------:R-:W-:-:S02]  /*3c90*/  FFMA R24, R23, R24, R10 ;  /* 0x0000001817187223 */ /* 0x000fc4000000000a */
[----:B------:R0:W-:Y:S01]  /*3ca0*/  STS.64 [R5+0x648], R26 ;  /* 0x0006481a05007388 */ /* 0x0001e20000000a00 */
        /* <DEDUP_REMOVED lines=8> */
[----:B------:R-:W-:-:S02]  /*3d30*/  FADD R38, R38, R13 ;  /* 0x0000000d26267221 */ /* 0x000fc40000000000 */
[----:B------:R-:W2:Y:S01]  /*3d40*/  LDS.64 R22, [R6+0x80] ;  /* 0x0000800006167984 */ /* 0x000ea20000000a00 */
[----:B------:R-:W-:Y:S01]  /*3d50*/  FADD R36, R29, R36 ;  /* 0x000000241d247221 */ /* 0x000fe20000000000 */
[----:B0-----:R-:W-:Y:S02]  /*3d60*/  FADD R27, R38, R37 ;  /* 0x00000025261b7221 */ /* 0x001fe40000000000 */
[----:B------:R-:W0:Y:S01]  /*3d70*/  LDS.64 R12, [R2+UR5] ;  /* 0x00000005020c7984 */ /* 0x000e220008000a00 */
[----:B------:R-:W-:Y:S01]  /*3d80*/  FADD R29, R36, R25 ;  /* 0x00000019241d7221 */ /* 0x000fe20000000000 */
[----:B------:R-:W-:Y:S01]  /*3d90*/  MOV R36, UR10 ;  /* 0x0000000a00247c02 */ /* 0x000fe20008000f00 */
        /* <DEDUP_REMOVED lines=9> */
[----:B------:R-:W-:-:S04]  /*3e30*/  MOV R15, UR9 ;  /* 0x00000009000f7c02 */ /* 0x000fc80008000f00 */
[----:B------:R-:W-:Y:S01]  /*3e40*/  IADD3 R14, P0, P2, R4, UR8, R15 ;  /* 0x00000008040e7c10 */ /* 0x000fe2000fa1e00f */
[----:B------:R0:W-:Y:S03]  /*3e50*/  STS.64 [R5], R22 ;  /* 0x0000001605007388 */ /* 0x0001e60000000a00 */
[----:B------:R-:W-:-:S06]  /*3e60*/  IADD3.X R15, PT, PT, R7, UR20, R36, P0, P2 ;  /* 0x00000014070f7c10 */ /* 0x000fcc00087e4424 */
[----:B------:R-:W0:Y:S01]  /*3e70*/  LDG.E.64 R14, desc[UR22][R14.64] ;  /* 0x000000160e0e7981 */ /* 0x000e22000c1e1b00 */
[----:B------:R-:W-:Y:S01]  /*3e80*/  FADD R27, R27, R24 ;  /* 0x000000181b1b7221 */ /* 0x000fe20000000000 */
[----:B------:R-:W-:Y:S01]  /*3e90*/  UIADD3 UR9, UP0, UPT, UR16, UR9, URZ ;  /* 0x0000000910097290 */ /* 0x000fe2000ff1e0ff */
[----:B------:R-:W-:Y:S01]  /*3ea0*/  FADD R39, RZ, R20 ;  /* 0x00000014ff277221 */ /* 0x000fe20000000000 */
[----:B------:R-:W1:Y:S02]  /*3eb0*/  LDS.64 R24, [R6+0x88] ;  /* 0x0000880006187984 */ /* 0x000e640000000a00 */
[----:B------:R-:W-:Y:S01]  /*3ec0*/  UIADD3.X UR10, UPT, UPT, UR18, UR10, URZ, UP0, !UPT ;  /* 0x0000000a120a7290 */ /* 0x000fe200087fe4ff */
[----:B------:R-:W-:Y:S01]  /*3ed0*/  FADD R39, R39, R10 ;  /* 0x0000000a27277221 */ /* 0x000fe20000000000 */
[----:B------:R-:W-:Y:S01]  /*3ee0*/  FADD R10, RZ, R21 ;  /* 0x00000015ff0a7221 */ /* 0x000fe20000000000 */
[----:B0-----:R-:W-:Y:S01]  /*3ef0*/  FADD R23, RZ, -R15 ;  /* 0x8000000fff177221 */ /* 0x001fe20000000000 */
[-C--:B-1----:R-:W-:Y:S01]  /*3f00*/  FMUL R36, R14, R25.reuse ;  /* 0x000000190e247220 */ /* 0x082fe20000400000 */
[----:B------:R-:W-:-:S02]  /*3f10*/  FMUL R37, R15, R25 ;  /* 0x000000190f257220 */ /* 0x000fc40000400000 */
[----:B------:R-:W-:Y:S01]  /*3f20*/  FMUL R25, R13, R23 ;  /* 0x000000170d197220 */ /* 0x000fe20000400000 */
[-C--:B------:R-:W-:Y:S01]  /*3f30*/  FFMA R36, R15, R24.reuse, R36 ;  /* 0x000000180f247223 */ /* 0x080fe20000000024 */
[C---:B------:R-:W-:Y:S01]  /*3f40*/  FFMA R37, R14.reuse, R24, -R37 ;  /* 0x000000180e257223 */ /* 0x040fe20000000825 */
[C---:B------:R-:W-:Y:S01]  /*3f50*/  FMUL R15, R14.reuse, R13 ;  /* 0x0000000d0e0f7220 */ /* 0x040fe20000400000 */
[----:B------:R-:W-:Y:S01]  /*3f60*/  FFMA R22, R14, R12, -R25 ;  /* 0x0000000c0e167223 */ /* 0x000fe20000000819 */
[----:B------:R-:W-:Y:S02]  /*3f70*/  IADD3 R14, P0, PT, R4, UR9, RZ ;  /* 0x00000009040e7c10 */ /* 0x000fe4000ff1e0ff */
[----:B------:R-:W-:Y:S02]  /*3f80*/  FFMA R23, R12, R23, R15 ;  /* 0x000000170c177223 */ /* 0x000fe4000000000f */
[----:B------:R-:W-:Y:S01]  /*3f90*/  IADD3.X R15, PT, PT, R7, UR10, RZ, P0, !PT ;  /* 0x0000000a070f7c10 */ /* 0x000fe200087fe4ff */
[----:B------:R-:W-:Y:S01]  /*3fa0*/  FADD R10, R10, R11 ;  /* 0x0000000b0a0a7221 */ /* 0x000fe20000000000 */
[----:B------:R-:W-:Y:S01]  /*3fb0*/  FADD R39, R39, R16 ;  /* 0x0000001027277221 */ /* 0x000fe20000000000 */
[----:B------:R-:W-:Y:S04]  /*3fc0*/  STS.64 [R5+0x218], R22 ;  /* 0x0002181605007388 */ /* 0x000fe80000000a00 */
[----:B------:R-:W2:Y:S01]  /*3fd0*/  LDG.E.64 R14, desc[UR22][R14.64] ;  /* 0x000000160e0e7981 */ /* 0x000ea2000c1e1b00 */
[----:B------:R-:W-:Y:S01]  /*3fe0*/  IADD3 R20, P0, PT, R4, UR6, RZ ;  /* 0x0000000604147c10 */ /* 0x000fe2000ff1e0ff */
[----:B------:R-:W-:Y:S01]  /*3ff0*/  FADD R40, R10, R17 ;  /* 0x000000110a287221 */ /* 0x000fe20000000000 */
[----:B------:R-:W-:-:S02]  /*4000*/  FADD R38, R29, R38 ;  /* 0x000000261d267221 */ /* 0x000fc40000000000 */
[----:B------:R-:W-:-:S06]  /*4010*/  IADD3.X R21, PT, PT, R7, UR17, RZ, P0, !PT ;  /* 0x0000001107157c10 */ /* 0x000fcc00087fe4ff */
[----:B------:R-:W3:Y:S01]  /*4020*/  LDG.E.64 R20, desc[UR22][R20.64] ;  /* 0x0000001614147981 */ /* 0x000ee2000c1e1b00 */
[----:B------:R-:W-:Y:S01]  /*4030*/  FADD R10, R39, R18 ;  /* 0x00000012270a7221 */ /* 0x000fe20000000000 */
[----:B------:R-:W-:Y:S01]  /*4040*/  FADD R27, R27, R26 ;  /* 0x0000001a1b1b7221 */ /* 0x000fe20000000000 */
[----:B------:R-:W-:Y:S01]  /*4050*/  USHF.L.U32 UR10, UR16, 0x4, URZ ;  /* 0x00000004100a7899 */ /* 0x000fe200080006ff */
[----:B------:R-:W-:Y:S01]  /*4060*/  FADD R37, R38, R37 ;  /* 0x0000002526257221 */ /* 0x000fe20000000000 */
[----:B------:R-:W-:-:S04]  /*4070*/  USHF.L.U64.HI UR11, UR16, 0x4, UR19 ;  /* 0x00000004100b7899 */ /* 0x000fc80008010213 */
[----:B------:R-:W-:-:S04]  /*4080*/  IADD3 R38, P0, PT, R4, UR10, RZ ;  /* 0x0000000a04267c10 */ /* 0x000fc8000ff1e0ff */
[----:B------:R-:W-:Y:S01]  /*4090*/  IADD3.X R39, PT, PT, R7, UR11, RZ, P0, !PT ;  /* 0x0000000b07277c10 */ /* 0x000fe200087fe4ff */
[----:B--2---:R-:W-:Y:S01]  /*40a0*/  FADD R25, RZ, -R15 ;  /* 0x8000000fff197221 */ /* 0x004fe20000000000 */
[----:B------:R-:W-:-:S03]  /*40b0*/  FMUL R17, R14, R13 ;  /* 0x0000000d0e117220 */ /* 0x000fc60000400000 */
[-C--:B------:R-:W-:Y:S01]  /*40c0*/  FMUL R11, R13, R25.reuse ;  /* 0x000000190d0b7220 */ /* 0x080fe20000400000 */
[----:B------:R-:W-:Y:S02]  /*40d0*/  FFMA R25, R12, R25, R17 ;  /* 0x000000190c197223 */ /* 0x000fe40000000011 */
[----:B------:R-:W0:Y:S01]  /*40e0*/  LDS.64 R16, [R6+0x90] ;  /* 0x0000900006107984 */ /* 0x000e220000000a00 */
[----:B------:R-:W-:Y:S01]  /*40f0*/  FFMA R24, R14, R12, -R11 ;  /* 0x0000000c0e187223 */ /* 0x000fe2000000080b */
[----:B------:R-:W-:-:S04]  /*4100*/  FADD R11, R40, R19 ;  /* 0x00000013280b7221 */ /* 0x000fc80000000000 */
[----:B------:R1:W-:Y:S04]  /*4110*/  STS.64 [R5+0x430], R24 ;  /* 0x0004301805007388 */ /* 0x0003e80000000a00 */
[----:B------:R-:W2:Y:S01]  /*4120*/  LDS.64 R22, [R6+0x98] ;  /* 0x0000980006167984 */ /* 0x000ea20000000a00 */
[-C--:B0-----:R-:W-:Y:S01]  /*4130*/  FMUL R19, R15, R17.reuse ;  /* 0x000000110f137220 */ /* 0x081fe20000400000 */
[----:B------:R-:W-:-:S03]  /*4140*/  FMUL R18, R14, R17 ;  /* 0x000000110e127220 */ /* 0x000fc60000400000 */
[-C--:B-1----:R-:W-:Y:S01]  /*4150*/  FFMA R24, R14, R16.reuse, -R19 ;  /* 0x000000100e187223 */ /* 0x082fe20000000813 */
[----:B---3--:R-:W-:Y:S01]  /*4160*/  FADD R14, RZ, -R21 ;  /* 0x80000015ff0e7221 */ /* 0x008fe20000000000 */
[----:B------:R-:W-:Y:S01]  /*4170*/  FFMA R25, R15, R16, R18 ;  /* 0x000000100f197223 */ /* 0x000fe20000000012 */
[----:B------:R-:W-:Y:S02]  /*4180*/  FMUL R15, R20, R13 ;  /* 0x0000000d140f7220 */ /* 0x000fe40000400000 */
[-C--:B------:R-:W-:Y:S02]  /*4190*/  FMUL R13, R13, R14.reuse ;  /* 0x0000000e0d0d7220 */ /* 0x080fe40000400000 */
[----:B------:R-:W-:Y:S02]  /*41a0*/  FFMA R15, R12, R14, R15 ;  /* 0x0000000e0c0f7223 */ /* 0x000fe4000000000f */
[----:B------:R-:W-:-:S05]  /*41b0*/  FFMA R14, R20, R12, -R13 ;  /* 0x0000000c140e7223 */ /* 0x000fca000000080d */
[----:B------:R0:W-:Y:S01]  /*41c0*/  STS.64 [R5+0x648], R14 ;  /* 0x0006480e05007388 */ /* 0x0001e20000000a00 */
[----:B------:R-:W-:Y:S01]  /*41d0*/  BAR.SYNC.DEFER_BLOCKING 0x0 ;  /* 0x0000000000007b1d */ /* 0x000fe20000010000 */
[-C--:B--2---:R-:W-:Y:S01]  /*41e0*/  FMUL R29, R21, R23.reuse ;  /* 0x00000017151d7220 */ /* 0x084fe20000400000 */
[----:B------:R-:W-:-:S03]  /*41f0*/  FMUL R26, R20, R23 ;  /* 0x00000017141a7220 */ /* 0x000fc60000400000 */
[-C--:B------:R-:W-:Y:S01]  /*4200*/  FFMA R29, R20, R22.reuse, -R29 ;  /* 0x00000016141d7223 */ /* 0x080fe2000000081d */
[----:B------:R-:W-:Y:S01]  /*4210*/  FFMA R26, R21, R22, R26 ;  /* 0x00000016151a7223 */ /* 0x000fe2000000001a */
[----:B------:R-:W1:Y:S04]  /*4220*/  LDS.64 R12, [R8] ;  /* 0x00000000080c7984 */ /* 0x000e680000000a00 */
[----:B------:R-:W-:Y:S04]  /*4230*/  LDS.64 R16, [R8+0x8] ;  /* 0x0000080008107984 */ /* 0x000fe80000000a00 */
[----:B------:R-:W-:Y:S04]  /*4240*/  LDS.64 R20, [R8+0x10] ;  /* 0x0000100008147984 */ /* 0x000fe80000000a00 */
[----:B------:R-:W-:Y:S01]  /*4250*/  LDS.64 R18, [R8+0x18] ;  /* 0x0000180008127984 */ /* 0x000fe20000000a00 */
[----:B------:R-:W-:Y:S06]  /*4260*/  BAR.SYNC.DEFER_BLOCKING 0x0 ;  /* 0x0000000000007b1d */ /* 0x000fec0000010000 */
[----:B------:R-:W2:Y:S01]  /*4270*/  LDG.E.64 R22, desc[UR22][R38.64] ;  /* 0x0000001626167981 */ /* 0x000ea2000c1e1b00 */
[----:B------:R-:W-:Y:S01]  /*4280*/  FADD R36, R27, R36 ;  /* 0x000000241b247221 */ /* 0x000fe20000000000 */
[----:B------:R-:W-:-:S03]  /*4290*/  FADD R40, R37, R24 ;  /* 0x0000001825287221 */ /* 0x000fc60000000000 */
[----:B0-----:R-:W-:Y:S02]  /*42a0*/  FADD R15, R36, R25 ;  /* 0x00000019240f7221 */ /* 0x001fe40000000000 */
[----:B------:R-:W2:Y:S02]  /*42b0*/  LDS.64 R24, [R6+0x100] ;  /* 0x0001000006187984 */ /* 0x000ea40000000a00 */
[----:B------:R-:W-:Y:S02]  /*42c0*/  FADD R26, R15, R26 ;  /* 0x0000001a0f1a7221 */ /* 0x000fe40000000000 */
[----:B------:R-:W0:Y:S01]  /*42d0*/  LDS.64 R14, [R2+UR5] ;  /* 0x00000005020e7984 */ /* 0x000e220008000a00 */
[----:B-1----:R-:W-:Y:S01]  /*42e0*/  FADD R37, RZ, R12 ;  /* 0x0000000cff257221 */ /* 0x002fe20000000000 */
[----:B------:R-:W-:-:S04]  /*42f0*/  UIADD3 UR9, UP0, UPT, UR8, UR10, URZ ;  /* 0x0000000a08097290 */ /* 0x000fc8000ff1e0ff */
[----:B------:R-:W-:Y:S01]  /*4300*/  UIADD3.X UR33, UPT, UPT, UR11, UR20, URZ, UP0, !UPT ;  /* 0x000000140b217290 */ /* 0x000fe200087fe4ff */
[-C--:B--2---:R-:W-:Y:S01]  /*4310*/  FMUL R12, R22, R25.reuse ;  /* 0x00000019160c7220 */ /* 0x084fe20000400000 */
[----:B------:R-:W-:-:S03]  /*4320*/  FMUL R25, R23, R25 ;  /* 0x0000001917197220 */ /* 0x000fc60000400000 */
[-C--:B------:R-:W-:Y:S01]  /*4330*/  FFMA R27, R23, R24.reuse, R12 ;  /* 0x00000018171b7223 */ /* 0x080fe2000000000c */
[----:B------:R-:W-:Y:S01]  /*4340*/  FADD R23, RZ, -R23 ;  /* 0x80000017ff177221 */ /* 0x000fe20000000000 */
[----:B------:R-:W-:-:S03]  /*4350*/  FFMA R36, R22, R24, -R25 ;  /* 0x0000001816247223 */ /* 0x000fc60000000819 */
[----:B0-----:R-:W-:-:S04]  /*4360*/  FMUL R25, R15, R23 ;  /* 0x000000170f197220 */ /* 0x001fc80000400000 */
[C---:B------:R-:W-:Y:S01]  /*4370*/  FFMA R24, R22.reuse, R14, -R25 ;  /* 0x0000000e16187223 */ /* 0x040fe20000000819 */
[----:B------:R-:W-:Y:S01]  /*4380*/  FMUL R25, R22, R15 ;  /* 0x0000000f16197220 */ /* 0x000fe20000400000 */
[----:B------:R-:W-:-:S03]  /*4390*/  IADD3 R22, P0, PT, R4, UR9, RZ ;  /* 0x0000000904167c10 */ /* 0x000fc6000ff1e0ff */
[----:B------:R-:W-:Y:S01]  /*43a0*/  FFMA R25, R14, R23, R25 ;  /* 0x000000170e197223 */ /* 0x000fe20000000019 */
[----:B------:R-:W-:-:S06]  /*43b0*/  IADD3.X R23, PT, PT, R7, UR33, RZ, P0, !PT ;  /* 0x0000002107177c10 */ /* 0x000fcc00087fe4ff */
[----:B------:R-:W2:Y:S01]  /*43c0*/  LDG.E.64 R22, desc[UR22][R22.64] ;  /* 0x0000001616167981 */ /* 0x000ea2000c1e1b00 */
[----:B------:R-:W-:-:S03]  /*43d0*/  FADD R38, RZ, R13 ;  /* 0x0000000dff267221 */ /* 0x000fc60000000000 */
[----:B------:R-:W-:Y:S04]  /*43e0*/  STS.64 [R5], R24 ;  /* 0x0000001805007388 */ /* 0x000fe80000000a00 */
[----:B------:R-:W2:Y:S01]  /*43f0*/  LDS.64 R12, [R6+0x108] ;  /* 0x00010800060c7984 */ /* 0x000ea20000000a00 */
[----:B------:R-:W-:Y:S01]  /*4400*/  FADD R37, R37, R16 ;  /* 0x0000001025257221 */ /* 0x000fe20000000000 */
[----:B------:R-:W-:Y:S01]  /*4410*/  FADD R38, R38, R17 ;  /* 0x0000001126267221 */ /* 0x000fe20000000000 */
[----:B------:R-:W-:-:S04]  /*4420*/  UIADD3 UR9, UP0, UPT, UR16, UR10, URZ ;  /* 0x0000000a10097290 */ /* 0x000fc8000ff1e0ff */
[----:B------:R-:W-:Y:S01]  /*4430*/  UIADD3.X UR33, UPT, UPT, UR18, UR11, URZ, UP0, !UPT ;  /* 0x0000000b12217290 */ /* 0x000fe200087fe4ff */
[----:B------:R-:W-:Y:S01]  /*4440*/  FADD R37, R37, R20 ;  /* 0x0000001425257221 */ /* 0x000fe20000000000 */
[----:B------:R-:W-:Y:S01]  /*4450*/  FADD R38, R38, R21 ;  /* 0x0000001526267221 */ /* 0x000fe20000000000 */
[-C--:B--2---:R-:W-:Y:S01]  /*4460*/  FMUL R16, R22, R13.reuse ;  /* 0x0000000d16107220 */ /* 0x084fe20000400000 */
[----:B------:R-:W-:Y:S01]  /*4470*/  FMUL R25, R23, R13 ;  /* 0x0000000d17197220 */ /* 0x000fe20000400000 */
[----:B------:R-:W-:-:S04]  /*4480*/  FADD R13, RZ, -R23 ;  /* 0x80000017ff0d7221 */ /* 0x000fc80000000000 */
[----:B------:R-:W-:Y:S01]  /*4490*/  FMUL R17, R15, R13 ;  /* 0x0000000d0f117220 */ /* 0x000fe20000400000 */
[-C--:B------:R-:W-:Y:S01]  /*44a0*/  FFMA R24, R23, R12.reuse, R16 ;  /* 0x0000000c17187223 */ /* 0x080fe20000000010 */
[C---:B------:R-:W-:Y:S02]  /*44b0*/  FFMA R25, R22.reuse, R12, -R25 ;  /* 0x0000000c16197223 */ /* 0x040fe40000000819 */
[C---:B------:R-:W-:Y:S01]  /*44c0*/  FFMA R12, R22.reuse, R14, -R17 ;  /* 0x0000000e160c7223 */ /* 0x040fe20000000811 */
[----:B------:R-:W-:Y:S01]  /*44d0*/  FMUL R17, R22, R15 ;  /* 0x0000000f16117220 */ /* 0x000fe20000400000 */
[----:B------:R-:W-:-:S03]  /*44e0*/  IADD3 R16, P0, PT, R4, UR9, RZ ;  /* 0x0000000904107c10 */ /* 0x000fc6000ff1e0ff */
[----:B------:R-:W-:Y:S01]  /*44f0*/  FFMA R13, R14, R13, R17 ;  /* 0x0000000d0e0d7223 */ /* 0x000fe20000000011 */
[----:B------:R-:W-:-:S06]  /*4500*/  IADD3.X R17, PT, PT, R7, UR33, RZ, P0, !PT ;  /* 0x0000002107117c10 */ /* 0x000fcc00087fe4ff */
[----:B------:R-:W2:Y:S04]  /*4510*/  LDG.E.64 R16, desc[UR22][R16.64] ;  /* 0x0000001610107981 */ /* 0x000ea8000c1e1b00 */
[----:B------:R0:W-:Y:S04]  /*4520*/  STS.64 [R5+0x218], R12 ;  /* 0x0002180c05007388 */ /* 0x0001e80000000a00 */
[----:B------:R-:W1:Y:S01]  /*4530*/  LDS.64 R20, [R6+0x110] ;  /* 0x0001100006147984 */ /* 0x000e620000000a00 */
[----:B------:R-:W-:Y:S01]  /*4540*/  FADD R29, R40, R29 ;  /* 0x0000001d281d7221 */ /* 0x000fe20000000000 */
[----:B------:R-:W-:-:S03]  /*4550*/  UIMAD.WIDE.U32 UR10, UR31, 0x18, UR10 ;  /* 0x000000181f0a78a5 */ /* 0x000fc6000f8e000a */
[----:B------:R-:W-:-:S03]  /*4560*/  FADD R36, R29, R36 ;  /* 0x000000241d247221 */ /* 0x000fc60000000000 */
[----:B0-----:R-:W-:Y:S01]  /*4570*/  MOV R12, UR11 ;  /* 0x0000000b000c7c02 */ /* 0x001fe20008000f00 */
[----:B--2---:R-:W-:Y:S01]  /*4580*/  FADD R23, RZ, -R17 ;  /* 0x80000011ff177221 */ /* 0x004fe20000000000 */
[CC--:B-1----:R-:W-:Y:S01]  /*4590*/  FMUL R22, R16.reuse, R21.reuse ;  /* 0x0000001510167220 */ /* 0x0c2fe20000400000 */
[----:B------:R-:W-:Y:S02]  /*45a0*/  FMUL R39, R17, R21 ;  /* 0x0000001511277220 */ /* 0x000fe40000400000 */
[----:B------:R-:W-:Y:S01]  /*45b0*/  FMUL R13, R15, R23 ;  /* 0x000000170f0d7220 */ /* 0x000fe20000400000 */
[-C--:B------:R-:W-:Y:S01]  /*45c0*/  FFMA R29, R17, R20.reuse, R22 ;  /* 0x00000014111d7223 */ /* 0x080fe20000000016 */
[C---:B------:R-:W-:Y:S02]  /*45d0*/  FFMA R39, R16.reuse, R20, -R39 ;  /* 0x0000001410277223 */ /* 0x040fe40000000827 */
[C---:B------:R-:W-:Y:S01]  /*45e0*/  FFMA R22, R16.reuse, R14, -R13 ;  /* 0x0000000e10167223 */ /* 0x040fe2000000080d */
[----:B------:R-:W-:Y:S01]  /*45f0*/  FMUL R13, R16, R15 ;  /* 0x0000000f100d7220 */ /* 0x000fe20000400000 */
[----:B------:R-:W-:-:S04]  /*4600*/  IADD3 R16, P0, PT, R4, UR10, RZ ;  /* 0x0000000a04107c10 */ /* 0x000fc8000ff1e0ff */
[----:B------:R-:W-:-:S06]  /*4610*/  IADD3.X R17, PT, PT, R7, UR32, R12, P0, !PT ;  /* 0x0000002007117c10 */ /* 0x000fcc00087fe40c */
[----:B------:R-:W2:Y:S01]  /*4620*/  LDG.E.64 R16, desc[UR22][R16.64] ;  /* 0x0000001610107981 */ /* 0x000ea2000c1e1b00 */
[----:B------:R-:W-:-:S05]  /*4630*/  FFMA R23, R14, R23, R13 ;  /* 0x000000170e177223 */ /* 0x000fca000000000d */
[----:B------:R2:W-:Y:S04]  /*4640*/  STS.64 [R5+0x430], R22 ;  /* 0x0004301605007388 */ /* 0x0005e80000000a00 */
[----:B------:R-:W0:Y:S01]  /*4650*/  LDS.64 R20, [R6+0x118] ;  /* 0x0001180006147984 */ /* 0x000e220000000a00 */
[----:B------:R-:W-:Y:S01]  /*4660*/  FADD R13, R38, R19 ;  /* 0x00000013260d7221 */ /* 0x000fe20000000000 */
[----:B------:R-:W-:Y:S01]  /*4670*/  FADD R27, R26, R27 ;  /* 0x0000001b1a1b7221 */ /* 0x000fe20000000000 */
[----:B------:R-:W-:Y:S01]  /*4680*/  FADD R36, R36, R25 ;  /* 0x0000001924247221 */ /* 0x000fe20000000000 */
[----:B------:R-:W-:Y:S02]  /*4690*/  MOV R25, UR16 ;  /* 0x0000001000197c02 */ /* 0x000fe40008000f00 */
[----:B------:R-:W-:Y:S01]  /*46a0*/  FADD R24, R27, R24 ;  /* 0x000000181b187221 */ /* 0x000fe20000000000 */
[----:B------:R-:W-:Y:S01]  /*46b0*/  FADD R39, R36, R39 ;  /* 0x0000002724277221 */ /* 0x000fe20000000000 */
[----:B------:R-:W-:-:S02]  /*46c0*/  FADD R12, R37, R18 ;  /* 0x00000012250c7221 */ /* 0x000fc40000000000 */
[----:B------:R-:W-:Y:S01]  /*46d0*/  FADD R26, R24, R29 ;  /* 0x0000001d181a7221 */ /* 0x000fe20000000000 */
[----:B------:R-:W-:Y:S01]  /*46e0*/  UIMAD UR19, UR19, 0x18, URZ ;  /* 0x00000018131378a4 */ /* 0x000fe2000f8e02ff */
[----:B--2---:R-:W-:Y:S01]  /*46f0*/  FADD R23, RZ, -R17 ;  /* 0x80000011ff177221 */ /* 0x004fe20000000000 */
[----:B------:R-:W-:-:S03]  /*4700*/  FMUL R19, R16, R15 ;  /* 0x0000000f10137220 */ /* 0x000fc60000400000 */
[-C--:B------:R-:W-:Y:S01]  /*4710*/  FMUL R15, R15, R23.reuse ;  /* 0x000000170f0f7220 */ /* 0x080fe20000400000 */
[----:B------:R-:W-:-:S03]  /*4720*/  FFMA R23, R14, R23, R19 ;  /* 0x000000170e177223 */ /* 0x000fc60000000013 */
[----:B------:R-:W-:-:S05]  /*4730*/  FFMA R22, R16, R14, -R15 ;  /* 0x0000000e10167223 */ /* 0x000fca000000080f */
[----:B------:R-:W-:Y:S01]  /*4740*/  STS.64 [R5+0x648], R22 ;  /* 0x0006481605007388 */ /* 0x000fe20000000a00 */
[----:B------:R-:W-:Y:S01]  /*4750*/  BAR.SYNC.DEFER_BLOCKING 0x0 ;  /* 0x0000000000007b1d */ /* 0x000fe20000010000 */
[-C--:B0-----:R-:W-:Y:S01]  /*4760*/  FMUL R15, R17, R21.reuse ;  /* 0x00000015110f7220 */ /* 0x081fe20000400000 */
[----:B------:R-:W-:-:S03]  /*4770*/  FMUL R14, R16, R21 ;  /* 0x00000015100e7220 */ /* 0x000fc60000400000 */
[----:B------:R-:W-:Y:S01]  /*4780*/  FFMA R16, R16, R20, -R15 ;  /* 0x0000001410107223 */ /* 0x000fe2000000080f */
[----:B------:R-:W-:-:S04]  /*4790*/  IMAD.WIDE.U32 R18, R25, 0x18, R34 ;  /* 0x0000001819127825 */ /* 0x000fc800078e0022 */
[----:B------:R-:W-:Y:S01]  /*47a0*/  FFMA R27, R17, R20, R14 ;  /* 0x00000014111b7223 */ /* 0x000fe2000000000e */
[----:B------:R-:W-:Y:S01]  /*47b0*/  FADD R29, R39, R16 ;  /* 0x00000010271d7221 */ /* 0x000fe20000000000 */
[----:B------:R-:W0:Y:S04]  /*47c0*/  LDS.64 R20, [R8] ;  /* 0x0000000008147984 */ /* 0x000e280000000a00 */
[----:B------:R-:W1:Y:S04]  /*47d0*/  LDS.64 R24, [R8+0x8] ;  /* 0x0000080008187984 */ /* 0x000e680000000a00 */
[----:B------:R-:W2:Y:S04]  /*47e0*/  LDS.64 R14, [R8+0x10] ;  /* 0x00001000080e7984 */ /* 0x000ea80000000a00 */
[----:B------:R-:W-:Y:S01]  /*47f0*/  LDS.64 R16, [R8+0x18] ;  /* 0x0000180008107984 */ /* 0x000fe20000000a00 */
[----:B------:R-:W-:Y:S01]  /*4800*/  BAR.SYNC.DEFER_BLOCKING 0x0 ;  /* 0x0000000000007b1d */ /* 0x000fe20000010000 */
[----:B------:R-:W-:-:S06]  /*4810*/  IADD3 R19, PT, PT, R19, UR19, RZ ;  /* 0x0000001313137c10 */ /* 0x000fcc000fffe0ff */
[----:B------:R-:W3:Y:S04]  /*4820*/  LDG.E.64 R18, desc[UR22][R18.64] ;  /* 0x0000001612127981 */ /* 0x000ee8000c1e1b00 */
[----:B------:R-:W3:Y:S01]  /*4830*/  LDS.64 R22, [R6+0x180] ;  /* 0x0001800006167984 */ /* 0x000ee20000000a00 */
[----:B------:R-:W-:Y:S01]  /*4840*/  FADD R26, R26, R27 ;  /* 0x0000001b1a1a7221 */ /* 0x000fe20000000000 */
[----:B0-----:R-:W-:Y:S01]  /*4850*/  FADD R27, RZ, R20 ;  /* 0x00000014ff1b7221 */ /* 0x001fe20000000000 */
[----:B------:R-:W-:Y:S02]  /*4860*/  FADD R40, RZ, R21 ;  /* 0x00000015ff287221 */ /* 0x000fe40000000000 */
[----:B------:R-:W0:Y:S01]  /*4870*/  LDS.64 R20, [R2+UR5] ;  /* 0x0000000502147984 */ /* 0x000e220008000a00 */
[----:B-1----:R-:W-:-:S04]  /*4880*/  FADD R27, R27, R24 ;  /* 0x000000181b1b7221 */ /* 0x002fc80000000000 */
[----:B--2---:R-:W-:Y:S01]  /*4890*/  FADD R37, R27, R14 ;  /* 0x0000000e1b257221 */ /* 0x004fe20000000000 */
[----:B------:R-:W-:Y:S02]  /*48a0*/  UMOV UR9, UR20 ;  /* 0x0000001400097c82 */ /* 0x000fe40008000000 */
[----:B------:R-:W-:Y:S01]  /*48b0*/  UIMAD.WIDE.U32 UR10, UR16, 0x18, UR8 ;  /* 0x00000018100a78a5 */ /* 0x000fe2000f8e0008 */
[-C--:B---3--:R-:W-:Y:S01]  /*48c0*/  FMUL R14, R18, R23.reuse ;  /* 0x00000017120e7220 */ /* 0x088fe20000400000 */
[----:B------:R-:W-:-:S03]  /*48d0*/  FMUL R23, R19, R23 ;  /* 0x0000001713177220 */ /* 0x000fc60000400000 */
[-C--:B------:R-:W-:Y:S01]  /*48e0*/  FFMA R27, R19, R22.reuse, R14 ;  /* 0x00000016131b7223 */ /* 0x080fe2000000000e */
[----:B------:R-:W-:Y:S01]  /*48f0*/  FADD R19, RZ, -R19 ;  /* 0x80000013ff137221 */ /* 0x000fe20000000000 */
[----:B------:R-:W-:-:S03]  /*4900*/  FFMA R38, R18, R22, -R23 ;  /* 0x0000001612267223 */ /* 0x000fc60000000817 */
[----:B0-----:R-:W-:Y:S01]  /*4910*/  FMUL R23, R21, R19 ;  /* 0x0000001315177220 */ /* 0x001fe20000400000 */
[----:B------:R-:W-:-:S03]  /*4920*/  MOV R14, UR11 ;  /* 0x0000000b000e7c02 */ /* 0x000fc60008000f00 */
[C---:B------:R-:W-:Y:S01]  /*4930*/  FFMA R22, R18.reuse, R20, -R23 ;  /* 0x0000001412167223 */ /* 0x040fe20000000817 */
[----:B------:R-:W-:Y:S01]  /*4940*/  FMUL R23, R18, R21 ;  /* 0x0000001512177220 */ /* 0x000fe20000400000 */
[----:B------:R-:W-:-:S03]  /*4950*/  IADD3 R18, P0, PT, R4, UR10, RZ ;  /* 0x0000000a04127c10 */ /* 0x000fc6000ff1e0ff */
[----:B------:R-:W-:Y:S01]  /*4960*/  FFMA R23, R20, R19, R23 ;  /* 0x0000001314177223 */ /* 0x000fe20000000017 */
[----:B------:R-:W-:-:S06]  /*4970*/  IADD3.X R19, PT, PT, R7, UR19, R14, P0, !PT ;  /* 0x0000001307137c10 */ /* 0x000fcc00087fe40e */
[----:B------:R-:W2:Y:S01]  /*4980*/  LDG.E.64 R18, desc[UR22][R18.64] ;  /* 0x0000001612127981 */ /* 0x000ea2000c1e1b00 */
[----:B------:R-:W-:-:S03]  /*4990*/  FADD R40, R40, R25 ;  /* 0x0000001928287221 */ /* 0x000fc60000000000 */
[----:B------:R2:W-:Y:S04]  /*49a0*/  STS.64 [R5], R22 ;  /* 0x0000001605007388 */ /* 0x0005e80000000a00 */
[----:B------:R-:W0:Y:S01]  /*49b0*/  LDS.64 R24, [R6+0x188] ;  /* 0x0001880006187984 */ /* 0x000e220000000a00 */
[----:B------:R-:W-:Y:S01]  /*49c0*/  UMOV UR10, UR16 ;  /* 0x00000010000a7c82 */ /* 0x000fe20008000000 */
[----:B------:R-:W-:Y:S01]  /*49d0*/  UMOV UR11, UR18 ;  /* 0x00000012000b7c82 */ /* 0x000fe20008000000 */
[----:B------:R-:W-:Y:S01]  /*49e0*/  FADD R40, R40, R15 ;  /* 0x0000000f28287221 */ /* 0x000fe20000000000 */
[----:B------:R-:W-:Y:S01]  /*49f0*/  FADD R14, R37, R16 ;  /* 0x00000010250e7221 */ /* 0x000fe20000000000 */
[----:B------:R-:W-:-:S06]  /*4a00*/  UIMAD.WIDE.U32 UR10, UR16, 0x18, UR10 ;  /* 0x00000018100a78a5 */ /* 0x000fcc000f8e000a */
[----:B------:R-:W-:Y:S01]  /*4a10*/  MOV R16, UR11 ;  /* 0x0000000b00107c02 */ /* 0x000fe20008000f00 */
[----:B--2---:R-:W-:Y:S01]  /*4a20*/  FADD R23, RZ, -R19 ;  /* 0x80000013ff177221 */ /* 0x004fe20000000000 */
[----:B0-----:R-:W-:-:S03]  /*4a30*/  FMUL R37, R19, R25 ;  /* 0x0000001913257220 */ /* 0x001fc60000400000 */
[----:B------:R-:W-:Y:S01]  /*4a40*/  FMUL R15, R21, R23 ;  /* 0x00000017150f7220 */ /* 0x000fe20000400000 */
[C---:B------:R-:W-:Y:S01]  /*4a50*/  FMUL R36, R18.reuse, R25 ;  /* 0x0000001912247220 */ /* 0x040fe20000400000 */
[C---:B------:R-:W-:Y:S02]  /*4a60*/  FFMA R37, R18.reuse, R24, -R37 ;  /* 0x0000001812257223 */ /* 0x040fe40000000825 */
[C---:B------:R-:W-:Y:S01]  /*4a70*/  FFMA R22, R18.reuse, R20, -R15 ;  /* 0x0000001412167223 */ /* 0x040fe2000000080f */
[----:B------:R-:W-:Y:S01]  /*4a80*/  FMUL R15, R18, R21 ;  /* 0x00000015120f7220 */ /* 0x000fe20000400000 */
[----:B------:R-:W-:Y:S01]  /*4a90*/  IADD3 R18, P0, PT, R4, UR10, RZ ;  /* 0x0000000a04127c10 */ /* 0x000fe2000ff1e0ff */
[----:B------:R-:W-:-:S03]  /*4aa0*/  FFMA R36, R19, R24, R36 ;  /* 0x0000001813247223 */ /* 0x000fc60000000024 */
[----:B------:R-:W-:-:S06]  /*4ab0*/  IADD3.X R19, PT, PT, R7, UR19, R16, P0, !PT ;  /* 0x0000001307137c10 */ /* 0x000fcc00087fe410 */
[----:B------:R-:W2:Y:S01]  /*4ac0*/  LDG.E.64 R18, desc[UR22][R18.64] ;  /* 0x0000001612127981 */ /* 0x000ea2000c1e1b00 */
[----:B------:R-:W-:Y:S01]  /*4ad0*/  FFMA R23, R20, R23, R15 ;  /* 0x0000001714177223 */ /* 0x000fe2000000000f */
[----:B------:R-:W-:-:S04]  /*4ae0*/  FADD R15, R40, R17 ;  /* 0x00000011280f7221 */ /* 0x000fc80000000000 */
[----:B------:R2:W-:Y:S04]  /*4af0*/  STS.64 [R5+0x218], R22 ;  /* 0x0002181605007388 */ /* 0x0005e80000000a00 */
[----:B------:R-:W0:Y:S01]  /*4b00*/  LDS.64 R16, [R6+0x190] ;  /* 0x0001900006107984 */ /* 0x000e220000000a00 */
[----:B------:R-:W-:Y:S01]  /*4b10*/  FADD R38, R29, R38 ;  /* 0x000000261d267221 */ /* 0x000fe20000000000 */
[----:B------:R-:W-:Y:S01]  /*4b20*/  UIMAD UR9, UR30, 0x18, URZ ;  /* 0x000000181e0978a4 */ /* 0x000fe2000f8e02ff */
[----:B--2---:R-:W-:Y:S01]  /*4b30*/  FADD R23, RZ, -R19 ;  /* 0x80000013ff177221 */ /* 0x004fe20000000000 */
[-C--:B0-----:R-:W-:Y:S01]  /*4b40*/  FMUL R24, R18, R17.reuse ;  /* 0x0000001112187220 */ /* 0x081fe20000400000 */
[----:B------:R-:W-:Y:S02]  /*4b50*/  FMUL R39, R19, R17 ;  /* 0x0000001113277220 */ /* 0x000fe40000400000 */
[----:B------:R-:W-:-:S04]  /*4b60*/  FMUL R17, R21, R23 ;  /* 0x0000001715117220 */ /* 0x000fc80000400000 */
[C---:B------:R-:W-:Y:S01]  /*4b70*/  FFMA R22, R18.reuse, R20, -R17 ;  /* 0x0000001412167223 */ /* 0x040fe20000000811 */
[----:B------:R-:W-:-:S04]  /*4b80*/  FMUL R17, R18, R21 ;  /* 0x0000001512117220 */ /* 0x000fc80000400000 */
[----:B------:R-:W-:Y:S01]  /*4b90*/  FFMA R23, R20, R23, R17 ;  /* 0x0000001714177223 */ /* 0x000fe20000000011 */
[----:B------:R-:W-:Y:S01]  /*4ba0*/  MOV R17, UR29 ;  /* 0x0000001d00117c02 */ /* 0x000fe20008000f00 */
[-C--:B------:R-:W-:Y:S01]  /*4bb0*/  FFMA R29, R19, R16.reuse, R24 ;  /* 0x00000010131d7223 */ /* 0x080fe20000000018 */
[----:B------:R-:W-:-:S03]  /*4bc0*/  FFMA R39, R18, R16, -R39 ;  /* 0x0000001012277223 */ /* 0x000fc60000000827 */
[----:B------:R-:W-:-:S05]  /*4bd0*/  IMAD.WIDE.U32 R16, R17, 0x18, R34 ;  /* 0x0000001811107825 */ /* 0x000fca00078e0022 */
[----:B------:R-:W-:-:S06]  /*4be0*/  IADD3 R17, PT, PT, R17, UR9, RZ ;  /* 0x0000000911117c10 */ /* 0x000fcc000fffe0ff */
[----:B------:R-:W2:Y:S04]  /*4bf0*/  LDG.E.64 R16, desc[UR22][R16.64] ;  /* 0x0000001610107981 */ /* 0x000ea8000c1e1b00 */
[----:B------:R-:W-:Y:S04]  /*4c00*/  STS.64 [R5+0x430], R22 ;  /* 0x0004301605007388 */ /* 0x000fe80000000a00 */
[----:B------:R-:W0:Y:S01]  /*4c10*/  LDS.64 R18, [R6+0x198] ;  /* 0x0001980006127984 */ /* 0x000e220000000a00 */
[----:B------:R-:W-:-:S04]  /*4c20*/  FADD R27, R26, R27 ;  /* 0x0000001b1a1b7221 */ /* 0x000fc80000000000 */
[----:B------:R-:W-:-:S04]  /*4c30*/  FADD R36, R27, R36 ;  /* 0x000000241b247221 */ /* 0x000fc80000000000 */
[----:B------:R-:W-:Y:S01]  /*4c40*/  FADD R29, R36, R29 ;  /* 0x0000001d241d7221 */ /* 0x000fe20000000000 */
[----:B------:R-:W-:Y:S01]  /*4c50*/  UIADD3 UR14, UPT, UPT, UR14, 0x1, URZ ;  /* 0x000000010e0e7890 */ /* 0x000fe2000fffe0ff */
[----:B------:R-:W-:Y:S01]  /*4c60*/  FADD R34, R38, R37 ;  /* 0x0000002526227221 */ /* 0x000fe20000000000 */
[----:B------:R-:W-:Y:S02]  /*4c70*/  BSSY.RECONVERGENT B0, `(.L_x_64) ;  /* 0x0000054000007945 */ /* 0x000fe40003800200 */
[----:B------:R-:W-:Y:S01]  /*4c80*/  UISETP.NE.AND UP0, UPT, UR14, 0x1, UPT ;  /* 0x000000010e00788c */ /* 0x000fe2000bf05270 */
[----:B------:R-:W-:Y:S01]  /*4c90*/  FADD R34, R34, R39 ;  /* 0x0000002722227221 */ /* 0x000fe20000000000 */
        /* <DEDUP_REMOVED lines=10> */
[----:B------:R-:W0:Y:S04]  /*4d40*/  LDS.64 R20, [R8] ;  /* 0x0000000008147984 */ /* 0x000e280000000a00 */
[----:B------:R-:W1:Y:S04]  /*4d50*/  LDS.64 R22, [R8+0x8] ;  /* 0x0000080008167984 */ /* 0x000e680000000a00 */
[----:B------:R-:W2:Y:S04]  /*4d60*/  LDS.64 R24, [R8+0x10] ;  /* 0x0000100008187984 */ /* 0x000ea80000000a00 */
[----:B------:R-:W3:Y:S01]  /*4d70*/  LDS.64 R26, [R8+0x18] ;  /* 0x00001800081a7984 */ /* 0x000ee20000000a00 */
[----:B0-----:R-:W-:Y:S01]  /*4d80*/  FADD R35, RZ, R20 ;  /* 0x00000014ff237221 */ /* 0x001fe20000000000 */
[----:B------:R-:W-:Y:S01]  /*4d90*/  FADD R16, RZ, R21 ;  /* 0x00000015ff107221 */ /* 0x000fe20000000000 */
[----:B------:R-:W-:-:S02]  /*4da0*/  LEA R20, R3, R0, 0x6 ;  /* 0x0000000003147211 */ /* 0x000fc400078e30ff */
[----:B-1----:R-:W-:Y:S01]  /*4db0*/  FADD R35, R35, R22 ;  /* 0x0000001623237221 */ /* 0x002fe20000000000 */
[----:B------:R-:W-:Y:S01]  /*4dc0*/  FADD R16, R16, R23 ;  /* 0x0000001710107221 */ /* 0x000fe20000000000 */
[----:B------:R-:W-:Y:S01]  /*4dd0*/  BAR.SYNC.DEFER_BLOCKING 0x0 ;  /* 0x0000000000007b1d */ /* 0x000fe20000010000 */
[----:B------:R-:W-:Y:S01]  /*4de0*/  ISETP.GT.U32.AND P0, PT, R20, 0x3f, PT ;  /* 0x0000003f1400780c */ /* 0x000fe20003f04070 */
[----:B--2---:R-:W-:Y:S01]  /*4df0*/  FADD R35, R35, R24 ;  /* 0x0000001823237221 */ /* 0x004fe20000000000 */
[----:B------:R-:W-:Y:S01]  /*4e00*/  SHF.R.U32.HI R21, RZ, 0x4, R20 ;  /* 0x00000004ff157819 */ /* 0x000fe20000011614 */
[----:B------:R-:W-:Y:S02]  /*4e10*/  FADD R16, R16, R25 ;  /* 0x0000001910107221 */ /* 0x000fe40000000000 */
[----:B---3--:R-:W-:Y:S02]  /*4e20*/  FADD R26, R35, R26 ;  /* 0x0000001a231a7221 */ /* 0x008fe40000000000 */
[----:B------:R-:W-:-:S02]  /*4e30*/  IMAD R21, R21, -0x18, R8 ;  /* 0xffffffe815157824 */ /* 0x000fc400078e0208 */
[----:B------:R-:W-:-:S03]  /*4e40*/  FADD R27, R16, R27 ;  /* 0x0000001b101b7221 */ /* 0x000fc60000000000 */
        /* <DEDUP_REMOVED lines=54> */
.L_x_65:
[----:B------:R-:W-:Y:S05]  /*51b0*/  BSYNC.RECONVERGENT B0 ;  /* 0x0000000000007941 */ /* 0x000fea0003800200 */
.L_x_64:
[----:B------:R-:W-:Y:S01]  /*51c0*/  BAR.SYNC.DEFER_BLOCKING 0x0 ;  /* 0x0000000000007b1d */ /* 0x000fe20000010000 */
[----:B------:R-:W-:Y:S02]  /*51d0*/  USHF.R.S32.HI UR9, URZ, 0x1f, UR16 ;  /* 0x0000001fff097899 */ /* 0x000fe40008011410 */
[----:B01----:R-:W-:Y:S01]  /*51e0*/  MOV R11, UR16 ;  /* 0x00000010000b7c02 */ /* 0x003fe20008000f00 */
[----:B------:R-:W-:Y:S01]  /*51f0*/  FFMA R36, R17, R18, R36 ;  /* 0x0000001211247223 */ /* 0x000fe20000000024 */
[----:B------:R-:W-:Y:S01]  /*5200*/  FADD R10, R34, R19 ;  /* 0x00000013220a7221 */ /* 0x000fe20000000000 */
[----:B------:R-:W-:Y:S01]  /*5210*/  USHF.L.U64.HI UR9, UR16, 0x5, UR9 ;  /* 0x0000000510097899 */ /* 0x000fe20008010209 */
[----:B------:R-:W-:Y:S01]  /*5220*/  LEA R4, P0, R11, R4, 0x5 ;  /* 0x000000040b047211 */ /* 0x000fe200078028ff */
[----:B------:R-:W-:Y:S01]  /*5230*/  FADD R11, R29, R36 ;  /* 0x000000241d0b7221 */ /* 0x000fe20000000000 */
[----:B------:R-:W-:Y:S01]  /*5240*/  IADD3 R28, PT, PT, R28, UR31, RZ ;  /* 0x0000001f1c1c7c10 */ /* 0x000fe2000fffe0ff */
[----:B------:R-:W-:-:S02]  /*5250*/  UIADD3 UR15, UPT, UPT, UR13, UR15, URZ ;  /* 0x0000000f0d0f7290 */ /* 0x000fc4000fffe0ff */
[----:B------:R-:W-:Y:S01]  /*5260*/  IADD3.X R7, PT, PT, R7, UR9, RZ, P0, !PT ;  /* 0x0000000907077c10 */ /* 0x000fe200087fe4ff */
[----:B------:R-:W-:Y:S09]  /*5270*/  BRA.U UP0, `(.L_x_66) ;  /* 0xffffffe500707547 */ /* 0x000ff2000b83ffff */
.L_x_63:
[----:B------:R-:W0:Y:S01]  /*5280*/  S2R R5, SR_CgaCtaId ;  /* 0x0000000000057919 */ /* 0x000e220000008800 */
[----:B------:R-:W-:Y:S02]  /*5290*/  MOV R2, 0x400 ;  /* 0x0000040000027802 */ /* 0x000fe40000000f00 */
[----:B------:R-:W-:Y:S02]  /*52a0*/  ISETP.NE.AND P0, PT, R3, RZ, PT ;  /* 0x000000ff0300720c */ /* 0x000fe40003f05270 */
[----:B0-----:R-:W-:-:S05]  /*52b0*/  LEA R2, R5, R2, 0x18 ;  /* 0x0000000205027211 */ /* 0x001fca00078ec0ff */
[----:B------:R-:W-:-:S05]  /*52c0*/  IMAD R5, R3, 0x218, R2 ;  /* 0x0000021803057824 */ /* 0x000fca00078e0202 */
[----:B------:R-:W-:-:S05]  /*52d0*/  LEA R5, R0, R5, 0x3 ;  /* 0x0000000500057211 */ /* 0x000fca00078e18ff */
[----:B------:R0:W-:Y:S01]  /*52e0*/  STS.64 [R5], R10 ;  /* 0x0000000a05007388 */ /* 0x0001e20000000a00 */
[----:B------:R-:W-:Y:S06]  /*52f0*/  BAR.SYNC.DEFER_BLOCKING 0x0 ;  /* 0x0000000000007b1d */ /* 0x000fec0000010000 */
[----:B------:R-:W-:Y:S05]  /*5300*/  @P0 EXIT ;  /* 0x000000000000094d */ /* 0x000fea0003800000 */
[----:B------:R-:W1:Y:S01]  /*5310*/  S2UR UR5, SR_CgaCtaId ;  /* 0x00000000000579c3 */ /* 0x000e620000008800 */
[----:B------:R-:W-:Y:S01]  /*5320*/  UMOV UR4, 0x400 ;  /* 0x0000040000047882 */ /* 0x000fe20000000000 */
[C---:B------:R-:W-:Y:S02]  /*5330*/  SHF.L.U32 R12, R0.reuse, 0x3, RZ ;  /* 0x00000003000c7819 */ /* 0x040fe400000006ff */
[----:B------:R-:W-:-:S04]  /*5340*/  LOP3.LUT R7, R0, 0xf, RZ, 0xc0, !PT ;  /* 0x0000000f00077812 */ /* 0x000fc800078ec0ff */
[----:B------:R-:W-:-:S04]  /*5350*/  IADD3 R7, PT, PT, -R7, RZ, RZ ;  /* 0x000000ff07077210 */ /* 0x000fc80007ffe1ff */
[----:B------:R-:W-:Y:S02]  /*5360*/  IADD3 R13, P0, P1, R7, UR25, R0 ;  /* 0x00000019070d7c10 */ /* 0x000fe4000f91e000 */
[----:B------:R-:W-:Y:S01]  /*5370*/  SHF.R.S32.HI R6, RZ, 0x1f, R7 ;  /* 0x0000001fff067819 */ /* 0x000fe20000011407 */
[----:B-1----:R-:W-:-:S09]  /*5380*/  ULEA UR4, UR5, UR4, 0x18 ;  /* 0x0000000405047291 */ /* 0x002fd2000f8ec0ff */
[----:B------:R-:W-:Y:S04]  /*5390*/  LDS.64 R2, [R12+UR4] ;  /* 0x000000040c027984 */ /* 0x000fe80008000a00 */
[----:B0-----:R-:W0:Y:S04]  /*53a0*/  LDS.64 R4, [R12+UR4+0x218] ;  /* 0x000218040c047984 */ /* 0x001e280008000a00 */
[----:B------:R-:W1:Y:S04]  /*53b0*/  LDS.64 R8, [R12+UR4+0x430] ;  /* 0x000430040c087984 */ /* 0x000e680008000a00 */
[----:B------:R-:W2:Y:S01]  /*53c0*/  LDS.64 R10, [R12+UR4+0x648] ;  /* 0x000648040c0a7984 */ /* 0x000ea20008000a00 */
[----:B------:R-:W-:-:S06]  /*53d0*/  USHF.R.S32.HI UR4, URZ, 0x1f, UR25 ;  /* 0x0000001fff047899 */ /* 0x000fcc0008011419 */
[----:B------:R-:W-:Y:S01]  /*53e0*/  IADD3.X R6, PT, PT, R6, UR4, RZ, P0, P1 ;  /* 0x0000000406067c10 */ /* 0x000fe200087e24ff */
[----:B0-----:R-:W-:Y:S01]  /*53f0*/  FADD R7, R2, R4 ;  /* 0x0000000402077221 */ /* 0x001fe20000000000 */
[----:B------:R-:W-:Y:S01]  /*5400*/  FADD R0, R3, R5 ;  /* 0x0000000503007221 */ /* 0x000fe20000000000 */
[----:B------:R-:W-:Y:S02]  /*5410*/  LEA R2, P0, R13, R32, 0x3 ;  /* 0x000000200d027211 */ /* 0x000fe400078018ff */
[----:B-1----:R-:W-:Y:S01]  /*5420*/  FADD R7, R7, R8 ;  /* 0x0000000807077221 */ /* 0x002fe20000000000 */
[----:B------:R-:W-:Y:S01]  /*5430*/  FADD R0, R0, R9 ;  /* 0x0000000900007221 */ /* 0x000fe20000000000 */
[----:B------:R-:W-:Y:S02]  /*5440*/  LEA.HI.X R3, R13, R33, R6, 0x3, P0 ;  /* 0x000000210d037211 */ /* 0x000fe400000f1c06 */
[----:B--2---:R-:W-:Y:S01]  /*5450*/  FADD R10, R7, R10 ;  /* 0x0000000a070a7221 */ /* 0x004fe20000000000 */
[----:B------:R-:W-:-:S05]  /*5460*/  FADD R11, R0, R11 ;  /* 0x0000000b000b7221 */ /* 0x000fca0000000000 */
[----:B------:R-:W-:Y:S01]  /*5470*/  STG.E.64 desc[UR22][R2.64], R10 ;  /* 0x0000000a02007986 */ /* 0x000fe2000c101b16 */
[----:B------:R-:W-:Y:S05]  /*5480*/  EXIT ;  /* 0x000000000000794d */ /* 0x000fea0003800000 */
.L_x_67:
        /* <DEDUP_REMOVED lines=15> */
.L_x_73:


//--------------------- .nv.shared.reserved.0     --------------------------
	.section	.nv.shared.reserved.0,"aw",@nobits
	.weak		__nv_reservedSMEM_offset_0_alias
	.size		__nv_reservedSMEM_offset_0_alias, 0, 64
	.other		__nv_reservedSMEM_offset_0_alias,@"STO_CUDA_RESERVED_SHARED STV_DEFAULT"
__nv_reservedSMEM_offset_0_alias:
	.zero		0
	.zero		64


//--------------------- .nv.shared._Z32test_l_chemv_generic_v6_ts_teslai6float2PS_iS0_iS_S0_iS0_ii --------------------------
	.section	.nv.shared._Z32test_l_chemv_generic_v6_ts_teslai6float2PS_iS0_iS_S0_iS0_ii,"aw",@nobits
	.sectionflags	@""
	.align	8
.nv.shared._Z32test_l_chemv_generic_v6_ts_teslai6float2PS_iS0_iS_S0_iS0_ii:
	.zero		10624


//--------------------- .nv.shared._Z32test_l_chemv_special_v6_ts_teslai6float2PS_iS0_iS_S0_iS0_i --------------------------
	.section	.nv.shared._Z32test_l_chemv_special_v6_ts_teslai6float2PS_iS0_iS_S0_iS0_i,"aw",@nobits
	.sectionflags	@""
	.align	8
.nv.shared._Z32test_l_chemv_special_v6_ts_teslai6float2PS_iS0_iS_S0_iS0_i:
	.zero		10624


//--------------------- .nv.constant0._Z32test_u_chemv_special_v6_ts_teslai6float2PS_iS0_iS_S0_i --------------------------
	.section	.nv.constant0._Z32test_u_chemv_special_v6_ts_teslai6float2PS_iS0_iS_S0_i,"a",@progbits
	.sectionflags	@""
	.align	4
.nv.constant0._Z32test_u_chemv_special_v6_ts_teslai6float2PS_iS0_iS_S0_i:
	.zero		964


//--------------------- .nv.constant0._Z32test_u_chemv_generic_v6_ts_teslai6float2PS_iS0_iS_S0_iii --------------------------
	.section	.nv.constant0._Z32test_u_chemv_generic_v6_ts_teslai6float2PS_iS0_iS_S0_iii,"a",@progbits
	.sectionflags	@""
	.align	4
.nv.constant0._Z32test_u_chemv_generic_v6_ts_teslai6float2PS_iS0_iS_S0_iii:
	.zero		972


//--------------------- .nv.constant0._Z39test_l_chemv_generic_update_v6_ts_teslai6float2PS_iS0_iS_S0_iS0_i --------------------------
	.section	.nv.constant0._Z39test_l_chemv_generic_update_v6_ts_teslai6float2PS_iS0_iS_S0_iS0_i,"a",@progbits
	.sectionflags	@""
	.align	4
.nv.constant0._Z39test_l_chemv_generic_update_v6_ts_teslai6float2PS_iS0_iS_S0_iS0_i:
	.zero		980


//--------------------- .nv.constant0._Z32test_l_chemv_generic_v6_ts_teslai6float2PS_iS0_iS_S0_iS0_ii --------------------------
	.section	.nv.constant0._Z32test_l_chemv_generic_v6_ts_teslai6float2PS_iS0_iS_S0_iS0_ii,"a",@progbits
	.sectionflags	@""
	.align	4
.nv.constant0._Z32test_l_chemv_generic_v6_ts_teslai6float2PS_iS0_iS_S0_iS0_ii:
	.zero		984


//--------------------- .nv.constant0._Z39test_l_chemv_special_update_v6_ts_teslai6float2PS_iS0_iS_S0_iS0_i --------------------------
	.section	.nv.constant0._Z39test_l_chemv_special_update_v6_ts_teslai6float2PS_iS0_iS_S0_iS0_i,"a",@progbits
	.sectionflags	@""
	.align	4
.nv.constant0._Z39test_l_chemv_special_update_v6_ts_teslai6float2PS_iS0_iS_S0_iS0_i:
	.zero		980


//--------------------- .nv.constant0._Z32test_l_chemv_special_v6_ts_teslai6float2PS_iS0_iS_S0_iS0_i --------------------------
	.section	.nv.constant0._Z32test_l_chemv_special_v6_ts_teslai6float2PS_iS0_iS_S0_iS0_i,"a",@progbits
	.sectionflags	@""
	.align	4
.nv.constant0._Z32test_l_chemv_special_v6_ts_teslai6float2PS_iS0_iS_S0_iS0_i:
	.zero		980


//--------------------- SYMBOLS --------------------------

	.type		.nv.reservedSmem.offset0,@object
	.size		.nv.reservedSmem.offset0,0x4
	.type		.nv.reservedSmem.cap,@object
	.size		.nv.reservedSmem.cap,0x4
